//
// Generated by NVIDIA NVVM Compiler
//
// Compiler Build ID: CL-36424714
// Cuda compilation tools, release 13.0, V13.0.88
// Based on NVVM 20.0.0
//

.version 9.0
.target sm_100
.address_size 64

	// .globl	_Z4swapPdiii
.global .align 1 .b8 _ZN34_INTERNAL_4608a524_4_k_cu_cc6bdfdb4cuda3std3__45__cpo5beginE[1];
.global .align 1 .b8 _ZN34_INTERNAL_4608a524_4_k_cu_cc6bdfdb4cuda3std3__45__cpo3endE[1];
.global .align 1 .b8 _ZN34_INTERNAL_4608a524_4_k_cu_cc6bdfdb4cuda3std3__45__cpo6cbeginE[1];
.global .align 1 .b8 _ZN34_INTERNAL_4608a524_4_k_cu_cc6bdfdb4cuda3std3__45__cpo4cendE[1];
.global .align 1 .b8 _ZN34_INTERNAL_4608a524_4_k_cu_cc6bdfdb4cuda3std3__45__cpo6rbeginE[1];
.global .align 1 .b8 _ZN34_INTERNAL_4608a524_4_k_cu_cc6bdfdb4cuda3std3__45__cpo4rendE[1];
.global .align 1 .b8 _ZN34_INTERNAL_4608a524_4_k_cu_cc6bdfdb4cuda3std3__45__cpo7crbeginE[1];
.global .align 1 .b8 _ZN34_INTERNAL_4608a524_4_k_cu_cc6bdfdb4cuda3std3__45__cpo5crendE[1];
.global .align 1 .b8 _ZN34_INTERNAL_4608a524_4_k_cu_cc6bdfdb4cuda3std3__436_GLOBAL__N__4608a524_4_k_cu_cc6bdfdb6ignoreE[1];
.global .align 1 .b8 _ZN34_INTERNAL_4608a524_4_k_cu_cc6bdfdb4cuda3std3__419piecewise_constructE[1];
.global .align 1 .b8 _ZN34_INTERNAL_4608a524_4_k_cu_cc6bdfdb4cuda3std3__48in_placeE[1];
.global .align 1 .b8 _ZN34_INTERNAL_4608a524_4_k_cu_cc6bdfdb4cuda3std3__420unreachable_sentinelE[1];
.global .align 1 .b8 _ZN34_INTERNAL_4608a524_4_k_cu_cc6bdfdb4cuda3std3__47nulloptE[1];
.global .align 1 .b8 _ZN34_INTERNAL_4608a524_4_k_cu_cc6bdfdb4cuda3std3__48unexpectE[1];
.global .align 1 .b8 _ZN34_INTERNAL_4608a524_4_k_cu_cc6bdfdb4cuda3std6ranges3__45__cpo4swapE[1];
.global .align 1 .b8 _ZN34_INTERNAL_4608a524_4_k_cu_cc6bdfdb4cuda3std6ranges3__45__cpo9iter_moveE[1];
.global .align 1 .b8 _ZN34_INTERNAL_4608a524_4_k_cu_cc6bdfdb4cuda3std6ranges3__45__cpo5beginE[1];
.global .align 1 .b8 _ZN34_INTERNAL_4608a524_4_k_cu_cc6bdfdb4cuda3std6ranges3__45__cpo3endE[1];
.global .align 1 .b8 _ZN34_INTERNAL_4608a524_4_k_cu_cc6bdfdb4cuda3std6ranges3__45__cpo6cbeginE[1];
.global .align 1 .b8 _ZN34_INTERNAL_4608a524_4_k_cu_cc6bdfdb4cuda3std6ranges3__45__cpo4cendE[1];
.global .align 1 .b8 _ZN34_INTERNAL_4608a524_4_k_cu_cc6bdfdb4cuda3std6ranges3__45__cpo7advanceE[1];
.global .align 1 .b8 _ZN34_INTERNAL_4608a524_4_k_cu_cc6bdfdb4cuda3std6ranges3__45__cpo9iter_swapE[1];
.global .align 1 .b8 _ZN34_INTERNAL_4608a524_4_k_cu_cc6bdfdb4cuda3std6ranges3__45__cpo4nextE[1];
.global .align 1 .b8 _ZN34_INTERNAL_4608a524_4_k_cu_cc6bdfdb4cuda3std6ranges3__45__cpo4prevE[1];
.global .align 1 .b8 _ZN34_INTERNAL_4608a524_4_k_cu_cc6bdfdb4cuda3std6ranges3__45__cpo4dataE[1];
.global .align 1 .b8 _ZN34_INTERNAL_4608a524_4_k_cu_cc6bdfdb4cuda3std6ranges3__45__cpo5cdataE[1];
.global .align 1 .b8 _ZN34_INTERNAL_4608a524_4_k_cu_cc6bdfdb4cuda3std6ranges3__45__cpo4sizeE[1];
.global .align 1 .b8 _ZN34_INTERNAL_4608a524_4_k_cu_cc6bdfdb4cuda3std6ranges3__45__cpo5ssizeE[1];
.global .align 1 .b8 _ZN34_INTERNAL_4608a524_4_k_cu_cc6bdfdb4cuda3std6ranges3__45__cpo8distanceE[1];
.global .align 1 .b8 _ZN34_INTERNAL_4608a524_4_k_cu_cc6bdfdb6thrust24THRUST_300001_SM_1000_NS8cuda_cub3parE[1];
.global .align 1 .b8 _ZN34_INTERNAL_4608a524_4_k_cu_cc6bdfdb6thrust24THRUST_300001_SM_1000_NS8cuda_cub10par_nosyncE[1];
.global .align 1 .b8 _ZN34_INTERNAL_4608a524_4_k_cu_cc6bdfdb6thrust24THRUST_300001_SM_1000_NS6system6detail10sequential3seqE[1];
.global .align 1 .b8 _ZN34_INTERNAL_4608a524_4_k_cu_cc6bdfdb6thrust24THRUST_300001_SM_1000_NS6system3cpp3parE[1];
.global .align 1 .b8 _ZN34_INTERNAL_4608a524_4_k_cu_cc6bdfdb6thrust24THRUST_300001_SM_1000_NS12placeholders2_1E[1];
.global .align 1 .b8 _ZN34_INTERNAL_4608a524_4_k_cu_cc6bdfdb6thrust24THRUST_300001_SM_1000_NS12placeholders2_2E[1];
.global .align 1 .b8 _ZN34_INTERNAL_4608a524_4_k_cu_cc6bdfdb6thrust24THRUST_300001_SM_1000_NS12placeholders2_3E[1];
.global .align 1 .b8 _ZN34_INTERNAL_4608a524_4_k_cu_cc6bdfdb6thrust24THRUST_300001_SM_1000_NS12placeholders2_4E[1];
.global .align 1 .b8 _ZN34_INTERNAL_4608a524_4_k_cu_cc6bdfdb6thrust24THRUST_300001_SM_1000_NS12placeholders2_5E[1];
.global .align 1 .b8 _ZN34_INTERNAL_4608a524_4_k_cu_cc6bdfdb6thrust24THRUST_300001_SM_1000_NS12placeholders2_6E[1];
.global .align 1 .b8 _ZN34_INTERNAL_4608a524_4_k_cu_cc6bdfdb6thrust24THRUST_300001_SM_1000_NS12placeholders2_7E[1];
.global .align 1 .b8 _ZN34_INTERNAL_4608a524_4_k_cu_cc6bdfdb6thrust24THRUST_300001_SM_1000_NS12placeholders2_8E[1];
.global .align 1 .b8 _ZN34_INTERNAL_4608a524_4_k_cu_cc6bdfdb6thrust24THRUST_300001_SM_1000_NS12placeholders2_9E[1];
.global .align 1 .b8 _ZN34_INTERNAL_4608a524_4_k_cu_cc6bdfdb6thrust24THRUST_300001_SM_1000_NS12placeholders3_10E[1];
.global .align 1 .b8 _ZN34_INTERNAL_4608a524_4_k_cu_cc6bdfdb6thrust24THRUST_300001_SM_1000_NS3seqE[1];
.global .align 1 .b8 _ZN34_INTERNAL_4608a524_4_k_cu_cc6bdfdb6thrust24THRUST_300001_SM_1000_NS6deviceE[1];
.extern .shared .align 16 .b8 _ZN6thrust24THRUST_300001_SM_1000_NS8cuda_cub4core6detail5shmemE[];

.visible .entry _Z4swapPdiii(
	.param .u64 .ptr .align 1 _Z4swapPdiii_param_0,
	.param .u32 _Z4swapPdiii_param_1,
	.param .u32 _Z4swapPdiii_param_2,
	.param .u32 _Z4swapPdiii_param_3
)
{
	.reg .pred 	%p<7>;
	.reg .b32 	%r<58>;
	.reg .b64 	%rd<23>;
	.reg .b64 	%fd<11>;

	ld.param.u64 	%rd2, [_Z4swapPdiii_param_0];
	ld.param.u32 	%r22, [_Z4swapPdiii_param_1];
	ld.param.u32 	%r23, [_Z4swapPdiii_param_2];
	ld.param.u32 	%r24, [_Z4swapPdiii_param_3];
	cvta.to.global.u64 	%rd1, %rd2;
	mov.u32 	%r1, %ntid.x;
	mov.u32 	%r2, %ctaid.x;
	mov.u32 	%r3, %tid.x;
	mad.lo.s32 	%r57, %r1, %r2, %r3;
	mov.u32 	%r5, %nctaid.x;
	mul.lo.s32 	%r6, %r1, %r5;
	setp.gt.s32 	%p1, %r57, %r24;
	@%p1 bra 	$L__BB0_6;
	add.s32 	%r25, %r57, %r6;
	add.s32 	%r26, %r24, 1;
	max.s32 	%r27, %r25, %r26;
	setp.lt.s32 	%p2, %r25, %r26;
	selp.u32 	%r28, 1, 0, %p2;
	add.s32 	%r29, %r25, %r28;
	sub.s32 	%r30, %r27, %r29;
	max.u32 	%r31, %r6, 1;
	div.u32 	%r32, %r30, %r31;
	add.s32 	%r7, %r32, %r28;
	and.b32  	%r33, %r7, 3;
	setp.eq.s32 	%p3, %r33, 3;
	@%p3 bra 	$L__BB0_4;
	add.s32 	%r34, %r7, 1;
	and.b32  	%r35, %r34, 3;
	mul.lo.s32 	%r36, %r24, %r57;
	add.s32 	%r55, %r23, %r36;
	mul.lo.s32 	%r9, %r6, %r24;
	add.s32 	%r54, %r22, %r36;
	neg.s32 	%r53, %r35;
	mad.lo.s32 	%r37, %r5, %r35, %r2;
	mad.lo.s32 	%r57, %r1, %r37, %r3;
$L__BB0_3:
	.pragma "nounroll";
	mul.wide.s32 	%rd3, %r54, 8;
	add.s64 	%rd4, %rd1, %rd3;
	ld.global.f64 	%fd1, [%rd4];
	mul.wide.s32 	%rd5, %r55, 8;
	add.s64 	%rd6, %rd1, %rd5;
	ld.global.f64 	%fd2, [%rd6];
	st.global.f64 	[%rd4], %fd2;
	st.global.f64 	[%rd6], %fd1;
	add.s32 	%r55, %r55, %r9;
	add.s32 	%r54, %r54, %r9;
	add.s32 	%r53, %r53, 1;
	setp.ne.s32 	%p4, %r53, 0;
	@%p4 bra 	$L__BB0_3;
$L__BB0_4:
	setp.lt.u32 	%p5, %r7, 3;
	@%p5 bra 	$L__BB0_6;
$L__BB0_5:
	mul.lo.s32 	%r38, %r57, %r24;
	add.s32 	%r39, %r38, %r22;
	mul.wide.s32 	%rd7, %r39, 8;
	add.s64 	%rd8, %rd1, %rd7;
	ld.global.f64 	%fd3, [%rd8];
	add.s32 	%r40, %r38, %r23;
	mul.wide.s32 	%rd9, %r40, 8;
	add.s64 	%rd10, %rd1, %rd9;
	ld.global.f64 	%fd4, [%rd10];
	st.global.f64 	[%rd8], %fd4;
	st.global.f64 	[%rd10], %fd3;
	add.s32 	%r41, %r57, %r6;
	mul.lo.s32 	%r42, %r41, %r24;
	add.s32 	%r43, %r42, %r22;
	mul.wide.s32 	%rd11, %r43, 8;
	add.s64 	%rd12, %rd1, %rd11;
	ld.global.f64 	%fd5, [%rd12];
	add.s32 	%r44, %r42, %r23;
	mul.wide.s32 	%rd13, %r44, 8;
	add.s64 	%rd14, %rd1, %rd13;
	ld.global.f64 	%fd6, [%rd14];
	st.global.f64 	[%rd12], %fd6;
	st.global.f64 	[%rd14], %fd5;
	add.s32 	%r45, %r41, %r6;
	mul.lo.s32 	%r46, %r45, %r24;
	add.s32 	%r47, %r46, %r22;
	mul.wide.s32 	%rd15, %r47, 8;
	add.s64 	%rd16, %rd1, %rd15;
	ld.global.f64 	%fd7, [%rd16];
	add.s32 	%r48, %r46, %r23;
	mul.wide.s32 	%rd17, %r48, 8;
	add.s64 	%rd18, %rd1, %rd17;
	ld.global.f64 	%fd8, [%rd18];
	st.global.f64 	[%rd16], %fd8;
	st.global.f64 	[%rd18], %fd7;
	add.s32 	%r49, %r45, %r6;
	mul.lo.s32 	%r50, %r49, %r24;
	add.s32 	%r51, %r50, %r22;
	mul.wide.s32 	%rd19, %r51, 8;
	add.s64 	%rd20, %rd1, %rd19;
	ld.global.f64 	%fd9, [%rd20];
	add.s32 	%r52, %r50, %r23;
	mul.wide.s32 	%rd21, %r52, 8;
	add.s64 	%rd22, %rd1, %rd21;
	ld.global.f64 	%fd10, [%rd22];
	st.global.f64 	[%rd20], %fd10;
	st.global.f64 	[%rd22], %fd9;
	add.s32 	%r57, %r49, %r6;
	setp.le.s32 	%p6, %r57, %r24;
	@%p6 bra 	$L__BB0_5;
$L__BB0_6:
	ret;

}
	// .globl	_Z6changePdii
.visible .entry _Z6changePdii(
	.param .u64 .ptr .align 1 _Z6changePdii_param_0,
	.param .u32 _Z6changePdii_param_1,
	.param .u32 _Z6changePdii_param_2
)
{
	.reg .pred 	%p<10>;
	.reg .b32 	%r<67>;
	.reg .b64 	%rd<35>;
	.reg .b64 	%fd<32>;

	ld.param.u64 	%rd5, [_Z6changePdii_param_0];
	ld.param.u32 	%r20, [_Z6changePdii_param_1];
	ld.param.u32 	%r21, [_Z6changePdii_param_2];
	cvta.to.global.u64 	%rd1, %rd5;
	mov.u32 	%r1, %ntid.x;
	mov.u32 	%r22, %ctaid.x;
	mov.u32 	%r23, %tid.x;
	mov.u32 	%r24, %ntid.y;
	mov.u32 	%r25, %ctaid.y;
	mul.lo.s32 	%r2, %r24, %r25;
	mov.u32 	%r26, %nctaid.y;
	mul.lo.s32 	%r3, %r24, %r26;
	mad.lo.s32 	%r27, %r1, %r22, %r23;
	add.s32 	%r28, %r27, %r21;
	add.s32 	%r64, %r28, 1;
	setp.ge.s32 	%p1, %r64, %r20;
	@%p1 bra 	$L__BB1_10;
	mul.lo.s32 	%r5, %r21, %r20;
	add.s32 	%r29, %r5, %r21;
	mul.wide.s32 	%rd6, %r29, 8;
	add.s64 	%rd2, %rd1, %rd6;
	mov.u32 	%r30, %tid.y;
	add.s32 	%r31, %r2, %r30;
	add.s32 	%r6, %r31, %r21;
	add.s32 	%r7, %r6, %r3;
	add.s32 	%r32, %r20, 1;
	max.s32 	%r33, %r7, %r32;
	setp.lt.s32 	%p2, %r7, %r32;
	selp.u32 	%r34, 1, 0, %p2;
	add.s32 	%r35, %r7, %r34;
	sub.s32 	%r36, %r33, %r35;
	div.u32 	%r37, %r36, %r3;
	add.s32 	%r8, %r37, %r34;
	mul.lo.s32 	%r9, %r6, %r20;
	add.s32 	%r38, %r9, %r21;
	mul.wide.s32 	%rd7, %r38, 8;
	add.s64 	%rd3, %rd1, %rd7;
	mul.lo.s32 	%r10, %r7, %r20;
	add.s32 	%r11, %r7, %r3;
	mul.lo.s32 	%r12, %r11, %r20;
	add.s32 	%r39, %r12, %r21;
	mul.wide.s32 	%rd8, %r39, 8;
	add.s64 	%rd4, %rd1, %rd8;
	mov.u32 	%r40, %nctaid.x;
	mul.lo.s32 	%r13, %r1, %r40;
$L__BB1_2:
	setp.gt.s32 	%p3, %r6, %r20;
	add.s32 	%r41, %r64, %r5;
	mul.wide.s32 	%rd9, %r41, 8;
	add.s64 	%rd10, %rd1, %rd9;
	ld.global.f64 	%fd2, [%rd10];
	ld.global.f64 	%fd3, [%rd2];
	div.rn.f64 	%fd1, %fd2, %fd3;
	@%p3 bra 	$L__BB1_9;
	and.b32  	%r42, %r8, 3;
	setp.eq.s32 	%p4, %r42, 3;
	mov.u32 	%r65, %r6;
	@%p4 bra 	$L__BB1_7;
	setp.eq.s32 	%p5, %r42, 0;
	add.s32 	%r44, %r9, %r64;
	mul.wide.s32 	%rd11, %r44, 8;
	add.s64 	%rd12, %rd1, %rd11;
	ld.global.f64 	%fd4, [%rd12];
	ld.global.f64 	%fd5, [%rd3];
	mul.f64 	%fd6, %fd1, %fd5;
	sub.f64 	%fd7, %fd4, %fd6;
	st.global.f64 	[%rd12], %fd7;
	mov.u32 	%r65, %r7;
	@%p5 bra 	$L__BB1_7;
	setp.eq.s32 	%p6, %r42, 1;
	add.s32 	%r46, %r10, %r64;
	mul.wide.s32 	%rd13, %r46, 8;
	add.s64 	%rd14, %rd1, %rd13;
	ld.global.f64 	%fd8, [%rd14];
	add.s32 	%r47, %r10, %r21;
	mul.wide.s32 	%rd15, %r47, 8;
	add.s64 	%rd16, %rd1, %rd15;
	ld.global.f64 	%fd9, [%rd16];
	mul.f64 	%fd10, %fd1, %fd9;
	sub.f64 	%fd11, %fd8, %fd10;
	st.global.f64 	[%rd14], %fd11;
	mov.u32 	%r65, %r11;
	@%p6 bra 	$L__BB1_7;
	add.s32 	%r65, %r11, %r3;
	add.s32 	%r48, %r12, %r64;
	mul.wide.s32 	%rd17, %r48, 8;
	add.s64 	%rd18, %rd1, %rd17;
	ld.global.f64 	%fd12, [%rd18];
	ld.global.f64 	%fd13, [%rd4];
	mul.f64 	%fd14, %fd1, %fd13;
	sub.f64 	%fd15, %fd12, %fd14;
	st.global.f64 	[%rd18], %fd15;
$L__BB1_7:
	setp.lt.u32 	%p7, %r8, 3;
	@%p7 bra 	$L__BB1_9;
$L__BB1_8:
	mul.lo.s32 	%r49, %r65, %r20;
	add.s32 	%r50, %r49, %r64;
	mul.wide.s32 	%rd19, %r50, 8;
	add.s64 	%rd20, %rd1, %rd19;
	ld.global.f64 	%fd16, [%rd20];
	add.s32 	%r51, %r49, %r21;
	mul.wide.s32 	%rd21, %r51, 8;
	add.s64 	%rd22, %rd1, %rd21;
	ld.global.f64 	%fd17, [%rd22];
	mul.f64 	%fd18, %fd1, %fd17;
	sub.f64 	%fd19, %fd16, %fd18;
	st.global.f64 	[%rd20], %fd19;
	add.s32 	%r52, %r65, %r3;
	mul.lo.s32 	%r53, %r52, %r20;
	add.s32 	%r54, %r53, %r64;
	mul.wide.s32 	%rd23, %r54, 8;
	add.s64 	%rd24, %rd1, %rd23;
	ld.global.f64 	%fd20, [%rd24];
	add.s32 	%r55, %r53, %r21;
	mul.wide.s32 	%rd25, %r55, 8;
	add.s64 	%rd26, %rd1, %rd25;
	ld.global.f64 	%fd21, [%rd26];
	mul.f64 	%fd22, %fd1, %fd21;
	sub.f64 	%fd23, %fd20, %fd22;
	st.global.f64 	[%rd24], %fd23;
	add.s32 	%r56, %r52, %r3;
	mul.lo.s32 	%r57, %r56, %r20;
	add.s32 	%r58, %r57, %r64;
	mul.wide.s32 	%rd27, %r58, 8;
	add.s64 	%rd28, %rd1, %rd27;
	ld.global.f64 	%fd24, [%rd28];
	add.s32 	%r59, %r57, %r21;
	mul.wide.s32 	%rd29, %r59, 8;
	add.s64 	%rd30, %rd1, %rd29;
	ld.global.f64 	%fd25, [%rd30];
	mul.f64 	%fd26, %fd1, %fd25;
	sub.f64 	%fd27, %fd24, %fd26;
	st.global.f64 	[%rd28], %fd27;
	add.s32 	%r60, %r56, %r3;
	mul.lo.s32 	%r61, %r60, %r20;
	add.s32 	%r62, %r61, %r64;
	mul.wide.s32 	%rd31, %r62, 8;
	add.s64 	%rd32, %rd1, %rd31;
	ld.global.f64 	%fd28, [%rd32];
	add.s32 	%r63, %r61, %r21;
	mul.wide.s32 	%rd33, %r63, 8;
	add.s64 	%rd34, %rd1, %rd33;
	ld.global.f64 	%fd29, [%rd34];
	mul.f64 	%fd30, %fd1, %fd29;
	sub.f64 	%fd31, %fd28, %fd30;
	st.global.f64 	[%rd32], %fd31;
	add.s32 	%r65, %r60, %r3;
	setp.le.s32 	%p8, %r65, %r20;
	@%p8 bra 	$L__BB1_8;
$L__BB1_9:
	add.s32 	%r64, %r64, %r13;
	setp.lt.s32 	%p9, %r64, %r20;
	@%p9 bra 	$L__BB1_2;
$L__BB1_10:
	ret;

}
	// .globl	_ZN6thrust24THRUST_300001_SM_1000_NS8cuda_cub4core6detail13_kernel_agentINS1_8__reduce11ReduceAgentINS0_12zip_iteratorIN4cuda3std3__45tupleIJNS0_10device_ptrIdEENS0_17counting_iteratorIlNS0_11use_defaultESF_SF_EEEEEEEPNSB_IJdlEEESJ_iNS1_9__extrema9arg_max_fIdl6actionEEEEJSI_SK_iSO_EEEvDpT0_
.visible .entry _ZN6thrust24THRUST_300001_SM_1000_NS8cuda_cub4core6detail13_kernel_agentINS1_8__reduce11ReduceAgentINS0_12zip_iteratorIN4cuda3std3__45tupleIJNS0_10device_ptrIdEENS0_17counting_iteratorIlNS0_11use_defaultESF_SF_EEEEEEEPNSB_IJdlEEESJ_iNS1_9__extrema9arg_max_fIdl6actionEEEEJSI_SK_iSO_EEEvDpT0_(
	.param .align 8 .b8 _ZN6thrust24THRUST_300001_SM_1000_NS8cuda_cub4core6detail13_kernel_agentINS1_8__reduce11ReduceAgentINS0_12zip_iteratorIN4cuda3std3__45tupleIJNS0_10device_ptrIdEENS0_17counting_iteratorIlNS0_11use_defaultESF_SF_EEEEEEEPNSB_IJdlEEESJ_iNS1_9__extrema9arg_max_fIdl6actionEEEEJSI_SK_iSO_EEEvDpT0__param_0[16],
	.param .u64 .ptr .align 1 _ZN6thrust24THRUST_300001_SM_1000_NS8cuda_cub4core6detail13_kernel_agentINS1_8__reduce11ReduceAgentINS0_12zip_iteratorIN4cuda3std3__45tupleIJNS0_10device_ptrIdEENS0_17counting_iteratorIlNS0_11use_defaultESF_SF_EEEEEEEPNSB_IJdlEEESJ_iNS1_9__extrema9arg_max_fIdl6actionEEEEJSI_SK_iSO_EEEvDpT0__param_1,
	.param .u32 _ZN6thrust24THRUST_300001_SM_1000_NS8cuda_cub4core6detail13_kernel_agentINS1_8__reduce11ReduceAgentINS0_12zip_iteratorIN4cuda3std3__45tupleIJNS0_10device_ptrIdEENS0_17counting_iteratorIlNS0_11use_defaultESF_SF_EEEEEEEPNSB_IJdlEEESJ_iNS1_9__extrema9arg_max_fIdl6actionEEEEJSI_SK_iSO_EEEvDpT0__param_2,
	.param .align 1 .b8 _ZN6thrust24THRUST_300001_SM_1000_NS8cuda_cub4core6detail13_kernel_agentINS1_8__reduce11ReduceAgentINS0_12zip_iteratorIN4cuda3std3__45tupleIJNS0_10device_ptrIdEENS0_17counting_iteratorIlNS0_11use_defaultESF_SF_EEEEEEEPNSB_IJdlEEESJ_iNS1_9__extrema9arg_max_fIdl6actionEEEEJSI_SK_iSO_EEEvDpT0__param_3[1]
)
.maxntid 256
{
	.reg .pred 	%p<213>;
	.reg .b32 	%r<400>;
	.reg .b64 	%rd<368>;
	.reg .b64 	%fd<352>;

	ld.param.u64 	%rd198, [_ZN6thrust24THRUST_300001_SM_1000_NS8cuda_cub4core6detail13_kernel_agentINS1_8__reduce11ReduceAgentINS0_12zip_iteratorIN4cuda3std3__45tupleIJNS0_10device_ptrIdEENS0_17counting_iteratorIlNS0_11use_defaultESF_SF_EEEEEEEPNSB_IJdlEEESJ_iNS1_9__extrema9arg_max_fIdl6actionEEEEJSI_SK_iSO_EEEvDpT0__param_0+8];
	ld.param.u64 	%rd197, [_ZN6thrust24THRUST_300001_SM_1000_NS8cuda_cub4core6detail13_kernel_agentINS1_8__reduce11ReduceAgentINS0_12zip_iteratorIN4cuda3std3__45tupleIJNS0_10device_ptrIdEENS0_17counting_iteratorIlNS0_11use_defaultESF_SF_EEEEEEEPNSB_IJdlEEESJ_iNS1_9__extrema9arg_max_fIdl6actionEEEEJSI_SK_iSO_EEEvDpT0__param_0];
	ld.param.u32 	%r36, [_ZN6thrust24THRUST_300001_SM_1000_NS8cuda_cub4core6detail13_kernel_agentINS1_8__reduce11ReduceAgentINS0_12zip_iteratorIN4cuda3std3__45tupleIJNS0_10device_ptrIdEENS0_17counting_iteratorIlNS0_11use_defaultESF_SF_EEEEEEEPNSB_IJdlEEESJ_iNS1_9__extrema9arg_max_fIdl6actionEEEEJSI_SK_iSO_EEEvDpT0__param_2];
	setp.eq.s32 	%p1, %r36, 0;
	@%p1 bra 	$L__BB2_206;
	cvta.to.global.u64 	%rd1, %rd197;
	setp.gt.s32 	%p2, %r36, 1279;
	@%p2 bra 	$L__BB2_122;
	mov.u32 	%r1, %tid.x;
	setp.ge.s32 	%p96, %r1, %r36;
	mov.f64 	%fd298, 0d0000000000000000;
	mov.b64 	%rd309, 0;
	mov.u32 	%r391, %r1;
	@%p96 bra 	$L__BB2_4;
	cvt.u64.u32 	%rd265, %r1;
	mul.wide.u32 	%rd266, %r1, 8;
	add.s64 	%rd267, %rd1, %rd266;
	add.s64 	%rd309, %rd198, %rd265;
	ld.global.f64 	%fd298, [%rd267];
	add.s32 	%r391, %r1, 256;
$L__BB2_4:
	setp.ge.s32 	%p97, %r391, %r36;
	@%p97 bra 	$L__BB2_26;
	not.b32 	%r160, %r391;
	add.s32 	%r4, %r36, %r160;
	and.b32  	%r161, %r4, 768;
	setp.eq.s32 	%p98, %r161, 768;
	@%p98 bra 	$L__BB2_11;
	cvt.u64.u32 	%rd269, %r391;
	add.s64 	%rd300, %rd198, %rd269;
	mul.wide.u32 	%rd270, %r391, 8;
	add.s64 	%rd299, %rd1, %rd270;
	shr.u32 	%r162, %r4, 8;
	add.s32 	%r163, %r162, 1;
	and.b32  	%r164, %r163, 3;
	neg.s32 	%r389, %r164;
$L__BB2_7:
	.pragma "nounroll";
	mov.u64 	%rd9, %rd309;
	mov.f64 	%fd3, %fd298;
	ld.global.f64 	%fd4, [%rd299];
	abs.f64 	%fd5, %fd3;
	abs.f64 	%fd6, %fd4;
	setp.lt.f64 	%p99, %fd5, %fd6;
	mov.u64 	%rd309, %rd300;
	mov.f64 	%fd298, %fd4;
	@%p99 bra 	$L__BB2_10;
	setp.lt.f64 	%p100, %fd6, %fd5;
	mov.u64 	%rd309, %rd9;
	mov.f64 	%fd298, %fd3;
	@%p100 bra 	$L__BB2_10;
	setp.lt.s64 	%p101, %rd9, %rd300;
	min.s64 	%rd309, %rd9, %rd300;
	selp.f64 	%fd298, %fd3, %fd4, %p101;
$L__BB2_10:
	add.s32 	%r391, %r391, 256;
	add.s64 	%rd300, %rd300, 256;
	add.s64 	%rd299, %rd299, 2048;
	add.s32 	%r389, %r389, 1;
	setp.ne.s32 	%p102, %r389, 0;
	@%p102 bra 	$L__BB2_7;
$L__BB2_11:
	setp.lt.u32 	%p103, %r4, 768;
	@%p103 bra 	$L__BB2_26;
	add.s32 	%r392, %r391, 512;
$L__BB2_13:
	mov.u32 	%r12, %r392;
	add.s32 	%r165, %r12, -512;
	cvt.s64.s32 	%rd271, %r165;
	mul.wide.s32 	%rd272, %r165, 8;
	add.s64 	%rd17, %rd1, %rd272;
	add.s64 	%rd18, %rd198, %rd271;
	ld.global.f64 	%fd12, [%rd17];
	abs.f64 	%fd13, %fd298;
	abs.f64 	%fd14, %fd12;
	setp.lt.f64 	%p104, %fd13, %fd14;
	mov.u64 	%rd306, %rd18;
	mov.f64 	%fd295, %fd12;
	@%p104 bra 	$L__BB2_16;
	setp.lt.f64 	%p105, %fd14, %fd13;
	mov.u64 	%rd306, %rd309;
	mov.f64 	%fd295, %fd298;
	@%p105 bra 	$L__BB2_16;
	setp.lt.s64 	%p106, %rd309, %rd18;
	min.s64 	%rd306, %rd309, %rd18;
	selp.f64 	%fd295, %fd298, %fd12, %p106;
$L__BB2_16:
	add.s32 	%r166, %r12, -256;
	cvt.s64.s32 	%rd273, %r166;
	add.s64 	%rd21, %rd198, %rd273;
	ld.global.f64 	%fd17, [%rd17+2048];
	abs.f64 	%fd18, %fd295;
	abs.f64 	%fd19, %fd17;
	setp.lt.f64 	%p107, %fd18, %fd19;
	mov.u64 	%rd307, %rd21;
	mov.f64 	%fd296, %fd17;
	@%p107 bra 	$L__BB2_19;
	setp.lt.f64 	%p108, %fd19, %fd18;
	mov.u64 	%rd307, %rd306;
	mov.f64 	%fd296, %fd295;
	@%p108 bra 	$L__BB2_19;
	setp.lt.s64 	%p109, %rd306, %rd21;
	min.s64 	%rd307, %rd306, %rd21;
	selp.f64 	%fd296, %fd295, %fd17, %p109;
$L__BB2_19:
	cvt.s64.s32 	%rd274, %r12;
	add.s64 	%rd24, %rd198, %rd274;
	ld.global.f64 	%fd22, [%rd17+4096];
	abs.f64 	%fd23, %fd296;
	abs.f64 	%fd24, %fd22;
	setp.lt.f64 	%p110, %fd23, %fd24;
	mov.u64 	%rd308, %rd24;
	mov.f64 	%fd297, %fd22;
	@%p110 bra 	$L__BB2_22;
	setp.lt.f64 	%p111, %fd24, %fd23;
	mov.u64 	%rd308, %rd307;
	mov.f64 	%fd297, %fd296;
	@%p111 bra 	$L__BB2_22;
	setp.lt.s64 	%p112, %rd307, %rd24;
	min.s64 	%rd308, %rd307, %rd24;
	selp.f64 	%fd297, %fd296, %fd22, %p112;
$L__BB2_22:
	add.s32 	%r167, %r12, 256;
	cvt.s64.s32 	%rd275, %r167;
	add.s64 	%rd27, %rd198, %rd275;
	ld.global.f64 	%fd27, [%rd17+6144];
	abs.f64 	%fd28, %fd297;
	abs.f64 	%fd29, %fd27;
	setp.lt.f64 	%p113, %fd28, %fd29;
	mov.u64 	%rd309, %rd27;
	mov.f64 	%fd298, %fd27;
	@%p113 bra 	$L__BB2_25;
	setp.lt.f64 	%p114, %fd29, %fd28;
	mov.u64 	%rd309, %rd308;
	mov.f64 	%fd298, %fd297;
	@%p114 bra 	$L__BB2_25;
	setp.lt.s64 	%p115, %rd308, %rd27;
	min.s64 	%rd309, %rd308, %rd27;
	selp.f64 	%fd298, %fd297, %fd27, %p115;
$L__BB2_25:
	add.s32 	%r392, %r12, 1024;
	add.s32 	%r168, %r12, 512;
	setp.lt.s32 	%p116, %r168, %r36;
	@%p116 bra 	$L__BB2_13;
$L__BB2_26:
	setp.lt.s32 	%p117, %r36, 256;
	@%p117 bra 	$L__BB2_71;
	// begin inline asm
	mov.u32 %r282, %laneid;
	// end inline asm
	mov.b64 	%rd286, %fd298;
	mov.b64 	{%r284, %r289}, %rd286;
	mov.b32 	%r300, 1;
	mov.b32 	%r301, 31;
	mov.b32 	%r302, -1;
	// begin inline asm
	shfl.sync.down.b32 %r283, %r284, %r300, %r301, %r302;
	// end inline asm
	// begin inline asm
	shfl.sync.down.b32 %r288, %r289, %r300, %r301, %r302;
	// end inline asm
	mov.b64 	%rd287, {%r283, %r288};
	mov.b64 	%fd33, %rd287;
	mov.b64 	{%r294, %r299}, %rd309;
	// begin inline asm
	shfl.sync.down.b32 %r293, %r294, %r300, %r301, %r302;
	// end inline asm
	// begin inline asm
	shfl.sync.down.b32 %r298, %r299, %r300, %r301, %r302;
	// end inline asm
	mov.b64 	%rd31, {%r293, %r298};
	setp.gt.s32 	%p169, %r282, 30;
	mov.u64 	%rd311, %rd309;
	mov.f64 	%fd300, %fd298;
	@%p169 bra 	$L__BB2_31;
	abs.f64 	%fd34, %fd298;
	abs.f64 	%fd35, %fd33;
	setp.lt.f64 	%p170, %fd34, %fd35;
	mov.u64 	%rd311, %rd31;
	mov.f64 	%fd300, %fd33;
	@%p170 bra 	$L__BB2_31;
	setp.lt.f64 	%p171, %fd35, %fd34;
	mov.u64 	%rd311, %rd309;
	mov.f64 	%fd300, %fd298;
	@%p171 bra 	$L__BB2_31;
	setp.lt.s64 	%p172, %rd309, %rd31;
	min.s64 	%rd311, %rd309, %rd31;
	selp.f64 	%fd300, %fd298, %fd33, %p172;
$L__BB2_31:
	mov.b64 	%rd288, %fd300;
	mov.b64 	{%r304, %r309}, %rd288;
	mov.b32 	%r320, 2;
	mov.b32 	%r321, 31;
	mov.b32 	%r322, -1;
	// begin inline asm
	shfl.sync.down.b32 %r303, %r304, %r320, %r321, %r322;
	// end inline asm
	// begin inline asm
	shfl.sync.down.b32 %r308, %r309, %r320, %r321, %r322;
	// end inline asm
	mov.b64 	%rd289, {%r303, %r308};
	mov.b64 	%fd38, %rd289;
	mov.b64 	{%r314, %r319}, %rd311;
	// begin inline asm
	shfl.sync.down.b32 %r313, %r314, %r320, %r321, %r322;
	// end inline asm
	// begin inline asm
	shfl.sync.down.b32 %r318, %r319, %r320, %r321, %r322;
	// end inline asm
	mov.b64 	%rd34, {%r313, %r318};
	setp.gt.s32 	%p173, %r282, 29;
	mov.u64 	%rd312, %rd311;
	mov.f64 	%fd301, %fd300;
	@%p173 bra 	$L__BB2_35;
	abs.f64 	%fd39, %fd300;
	abs.f64 	%fd40, %fd38;
	setp.lt.f64 	%p174, %fd39, %fd40;
	mov.u64 	%rd312, %rd34;
	mov.f64 	%fd301, %fd38;
	@%p174 bra 	$L__BB2_35;
	setp.lt.f64 	%p175, %fd40, %fd39;
	mov.u64 	%rd312, %rd311;
	mov.f64 	%fd301, %fd300;
	@%p175 bra 	$L__BB2_35;
	setp.lt.s64 	%p176, %rd311, %rd34;
	min.s64 	%rd312, %rd311, %rd34;
	selp.f64 	%fd301, %fd300, %fd38, %p176;
$L__BB2_35:
	mov.b64 	%rd290, %fd301;
	mov.b64 	{%r324, %r329}, %rd290;
	mov.b32 	%r340, 4;
	mov.b32 	%r341, 31;
	mov.b32 	%r342, -1;
	// begin inline asm
	shfl.sync.down.b32 %r323, %r324, %r340, %r341, %r342;
	// end inline asm
	// begin inline asm
	shfl.sync.down.b32 %r328, %r329, %r340, %r341, %r342;
	// end inline asm
	mov.b64 	%rd291, {%r323, %r328};
	mov.b64 	%fd43, %rd291;
	mov.b64 	{%r334, %r339}, %rd312;
	// begin inline asm
	shfl.sync.down.b32 %r333, %r334, %r340, %r341, %r342;
	// end inline asm
	// begin inline asm
	shfl.sync.down.b32 %r338, %r339, %r340, %r341, %r342;
	// end inline asm
	mov.b64 	%rd37, {%r333, %r338};
	setp.gt.s32 	%p177, %r282, 27;
	mov.u64 	%rd313, %rd312;
	mov.f64 	%fd302, %fd301;
	@%p177 bra 	$L__BB2_39;
	abs.f64 	%fd44, %fd301;
	abs.f64 	%fd45, %fd43;
	setp.lt.f64 	%p178, %fd44, %fd45;
	mov.u64 	%rd313, %rd37;
	mov.f64 	%fd302, %fd43;
	@%p178 bra 	$L__BB2_39;
	setp.lt.f64 	%p179, %fd45, %fd44;
	mov.u64 	%rd313, %rd312;
	mov.f64 	%fd302, %fd301;
	@%p179 bra 	$L__BB2_39;
	setp.lt.s64 	%p180, %rd312, %rd37;
	min.s64 	%rd313, %rd312, %rd37;
	selp.f64 	%fd302, %fd301, %fd43, %p180;
$L__BB2_39:
	mov.b64 	%rd292, %fd302;
	mov.b64 	{%r344, %r349}, %rd292;
	mov.b32 	%r360, 8;
	mov.b32 	%r361, 31;
	mov.b32 	%r362, -1;
	// begin inline asm
	shfl.sync.down.b32 %r343, %r344, %r360, %r361, %r362;
	// end inline asm
	// begin inline asm
	shfl.sync.down.b32 %r348, %r349, %r360, %r361, %r362;
	// end inline asm
	mov.b64 	%rd293, {%r343, %r348};
	mov.b64 	%fd48, %rd293;
	mov.b64 	{%r354, %r359}, %rd313;
	// begin inline asm
	shfl.sync.down.b32 %r353, %r354, %r360, %r361, %r362;
	// end inline asm
	// begin inline asm
	shfl.sync.down.b32 %r358, %r359, %r360, %r361, %r362;
	// end inline asm
	mov.b64 	%rd40, {%r353, %r358};
	setp.gt.s32 	%p181, %r282, 23;
	mov.u64 	%rd314, %rd313;
	mov.f64 	%fd303, %fd302;
	@%p181 bra 	$L__BB2_43;
	abs.f64 	%fd49, %fd302;
	abs.f64 	%fd50, %fd48;
	setp.lt.f64 	%p182, %fd49, %fd50;
	mov.u64 	%rd314, %rd40;
	mov.f64 	%fd303, %fd48;
	@%p182 bra 	$L__BB2_43;
	setp.lt.f64 	%p183, %fd50, %fd49;
	mov.u64 	%rd314, %rd313;
	mov.f64 	%fd303, %fd302;
	@%p183 bra 	$L__BB2_43;
	setp.lt.s64 	%p184, %rd313, %rd40;
	min.s64 	%rd314, %rd313, %rd40;
	selp.f64 	%fd303, %fd302, %fd48, %p184;
$L__BB2_43:
	mov.b64 	%rd294, %fd303;
	mov.b64 	{%r364, %r369}, %rd294;
	mov.b32 	%r380, 16;
	mov.b32 	%r381, 31;
	mov.b32 	%r382, -1;
	// begin inline asm
	shfl.sync.down.b32 %r363, %r364, %r380, %r381, %r382;
	// end inline asm
	// begin inline asm
	shfl.sync.down.b32 %r368, %r369, %r380, %r381, %r382;
	// end inline asm
	mov.b64 	%rd295, {%r363, %r368};
	mov.b64 	%fd53, %rd295;
	mov.b64 	{%r374, %r379}, %rd314;
	// begin inline asm
	shfl.sync.down.b32 %r373, %r374, %r380, %r381, %r382;
	// end inline asm
	// begin inline asm
	shfl.sync.down.b32 %r378, %r379, %r380, %r381, %r382;
	// end inline asm
	mov.b64 	%rd43, {%r373, %r378};
	setp.gt.s32 	%p185, %r282, 15;
	mov.u64 	%rd367, %rd314;
	mov.f64 	%fd351, %fd303;
	@%p185 bra 	$L__BB2_47;
	abs.f64 	%fd54, %fd303;
	abs.f64 	%fd55, %fd53;
	setp.lt.f64 	%p186, %fd54, %fd55;
	mov.u64 	%rd367, %rd43;
	mov.f64 	%fd351, %fd53;
	@%p186 bra 	$L__BB2_47;
	setp.lt.f64 	%p187, %fd55, %fd54;
	mov.u64 	%rd367, %rd314;
	mov.f64 	%fd351, %fd303;
	@%p187 bra 	$L__BB2_47;
	setp.lt.s64 	%p188, %rd314, %rd43;
	min.s64 	%rd367, %rd314, %rd43;
	selp.f64 	%fd351, %fd303, %fd53, %p188;
$L__BB2_47:
	setp.ne.s32 	%p189, %r282, 0;
	@%p189 bra 	$L__BB2_49;
	shr.u32 	%r383, %r1, 1;
	and.b32  	%r384, %r383, 496;
	mov.u32 	%r385, _ZN6thrust24THRUST_300001_SM_1000_NS8cuda_cub4core6detail5shmemE;
	add.s32 	%r386, %r385, %r384;
	st.shared.f64 	[%r386+8], %fd351;
	st.shared.u64 	[%r386+16], %rd367;
$L__BB2_49:
	bar.sync 	0;
	setp.ne.s32 	%p190, %r1, 0;
	@%p190 bra 	$L__BB2_204;
	ld.shared.f64 	%fd58, [_ZN6thrust24THRUST_300001_SM_1000_NS8cuda_cub4core6detail5shmemE+24];
	ld.shared.u64 	%rd46, [_ZN6thrust24THRUST_300001_SM_1000_NS8cuda_cub4core6detail5shmemE+32];
	abs.f64 	%fd59, %fd351;
	abs.f64 	%fd60, %fd58;
	setp.lt.f64 	%p191, %fd59, %fd60;
	mov.u64 	%rd316, %rd46;
	mov.f64 	%fd305, %fd58;
	@%p191 bra 	$L__BB2_53;
	setp.lt.f64 	%p192, %fd60, %fd59;
	mov.u64 	%rd316, %rd367;
	mov.f64 	%fd305, %fd351;
	@%p192 bra 	$L__BB2_53;
	setp.lt.s64 	%p193, %rd367, %rd46;
	min.s64 	%rd316, %rd367, %rd46;
	selp.f64 	%fd305, %fd351, %fd58, %p193;
$L__BB2_53:
	ld.shared.f64 	%fd63, [_ZN6thrust24THRUST_300001_SM_1000_NS8cuda_cub4core6detail5shmemE+40];
	ld.shared.u64 	%rd49, [_ZN6thrust24THRUST_300001_SM_1000_NS8cuda_cub4core6detail5shmemE+48];
	abs.f64 	%fd64, %fd305;
	abs.f64 	%fd65, %fd63;
	setp.lt.f64 	%p194, %fd64, %fd65;
	mov.u64 	%rd317, %rd49;
	mov.f64 	%fd306, %fd63;
	@%p194 bra 	$L__BB2_56;
	setp.lt.f64 	%p195, %fd65, %fd64;
	mov.u64 	%rd317, %rd316;
	mov.f64 	%fd306, %fd305;
	@%p195 bra 	$L__BB2_56;
	setp.lt.s64 	%p196, %rd316, %rd49;
	min.s64 	%rd317, %rd316, %rd49;
	selp.f64 	%fd306, %fd305, %fd63, %p196;
$L__BB2_56:
	ld.shared.f64 	%fd68, [_ZN6thrust24THRUST_300001_SM_1000_NS8cuda_cub4core6detail5shmemE+56];
	ld.shared.u64 	%rd52, [_ZN6thrust24THRUST_300001_SM_1000_NS8cuda_cub4core6detail5shmemE+64];
	abs.f64 	%fd69, %fd306;
	abs.f64 	%fd70, %fd68;
	setp.lt.f64 	%p197, %fd69, %fd70;
	mov.u64 	%rd318, %rd52;
	mov.f64 	%fd307, %fd68;
	@%p197 bra 	$L__BB2_59;
	setp.lt.f64 	%p198, %fd70, %fd69;
	mov.u64 	%rd318, %rd317;
	mov.f64 	%fd307, %fd306;
	@%p198 bra 	$L__BB2_59;
	setp.lt.s64 	%p199, %rd317, %rd52;
	min.s64 	%rd318, %rd317, %rd52;
	selp.f64 	%fd307, %fd306, %fd68, %p199;
$L__BB2_59:
	ld.shared.f64 	%fd73, [_ZN6thrust24THRUST_300001_SM_1000_NS8cuda_cub4core6detail5shmemE+72];
	ld.shared.u64 	%rd55, [_ZN6thrust24THRUST_300001_SM_1000_NS8cuda_cub4core6detail5shmemE+80];
	abs.f64 	%fd74, %fd307;
	abs.f64 	%fd75, %fd73;
	setp.lt.f64 	%p200, %fd74, %fd75;
	mov.u64 	%rd319, %rd55;
	mov.f64 	%fd308, %fd73;
	@%p200 bra 	$L__BB2_62;
	setp.lt.f64 	%p201, %fd75, %fd74;
	mov.u64 	%rd319, %rd318;
	mov.f64 	%fd308, %fd307;
	@%p201 bra 	$L__BB2_62;
	setp.lt.s64 	%p202, %rd318, %rd55;
	min.s64 	%rd319, %rd318, %rd55;
	selp.f64 	%fd308, %fd307, %fd73, %p202;
$L__BB2_62:
	ld.shared.f64 	%fd78, [_ZN6thrust24THRUST_300001_SM_1000_NS8cuda_cub4core6detail5shmemE+88];
	ld.shared.u64 	%rd58, [_ZN6thrust24THRUST_300001_SM_1000_NS8cuda_cub4core6detail5shmemE+96];
	abs.f64 	%fd79, %fd308;
	abs.f64 	%fd80, %fd78;
	setp.lt.f64 	%p203, %fd79, %fd80;
	mov.u64 	%rd320, %rd58;
	mov.f64 	%fd309, %fd78;
	@%p203 bra 	$L__BB2_65;
	setp.lt.f64 	%p204, %fd80, %fd79;
	mov.u64 	%rd320, %rd319;
	mov.f64 	%fd309, %fd308;
	@%p204 bra 	$L__BB2_65;
	setp.lt.s64 	%p205, %rd319, %rd58;
	min.s64 	%rd320, %rd319, %rd58;
	selp.f64 	%fd309, %fd308, %fd78, %p205;
$L__BB2_65:
	ld.shared.f64 	%fd83, [_ZN6thrust24THRUST_300001_SM_1000_NS8cuda_cub4core6detail5shmemE+104];
	ld.shared.u64 	%rd61, [_ZN6thrust24THRUST_300001_SM_1000_NS8cuda_cub4core6detail5shmemE+112];
	abs.f64 	%fd84, %fd309;
	abs.f64 	%fd85, %fd83;
	setp.lt.f64 	%p206, %fd84, %fd85;
	mov.u64 	%rd321, %rd61;
	mov.f64 	%fd310, %fd83;
	@%p206 bra 	$L__BB2_68;
	setp.lt.f64 	%p207, %fd85, %fd84;
	mov.u64 	%rd321, %rd320;
	mov.f64 	%fd310, %fd309;
	@%p207 bra 	$L__BB2_68;
	setp.lt.s64 	%p208, %rd320, %rd61;
	min.s64 	%rd321, %rd320, %rd61;
	selp.f64 	%fd310, %fd309, %fd83, %p208;
$L__BB2_68:
	ld.shared.f64 	%fd88, [_ZN6thrust24THRUST_300001_SM_1000_NS8cuda_cub4core6detail5shmemE+120];
	ld.shared.u64 	%rd64, [_ZN6thrust24THRUST_300001_SM_1000_NS8cuda_cub4core6detail5shmemE+128];
	abs.f64 	%fd89, %fd310;
	abs.f64 	%fd90, %fd88;
	setp.lt.f64 	%p209, %fd89, %fd90;
	mov.u64 	%rd367, %rd64;
	mov.f64 	%fd351, %fd88;
	@%p209 bra 	$L__BB2_204;
	setp.lt.f64 	%p210, %fd90, %fd89;
	mov.u64 	%rd367, %rd321;
	mov.f64 	%fd351, %fd310;
	@%p210 bra 	$L__BB2_204;
	setp.lt.s64 	%p211, %rd321, %rd64;
	min.s64 	%rd367, %rd321, %rd64;
	selp.f64 	%fd351, %fd310, %fd88, %p211;
	bra.uni 	$L__BB2_204;
$L__BB2_71:
	// begin inline asm
	mov.u32 %r169, %laneid;
	// end inline asm
	and.b32  	%r190, %r1, 992;
	add.s32 	%r191, %r190, 32;
	setp.gt.s32 	%p118, %r191, %r36;
	not.b32 	%r192, %r190;
	add.s32 	%r193, %r36, %r192;
	selp.b32 	%r188, %r193, 31, %p118;
	mov.b64 	%rd276, %fd298;
	mov.b64 	{%r171, %r176}, %rd276;
	mov.b32 	%r187, 1;
	mov.b32 	%r189, -1;
	// begin inline asm
	shfl.sync.down.b32 %r170, %r171, %r187, %r188, %r189;
	// end inline asm
	// begin inline asm
	shfl.sync.down.b32 %r175, %r176, %r187, %r188, %r189;
	// end inline asm
	mov.b64 	%rd277, {%r170, %r175};
	mov.b64 	%fd92, %rd277;
	mov.b64 	{%r181, %r186}, %rd309;
	// begin inline asm
	shfl.sync.down.b32 %r180, %r181, %r187, %r188, %r189;
	// end inline asm
	// begin inline asm
	shfl.sync.down.b32 %r185, %r186, %r187, %r188, %r189;
	// end inline asm
	mov.b64 	%rd66, {%r180, %r185};
	setp.ge.s32 	%p119, %r169, %r188;
	mov.u64 	%rd322, %rd309;
	mov.f64 	%fd311, %fd298;
	@%p119 bra 	$L__BB2_75;
	abs.f64 	%fd93, %fd298;
	abs.f64 	%fd94, %fd92;
	setp.lt.f64 	%p120, %fd93, %fd94;
	mov.u64 	%rd322, %rd66;
	mov.f64 	%fd311, %fd92;
	@%p120 bra 	$L__BB2_75;
	setp.lt.f64 	%p121, %fd94, %fd93;
	mov.u64 	%rd322, %rd309;
	mov.f64 	%fd311, %fd298;
	@%p121 bra 	$L__BB2_75;
	setp.lt.s64 	%p122, %rd309, %rd66;
	min.s64 	%rd322, %rd309, %rd66;
	selp.f64 	%fd311, %fd298, %fd92, %p122;
$L__BB2_75:
	mov.b64 	%rd278, %fd311;
	mov.b64 	{%r195, %r200}, %rd278;
	mov.b32 	%r211, 2;
	mov.b32 	%r213, -1;
	// begin inline asm
	shfl.sync.down.b32 %r194, %r195, %r211, %r188, %r213;
	// end inline asm
	// begin inline asm
	shfl.sync.down.b32 %r199, %r200, %r211, %r188, %r213;
	// end inline asm
	mov.b64 	%rd279, {%r194, %r199};
	mov.b64 	%fd97, %rd279;
	mov.b64 	{%r205, %r210}, %rd322;
	// begin inline asm
	shfl.sync.down.b32 %r204, %r205, %r211, %r188, %r213;
	// end inline asm
	// begin inline asm
	shfl.sync.down.b32 %r209, %r210, %r211, %r188, %r213;
	// end inline asm
	mov.b64 	%rd69, {%r204, %r209};
	add.s32 	%r214, %r169, 2;
	setp.gt.s32 	%p123, %r214, %r188;
	mov.u64 	%rd323, %rd322;
	mov.f64 	%fd312, %fd311;
	@%p123 bra 	$L__BB2_79;
	abs.f64 	%fd98, %fd311;
	abs.f64 	%fd99, %fd97;
	setp.lt.f64 	%p124, %fd98, %fd99;
	mov.u64 	%rd323, %rd69;
	mov.f64 	%fd312, %fd97;
	@%p124 bra 	$L__BB2_79;
	setp.lt.f64 	%p125, %fd99, %fd98;
	mov.u64 	%rd323, %rd322;
	mov.f64 	%fd312, %fd311;
	@%p125 bra 	$L__BB2_79;
	setp.lt.s64 	%p126, %rd322, %rd69;
	min.s64 	%rd323, %rd322, %rd69;
	selp.f64 	%fd312, %fd311, %fd97, %p126;
$L__BB2_79:
	mov.b64 	%rd280, %fd312;
	mov.b64 	{%r216, %r221}, %rd280;
	mov.b32 	%r232, 4;
	mov.b32 	%r234, -1;
	// begin inline asm
	shfl.sync.down.b32 %r215, %r216, %r232, %r188, %r234;
	// end inline asm
	// begin inline asm
	shfl.sync.down.b32 %r220, %r221, %r232, %r188, %r234;
	// end inline asm
	mov.b64 	%rd281, {%r215, %r220};
	mov.b64 	%fd102, %rd281;
	mov.b64 	{%r226, %r231}, %rd323;
	// begin inline asm
	shfl.sync.down.b32 %r225, %r226, %r232, %r188, %r234;
	// end inline asm
	// begin inline asm
	shfl.sync.down.b32 %r230, %r231, %r232, %r188, %r234;
	// end inline asm
	mov.b64 	%rd72, {%r225, %r230};
	add.s32 	%r235, %r169, 4;
	setp.gt.s32 	%p127, %r235, %r188;
	mov.u64 	%rd324, %rd323;
	mov.f64 	%fd313, %fd312;
	@%p127 bra 	$L__BB2_83;
	abs.f64 	%fd103, %fd312;
	abs.f64 	%fd104, %fd102;
	setp.lt.f64 	%p128, %fd103, %fd104;
	mov.u64 	%rd324, %rd72;
	mov.f64 	%fd313, %fd102;
	@%p128 bra 	$L__BB2_83;
	setp.lt.f64 	%p129, %fd104, %fd103;
	mov.u64 	%rd324, %rd323;
	mov.f64 	%fd313, %fd312;
	@%p129 bra 	$L__BB2_83;
	setp.lt.s64 	%p130, %rd323, %rd72;
	min.s64 	%rd324, %rd323, %rd72;
	selp.f64 	%fd313, %fd312, %fd102, %p130;
$L__BB2_83:
	mov.b64 	%rd282, %fd313;
	mov.b64 	{%r237, %r242}, %rd282;
	mov.b32 	%r253, 8;
	mov.b32 	%r255, -1;
	// begin inline asm
	shfl.sync.down.b32 %r236, %r237, %r253, %r188, %r255;
	// end inline asm
	// begin inline asm
	shfl.sync.down.b32 %r241, %r242, %r253, %r188, %r255;
	// end inline asm
	mov.b64 	%rd283, {%r236, %r241};
	mov.b64 	%fd107, %rd283;
	mov.b64 	{%r247, %r252}, %rd324;
	// begin inline asm
	shfl.sync.down.b32 %r246, %r247, %r253, %r188, %r255;
	// end inline asm
	// begin inline asm
	shfl.sync.down.b32 %r251, %r252, %r253, %r188, %r255;
	// end inline asm
	mov.b64 	%rd75, {%r246, %r251};
	add.s32 	%r256, %r169, 8;
	setp.gt.s32 	%p131, %r256, %r188;
	mov.u64 	%rd325, %rd324;
	mov.f64 	%fd314, %fd313;
	@%p131 bra 	$L__BB2_87;
	abs.f64 	%fd108, %fd313;
	abs.f64 	%fd109, %fd107;
	setp.lt.f64 	%p132, %fd108, %fd109;
	mov.u64 	%rd325, %rd75;
	mov.f64 	%fd314, %fd107;
	@%p132 bra 	$L__BB2_87;
	setp.lt.f64 	%p133, %fd109, %fd108;
	mov.u64 	%rd325, %rd324;
	mov.f64 	%fd314, %fd313;
	@%p133 bra 	$L__BB2_87;
	setp.lt.s64 	%p134, %rd324, %rd75;
	min.s64 	%rd325, %rd324, %rd75;
	selp.f64 	%fd314, %fd313, %fd107, %p134;
$L__BB2_87:
	mov.b64 	%rd284, %fd314;
	mov.b64 	{%r258, %r263}, %rd284;
	mov.b32 	%r274, 16;
	mov.b32 	%r276, -1;
	// begin inline asm
	shfl.sync.down.b32 %r257, %r258, %r274, %r188, %r276;
	// end inline asm
	// begin inline asm
	shfl.sync.down.b32 %r262, %r263, %r274, %r188, %r276;
	// end inline asm
	mov.b64 	%rd285, {%r257, %r262};
	mov.b64 	%fd112, %rd285;
	mov.b64 	{%r268, %r273}, %rd325;
	// begin inline asm
	shfl.sync.down.b32 %r267, %r268, %r274, %r188, %r276;
	// end inline asm
	// begin inline asm
	shfl.sync.down.b32 %r272, %r273, %r274, %r188, %r276;
	// end inline asm
	mov.b64 	%rd78, {%r267, %r272};
	add.s32 	%r277, %r169, 16;
	setp.gt.s32 	%p135, %r277, %r188;
	mov.u64 	%rd367, %rd325;
	mov.f64 	%fd351, %fd314;
	@%p135 bra 	$L__BB2_91;
	abs.f64 	%fd113, %fd314;
	abs.f64 	%fd114, %fd112;
	setp.lt.f64 	%p136, %fd113, %fd114;
	mov.u64 	%rd367, %rd78;
	mov.f64 	%fd351, %fd112;
	@%p136 bra 	$L__BB2_91;
	setp.lt.f64 	%p137, %fd114, %fd113;
	mov.u64 	%rd367, %rd325;
	mov.f64 	%fd351, %fd314;
	@%p137 bra 	$L__BB2_91;
	setp.lt.s64 	%p138, %rd325, %rd78;
	min.s64 	%rd367, %rd325, %rd78;
	selp.f64 	%fd351, %fd314, %fd112, %p138;
$L__BB2_91:
	setp.ne.s32 	%p139, %r169, 0;
	@%p139 bra 	$L__BB2_93;
	shr.u32 	%r278, %r1, 1;
	and.b32  	%r279, %r278, 496;
	mov.u32 	%r280, _ZN6thrust24THRUST_300001_SM_1000_NS8cuda_cub4core6detail5shmemE;
	add.s32 	%r281, %r280, %r279;
	st.shared.f64 	[%r281+8], %fd351;
	st.shared.u64 	[%r281+16], %rd367;
$L__BB2_93:
	bar.sync 	0;
	setp.ne.s32 	%p140, %r1, 0;
	@%p140 bra 	$L__BB2_204;
	setp.lt.s32 	%p141, %r36, 33;
	mov.f64 	%fd316, %fd351;
	mov.u64 	%rd327, %rd367;
	@%p141 bra 	$L__BB2_98;
	ld.shared.f64 	%fd117, [_ZN6thrust24THRUST_300001_SM_1000_NS8cuda_cub4core6detail5shmemE+24];
	ld.shared.u64 	%rd81, [_ZN6thrust24THRUST_300001_SM_1000_NS8cuda_cub4core6detail5shmemE+32];
	abs.f64 	%fd118, %fd351;
	abs.f64 	%fd119, %fd117;
	setp.lt.f64 	%p142, %fd118, %fd119;
	mov.f64 	%fd316, %fd117;
	mov.u64 	%rd327, %rd81;
	@%p142 bra 	$L__BB2_98;
	setp.lt.f64 	%p143, %fd119, %fd118;
	mov.f64 	%fd316, %fd351;
	mov.u64 	%rd327, %rd367;
	@%p143 bra 	$L__BB2_98;
	setp.lt.s64 	%p144, %rd367, %rd81;
	min.s64 	%rd327, %rd367, %rd81;
	selp.f64 	%fd316, %fd351, %fd117, %p144;
$L__BB2_98:
	setp.lt.s32 	%p145, %r36, 65;
	mov.f64 	%fd317, %fd316;
	mov.u64 	%rd328, %rd327;
	@%p145 bra 	$L__BB2_102;
	ld.shared.f64 	%fd122, [_ZN6thrust24THRUST_300001_SM_1000_NS8cuda_cub4core6detail5shmemE+40];
	ld.shared.u64 	%rd84, [_ZN6thrust24THRUST_300001_SM_1000_NS8cuda_cub4core6detail5shmemE+48];
	abs.f64 	%fd123, %fd316;
	abs.f64 	%fd124, %fd122;
	setp.lt.f64 	%p146, %fd123, %fd124;
	mov.f64 	%fd317, %fd122;
	mov.u64 	%rd328, %rd84;
	@%p146 bra 	$L__BB2_102;
	setp.lt.f64 	%p147, %fd124, %fd123;
	mov.f64 	%fd317, %fd316;
	mov.u64 	%rd328, %rd327;
	@%p147 bra 	$L__BB2_102;
	setp.lt.s64 	%p148, %rd327, %rd84;
	min.s64 	%rd328, %rd327, %rd84;
	selp.f64 	%fd317, %fd316, %fd122, %p148;
$L__BB2_102:
	setp.lt.s32 	%p149, %r36, 97;
	mov.f64 	%fd318, %fd317;
	mov.u64 	%rd329, %rd328;
	@%p149 bra 	$L__BB2_106;
	ld.shared.f64 	%fd127, [_ZN6thrust24THRUST_300001_SM_1000_NS8cuda_cub4core6detail5shmemE+56];
	ld.shared.u64 	%rd87, [_ZN6thrust24THRUST_300001_SM_1000_NS8cuda_cub4core6detail5shmemE+64];
	abs.f64 	%fd128, %fd317;
	abs.f64 	%fd129, %fd127;
	setp.lt.f64 	%p150, %fd128, %fd129;
	mov.f64 	%fd318, %fd127;
	mov.u64 	%rd329, %rd87;
	@%p150 bra 	$L__BB2_106;
	setp.lt.f64 	%p151, %fd129, %fd128;
	mov.f64 	%fd318, %fd317;
	mov.u64 	%rd329, %rd328;
	@%p151 bra 	$L__BB2_106;
	setp.lt.s64 	%p152, %rd328, %rd87;
	min.s64 	%rd329, %rd328, %rd87;
	selp.f64 	%fd318, %fd317, %fd127, %p152;
$L__BB2_106:
	setp.lt.s32 	%p153, %r36, 129;
	mov.f64 	%fd319, %fd318;
	mov.u64 	%rd330, %rd329;
	@%p153 bra 	$L__BB2_110;
	ld.shared.f64 	%fd132, [_ZN6thrust24THRUST_300001_SM_1000_NS8cuda_cub4core6detail5shmemE+72];
	ld.shared.u64 	%rd90, [_ZN6thrust24THRUST_300001_SM_1000_NS8cuda_cub4core6detail5shmemE+80];
	abs.f64 	%fd133, %fd318;
	abs.f64 	%fd134, %fd132;
	setp.lt.f64 	%p154, %fd133, %fd134;
	mov.f64 	%fd319, %fd132;
	mov.u64 	%rd330, %rd90;
	@%p154 bra 	$L__BB2_110;
	setp.lt.f64 	%p155, %fd134, %fd133;
	mov.f64 	%fd319, %fd318;
	mov.u64 	%rd330, %rd329;
	@%p155 bra 	$L__BB2_110;
	setp.lt.s64 	%p156, %rd329, %rd90;
	min.s64 	%rd330, %rd329, %rd90;
	selp.f64 	%fd319, %fd318, %fd132, %p156;
$L__BB2_110:
	setp.lt.s32 	%p157, %r36, 161;
	mov.f64 	%fd320, %fd319;
	mov.u64 	%rd331, %rd330;
	@%p157 bra 	$L__BB2_114;
	ld.shared.f64 	%fd137, [_ZN6thrust24THRUST_300001_SM_1000_NS8cuda_cub4core6detail5shmemE+88];
	ld.shared.u64 	%rd93, [_ZN6thrust24THRUST_300001_SM_1000_NS8cuda_cub4core6detail5shmemE+96];
	abs.f64 	%fd138, %fd319;
	abs.f64 	%fd139, %fd137;
	setp.lt.f64 	%p158, %fd138, %fd139;
	mov.f64 	%fd320, %fd137;
	mov.u64 	%rd331, %rd93;
	@%p158 bra 	$L__BB2_114;
	setp.lt.f64 	%p159, %fd139, %fd138;
	mov.f64 	%fd320, %fd319;
	mov.u64 	%rd331, %rd330;
	@%p159 bra 	$L__BB2_114;
	setp.lt.s64 	%p160, %rd330, %rd93;
	min.s64 	%rd331, %rd330, %rd93;
	selp.f64 	%fd320, %fd319, %fd137, %p160;
$L__BB2_114:
	setp.lt.s32 	%p161, %r36, 193;
	mov.f64 	%fd321, %fd320;
	mov.u64 	%rd332, %rd331;
	@%p161 bra 	$L__BB2_118;
	ld.shared.f64 	%fd142, [_ZN6thrust24THRUST_300001_SM_1000_NS8cuda_cub4core6detail5shmemE+104];
	ld.shared.u64 	%rd96, [_ZN6thrust24THRUST_300001_SM_1000_NS8cuda_cub4core6detail5shmemE+112];
	abs.f64 	%fd143, %fd320;
	abs.f64 	%fd144, %fd142;
	setp.lt.f64 	%p162, %fd143, %fd144;
	mov.f64 	%fd321, %fd142;
	mov.u64 	%rd332, %rd96;
	@%p162 bra 	$L__BB2_118;
	setp.lt.f64 	%p163, %fd144, %fd143;
	mov.f64 	%fd321, %fd320;
	mov.u64 	%rd332, %rd331;
	@%p163 bra 	$L__BB2_118;
	setp.lt.s64 	%p164, %rd331, %rd96;
	min.s64 	%rd332, %rd331, %rd96;
	selp.f64 	%fd321, %fd320, %fd142, %p164;
$L__BB2_118:
	setp.lt.s32 	%p165, %r36, 225;
	mov.u64 	%rd367, %rd332;
	mov.f64 	%fd351, %fd321;
	@%p165 bra 	$L__BB2_204;
	ld.shared.f64 	%fd147, [_ZN6thrust24THRUST_300001_SM_1000_NS8cuda_cub4core6detail5shmemE+120];
	ld.shared.u64 	%rd99, [_ZN6thrust24THRUST_300001_SM_1000_NS8cuda_cub4core6detail5shmemE+128];
	abs.f64 	%fd148, %fd321;
	abs.f64 	%fd149, %fd147;
	setp.lt.f64 	%p166, %fd148, %fd149;
	mov.u64 	%rd367, %rd99;
	mov.f64 	%fd351, %fd147;
	@%p166 bra 	$L__BB2_204;
	setp.lt.f64 	%p167, %fd149, %fd148;
	mov.u64 	%rd367, %rd332;
	mov.f64 	%fd351, %fd321;
	@%p167 bra 	$L__BB2_204;
	setp.lt.s64 	%p168, %rd332, %rd99;
	min.s64 	%rd367, %rd332, %rd99;
	selp.f64 	%fd351, %fd321, %fd147, %p168;
	bra.uni 	$L__BB2_204;
$L__BB2_122:
	mov.u32 	%r17, %tid.x;
	cvt.u64.u32 	%rd200, %r17;
	cvta.to.global.u64 	%rd201, %rd197;
	mul.wide.u32 	%rd202, %r17, 8;
	add.s64 	%rd203, %rd201, %rd202;
	ld.global.f64 	%fd274, [%rd203];
	add.s32 	%r37, %r17, 256;
	cvt.u64.u32 	%rd204, %r37;
	ld.global.f64 	%fd275, [%rd203+2048];
	add.s32 	%r38, %r17, 512;
	cvt.u64.u32 	%rd205, %r38;
	ld.global.f64 	%fd276, [%rd203+4096];
	add.s32 	%r39, %r17, 768;
	cvt.u64.u32 	%rd206, %r39;
	ld.global.f64 	%fd277, [%rd203+6144];
	or.b32  	%r40, %r17, 1024;
	cvt.u64.u32 	%rd101, %r40;
	add.s64 	%rd354, %rd198, %rd101;
	ld.global.f64 	%fd338, [%rd203+8192];
	abs.f64 	%fd278, %fd274;
	abs.f64 	%fd279, %fd275;
	setp.geu.f64 	%p3, %fd278, %fd279;
	selp.f64 	%fd280, %fd274, %fd275, %p3;
	selp.b64 	%rd207, %rd200, %rd204, %p3;
	abs.f64 	%fd281, %fd280;
	abs.f64 	%fd282, %fd276;
	setp.geu.f64 	%p4, %fd281, %fd282;
	selp.f64 	%fd283, %fd280, %fd276, %p4;
	selp.b64 	%rd208, %rd207, %rd205, %p4;
	abs.f64 	%fd284, %fd283;
	abs.f64 	%fd285, %fd277;
	setp.geu.f64 	%p5, %fd284, %fd285;
	selp.f64 	%fd152, %fd283, %fd277, %p5;
	selp.b64 	%rd104, %rd208, %rd206, %p5;
	abs.f64 	%fd153, %fd152;
	abs.f64 	%fd154, %fd338;
	setp.lt.f64 	%p6, %fd153, %fd154;
	@%p6 bra 	$L__BB2_124;
	setp.lt.f64 	%p7, %fd154, %fd153;
	setp.lt.u64 	%p8, %rd104, %rd101;
	or.pred  	%p9, %p7, %p8;
	selp.f64 	%fd338, %fd152, %fd338, %p9;
	add.s64 	%rd211, %rd198, %rd104;
	selp.b64 	%rd354, %rd211, %rd354, %p9;
$L__BB2_124:
	setp.lt.u32 	%p10, %r36, 2560;
	mov.b32 	%r394, 1280;
	@%p10 bra 	$L__BB2_137;
	mov.b32 	%r393, 1280;
	mov.f64 	%fd323, %fd338;
$L__BB2_126:
	cvt.u64.u32 	%rd212, %r393;
	add.s64 	%rd213, %rd200, %rd212;
	mul.wide.u32 	%rd214, %r393, 8;
	cvta.to.global.u64 	%rd215, %rd197;
	add.s64 	%rd217, %rd215, %rd202;
	add.s64 	%rd218, %rd217, %rd214;
	add.s64 	%rd335, %rd213, %rd198;
	ld.global.f64 	%fd324, [%rd218];
	ld.global.f64 	%fd325, [%rd218+2048];
	ld.global.f64 	%fd326, [%rd218+4096];
	ld.global.f64 	%fd327, [%rd218+6144];
	ld.global.f64 	%fd338, [%rd218+8192];
	abs.f64 	%fd163, %fd323;
	abs.f64 	%fd164, %fd324;
	setp.lt.f64 	%p11, %fd163, %fd164;
	@%p11 bra 	$L__BB2_128;
	setp.lt.f64 	%p12, %fd164, %fd163;
	setp.lt.s64 	%p13, %rd354, %rd335;
	or.pred  	%p14, %p12, %p13;
	selp.f64 	%fd324, %fd323, %fd324, %p14;
	selp.b64 	%rd335, %rd354, %rd335, %p14;
$L__BB2_128:
	cvt.u64.u32 	%rd219, %r393;
	add.s64 	%rd220, %rd200, %rd219;
	add.s64 	%rd221, %rd220, %rd198;
	add.s64 	%rd336, %rd221, 256;
	abs.f64 	%fd167, %fd324;
	abs.f64 	%fd168, %fd325;
	setp.lt.f64 	%p15, %fd167, %fd168;
	@%p15 bra 	$L__BB2_130;
	setp.lt.f64 	%p16, %fd168, %fd167;
	add.s64 	%rd226, %rd221, 256;
	setp.lt.s64 	%p17, %rd335, %rd226;
	or.pred  	%p18, %p16, %p17;
	selp.f64 	%fd325, %fd324, %fd325, %p18;
	selp.b64 	%rd336, %rd335, %rd226, %p18;
$L__BB2_130:
	add.s64 	%rd337, %rd221, 512;
	abs.f64 	%fd171, %fd325;
	abs.f64 	%fd172, %fd326;
	setp.lt.f64 	%p19, %fd171, %fd172;
	@%p19 bra 	$L__BB2_132;
	setp.lt.f64 	%p20, %fd172, %fd171;
	add.s64 	%rd234, %rd221, 512;
	setp.lt.s64 	%p21, %rd336, %rd234;
	or.pred  	%p22, %p20, %p21;
	selp.f64 	%fd326, %fd325, %fd326, %p22;
	selp.b64 	%rd337, %rd336, %rd234, %p22;
$L__BB2_132:
	add.s64 	%rd338, %rd221, 768;
	abs.f64 	%fd175, %fd326;
	abs.f64 	%fd176, %fd327;
	setp.lt.f64 	%p23, %fd175, %fd176;
	@%p23 bra 	$L__BB2_134;
	setp.lt.f64 	%p24, %fd176, %fd175;
	setp.lt.s64 	%p25, %rd337, %rd338;
	or.pred  	%p26, %p24, %p25;
	selp.f64 	%fd327, %fd326, %fd327, %p26;
	selp.b64 	%rd338, %rd337, %rd338, %p26;
$L__BB2_134:
	add.s64 	%rd354, %rd221, 1024;
	abs.f64 	%fd179, %fd327;
	abs.f64 	%fd180, %fd338;
	setp.lt.f64 	%p27, %fd179, %fd180;
	@%p27 bra 	$L__BB2_136;
	setp.lt.f64 	%p28, %fd180, %fd179;
	setp.lt.s64 	%p29, %rd338, %rd354;
	or.pred  	%p30, %p28, %p29;
	selp.f64 	%fd338, %fd327, %fd338, %p30;
	selp.b64 	%rd354, %rd338, %rd354, %p30;
$L__BB2_136:
	add.s32 	%r394, %r393, 1280;
	add.s32 	%r43, %r393, 2560;
	setp.le.s32 	%p31, %r43, %r36;
	mov.u32 	%r393, %r394;
	mov.f64 	%fd323, %fd338;
	@%p31 bra 	$L__BB2_126;
$L__BB2_137:
	setp.le.s32 	%p32, %r36, %r394;
	@%p32 bra 	$L__BB2_160;
	sub.s32 	%r21, %r36, %r394;
	setp.ge.s32 	%p33, %r17, %r21;
	@%p33 bra 	$L__BB2_160;
	cvta.to.global.u64 	%rd127, %rd197;
	not.b32 	%r44, %r17;
	add.s32 	%r45, %r36, %r44;
	sub.s32 	%r22, %r45, %r394;
	and.b32  	%r46, %r22, 768;
	setp.eq.s32 	%p34, %r46, 768;
	mov.u32 	%r397, %r17;
	@%p34 bra 	$L__BB2_145;
	add.s32 	%r47, %r17, %r394;
	cvt.u64.u32 	%rd242, %r47;
	add.s64 	%rd342, %rd198, %rd242;
	mul.wide.u32 	%rd243, %r47, 8;
	add.s64 	%rd341, %rd127, %rd243;
	shr.u32 	%r48, %r22, 8;
	add.s32 	%r49, %r48, 1;
	and.b32  	%r50, %r49, 3;
	neg.s32 	%r395, %r50;
	mov.u32 	%r397, %r17;
$L__BB2_141:
	.pragma "nounroll";
	mov.u64 	%rd132, %rd354;
	mov.f64 	%fd184, %fd338;
	ld.global.f64 	%fd185, [%rd341];
	abs.f64 	%fd186, %fd184;
	abs.f64 	%fd187, %fd185;
	setp.lt.f64 	%p35, %fd186, %fd187;
	mov.f64 	%fd338, %fd185;
	mov.u64 	%rd354, %rd342;
	@%p35 bra 	$L__BB2_144;
	setp.lt.f64 	%p36, %fd187, %fd186;
	mov.f64 	%fd338, %fd184;
	mov.u64 	%rd354, %rd132;
	@%p36 bra 	$L__BB2_144;
	setp.lt.s64 	%p37, %rd132, %rd342;
	selp.f64 	%fd338, %fd184, %fd185, %p37;
	min.s64 	%rd354, %rd132, %rd342;
$L__BB2_144:
	add.s32 	%r397, %r397, 256;
	add.s64 	%rd342, %rd342, 256;
	add.s64 	%rd341, %rd341, 2048;
	add.s32 	%r395, %r395, 1;
	setp.ne.s32 	%p38, %r395, 0;
	@%p38 bra 	$L__BB2_141;
$L__BB2_145:
	setp.lt.u32 	%p39, %r22, 768;
	@%p39 bra 	$L__BB2_160;
	add.s32 	%r398, %r397, %r394;
	cvt.u64.u32 	%rd244, %r398;
	add.s64 	%rd349, %rd198, %rd244;
	cvt.u64.u32 	%rd245, %r397;
	cvt.u64.u32 	%rd246, %r394;
	add.s64 	%rd247, %rd245, %rd246;
	shl.b64 	%rd248, %rd247, 3;
	add.s64 	%rd249, %rd248, %rd127;
	add.s64 	%rd348, %rd249, 6144;
	mul.wide.u32 	%rd250, %r398, 8;
	add.s64 	%rd347, %rd127, %rd250;
	add.s32 	%r399, %r397, 512;
$L__BB2_147:
	mov.u32 	%r32, %r399;
	ld.global.f64 	%fd193, [%rd347];
	abs.f64 	%fd194, %fd338;
	abs.f64 	%fd195, %fd193;
	setp.lt.f64 	%p40, %fd194, %fd195;
	mov.f64 	%fd335, %fd193;
	mov.u64 	%rd351, %rd349;
	@%p40 bra 	$L__BB2_150;
	setp.lt.f64 	%p41, %fd195, %fd194;
	mov.f64 	%fd335, %fd338;
	mov.u64 	%rd351, %rd354;
	@%p41 bra 	$L__BB2_150;
	setp.lt.s64 	%p42, %rd354, %rd349;
	selp.f64 	%fd335, %fd338, %fd193, %p42;
	min.s64 	%rd351, %rd354, %rd349;
$L__BB2_150:
	add.s32 	%r51, %r398, 256;
	cvt.u64.u32 	%rd251, %r51;
	add.s64 	%rd148, %rd198, %rd251;
	ld.global.f64 	%fd198, [%rd348+-4096];
	abs.f64 	%fd199, %fd335;
	abs.f64 	%fd200, %fd198;
	setp.lt.f64 	%p43, %fd199, %fd200;
	mov.f64 	%fd336, %fd198;
	mov.u64 	%rd352, %rd148;
	@%p43 bra 	$L__BB2_153;
	setp.lt.f64 	%p44, %fd200, %fd199;
	mov.f64 	%fd336, %fd335;
	mov.u64 	%rd352, %rd351;
	@%p44 bra 	$L__BB2_153;
	setp.lt.s64 	%p45, %rd351, %rd148;
	selp.f64 	%fd336, %fd335, %fd198, %p45;
	min.s64 	%rd352, %rd351, %rd148;
$L__BB2_153:
	add.s32 	%r52, %r398, 512;
	cvt.u64.u32 	%rd252, %r52;
	add.s64 	%rd151, %rd198, %rd252;
	ld.global.f64 	%fd203, [%rd348+-2048];
	abs.f64 	%fd204, %fd336;
	abs.f64 	%fd205, %fd203;
	setp.lt.f64 	%p46, %fd204, %fd205;
	mov.f64 	%fd337, %fd203;
	mov.u64 	%rd353, %rd151;
	@%p46 bra 	$L__BB2_156;
	setp.lt.f64 	%p47, %fd205, %fd204;
	mov.f64 	%fd337, %fd336;
	mov.u64 	%rd353, %rd352;
	@%p47 bra 	$L__BB2_156;
	setp.lt.s64 	%p48, %rd352, %rd151;
	selp.f64 	%fd337, %fd336, %fd203, %p48;
	min.s64 	%rd353, %rd352, %rd151;
$L__BB2_156:
	add.s32 	%r53, %r398, 768;
	cvt.u64.u32 	%rd253, %r53;
	add.s64 	%rd154, %rd198, %rd253;
	ld.global.f64 	%fd208, [%rd348];
	abs.f64 	%fd209, %fd337;
	abs.f64 	%fd210, %fd208;
	setp.lt.f64 	%p49, %fd209, %fd210;
	mov.f64 	%fd338, %fd208;
	mov.u64 	%rd354, %rd154;
	@%p49 bra 	$L__BB2_159;
	setp.lt.f64 	%p50, %fd210, %fd209;
	mov.f64 	%fd338, %fd337;
	mov.u64 	%rd354, %rd353;
	@%p50 bra 	$L__BB2_159;
	setp.lt.s64 	%p51, %rd353, %rd154;
	selp.f64 	%fd338, %fd337, %fd208, %p51;
	min.s64 	%rd354, %rd353, %rd154;
$L__BB2_159:
	add.s64 	%rd349, %rd349, 1024;
	add.s64 	%rd348, %rd348, 8192;
	add.s64 	%rd347, %rd347, 8192;
	add.s32 	%r399, %r32, 1024;
	add.s32 	%r54, %r32, 512;
	add.s32 	%r398, %r398, 1024;
	setp.lt.s32 	%p52, %r54, %r21;
	@%p52 bra 	$L__BB2_147;
$L__BB2_160:
	// begin inline asm
	mov.u32 %r55, %laneid;
	// end inline asm
	mov.b64 	%rd254, %fd338;
	mov.b64 	{%r57, %r62}, %rd254;
	mov.b32 	%r73, 1;
	mov.b32 	%r74, 31;
	mov.b32 	%r75, -1;
	// begin inline asm
	shfl.sync.down.b32 %r56, %r57, %r73, %r74, %r75;
	// end inline asm
	// begin inline asm
	shfl.sync.down.b32 %r61, %r62, %r73, %r74, %r75;
	// end inline asm
	mov.b64 	%rd255, {%r56, %r61};
	mov.b64 	%fd214, %rd255;
	mov.b64 	{%r67, %r72}, %rd354;
	// begin inline asm
	shfl.sync.down.b32 %r66, %r67, %r73, %r74, %r75;
	// end inline asm
	// begin inline asm
	shfl.sync.down.b32 %r71, %r72, %r73, %r74, %r75;
	// end inline asm
	mov.b64 	%rd161, {%r66, %r71};
	setp.gt.s32 	%p53, %r55, 30;
	mov.f64 	%fd340, %fd338;
	mov.u64 	%rd356, %rd354;
	@%p53 bra 	$L__BB2_164;
	abs.f64 	%fd215, %fd338;
	abs.f64 	%fd216, %fd214;
	setp.lt.f64 	%p54, %fd215, %fd216;
	mov.f64 	%fd340, %fd214;
	mov.u64 	%rd356, %rd161;
	@%p54 bra 	$L__BB2_164;
	setp.lt.f64 	%p55, %fd216, %fd215;
	mov.f64 	%fd340, %fd338;
	mov.u64 	%rd356, %rd354;
	@%p55 bra 	$L__BB2_164;
	setp.lt.s64 	%p56, %rd354, %rd161;
	selp.f64 	%fd340, %fd338, %fd214, %p56;
	min.s64 	%rd356, %rd354, %rd161;
$L__BB2_164:
	mov.b64 	%rd256, %fd340;
	mov.b64 	{%r77, %r82}, %rd256;
	mov.b32 	%r93, 2;
	mov.b32 	%r94, 31;
	mov.b32 	%r95, -1;
	// begin inline asm
	shfl.sync.down.b32 %r76, %r77, %r93, %r94, %r95;
	// end inline asm
	// begin inline asm
	shfl.sync.down.b32 %r81, %r82, %r93, %r94, %r95;
	// end inline asm
	mov.b64 	%rd257, {%r76, %r81};
	mov.b64 	%fd219, %rd257;
	mov.b64 	{%r87, %r92}, %rd356;
	// begin inline asm
	shfl.sync.down.b32 %r86, %r87, %r93, %r94, %r95;
	// end inline asm
	// begin inline asm
	shfl.sync.down.b32 %r91, %r92, %r93, %r94, %r95;
	// end inline asm
	mov.b64 	%rd164, {%r86, %r91};
	setp.gt.s32 	%p57, %r55, 29;
	mov.f64 	%fd341, %fd340;
	mov.u64 	%rd357, %rd356;
	@%p57 bra 	$L__BB2_168;
	abs.f64 	%fd220, %fd340;
	abs.f64 	%fd221, %fd219;
	setp.lt.f64 	%p58, %fd220, %fd221;
	mov.f64 	%fd341, %fd219;
	mov.u64 	%rd357, %rd164;
	@%p58 bra 	$L__BB2_168;
	setp.lt.f64 	%p59, %fd221, %fd220;
	mov.f64 	%fd341, %fd340;
	mov.u64 	%rd357, %rd356;
	@%p59 bra 	$L__BB2_168;
	setp.lt.s64 	%p60, %rd356, %rd164;
	selp.f64 	%fd341, %fd340, %fd219, %p60;
	min.s64 	%rd357, %rd356, %rd164;
$L__BB2_168:
	mov.b64 	%rd258, %fd341;
	mov.b64 	{%r97, %r102}, %rd258;
	mov.b32 	%r113, 4;
	mov.b32 	%r114, 31;
	mov.b32 	%r115, -1;
	// begin inline asm
	shfl.sync.down.b32 %r96, %r97, %r113, %r114, %r115;
	// end inline asm
	// begin inline asm
	shfl.sync.down.b32 %r101, %r102, %r113, %r114, %r115;
	// end inline asm
	mov.b64 	%rd259, {%r96, %r101};
	mov.b64 	%fd224, %rd259;
	mov.b64 	{%r107, %r112}, %rd357;
	// begin inline asm
	shfl.sync.down.b32 %r106, %r107, %r113, %r114, %r115;
	// end inline asm
	// begin inline asm
	shfl.sync.down.b32 %r111, %r112, %r113, %r114, %r115;
	// end inline asm
	mov.b64 	%rd167, {%r106, %r111};
	setp.gt.s32 	%p61, %r55, 27;
	mov.f64 	%fd342, %fd341;
	mov.u64 	%rd358, %rd357;
	@%p61 bra 	$L__BB2_172;
	abs.f64 	%fd225, %fd341;
	abs.f64 	%fd226, %fd224;
	setp.lt.f64 	%p62, %fd225, %fd226;
	mov.f64 	%fd342, %fd224;
	mov.u64 	%rd358, %rd167;
	@%p62 bra 	$L__BB2_172;
	setp.lt.f64 	%p63, %fd226, %fd225;
	mov.f64 	%fd342, %fd341;
	mov.u64 	%rd358, %rd357;
	@%p63 bra 	$L__BB2_172;
	setp.lt.s64 	%p64, %rd357, %rd167;
	selp.f64 	%fd342, %fd341, %fd224, %p64;
	min.s64 	%rd358, %rd357, %rd167;
$L__BB2_172:
	mov.b64 	%rd260, %fd342;
	mov.b64 	{%r117, %r122}, %rd260;
	mov.b32 	%r133, 8;
	mov.b32 	%r134, 31;
	mov.b32 	%r135, -1;
	// begin inline asm
	shfl.sync.down.b32 %r116, %r117, %r133, %r134, %r135;
	// end inline asm
	// begin inline asm
	shfl.sync.down.b32 %r121, %r122, %r133, %r134, %r135;
	// end inline asm
	mov.b64 	%rd261, {%r116, %r121};
	mov.b64 	%fd229, %rd261;
	mov.b64 	{%r127, %r132}, %rd358;
	// begin inline asm
	shfl.sync.down.b32 %r126, %r127, %r133, %r134, %r135;
	// end inline asm
	// begin inline asm
	shfl.sync.down.b32 %r131, %r132, %r133, %r134, %r135;
	// end inline asm
	mov.b64 	%rd170, {%r126, %r131};
	setp.gt.s32 	%p65, %r55, 23;
	mov.f64 	%fd343, %fd342;
	mov.u64 	%rd359, %rd358;
	@%p65 bra 	$L__BB2_176;
	abs.f64 	%fd230, %fd342;
	abs.f64 	%fd231, %fd229;
	setp.lt.f64 	%p66, %fd230, %fd231;
	mov.f64 	%fd343, %fd229;
	mov.u64 	%rd359, %rd170;
	@%p66 bra 	$L__BB2_176;
	setp.lt.f64 	%p67, %fd231, %fd230;
	mov.f64 	%fd343, %fd342;
	mov.u64 	%rd359, %rd358;
	@%p67 bra 	$L__BB2_176;
	setp.lt.s64 	%p68, %rd358, %rd170;
	selp.f64 	%fd343, %fd342, %fd229, %p68;
	min.s64 	%rd359, %rd358, %rd170;
$L__BB2_176:
	mov.b64 	%rd262, %fd343;
	mov.b64 	{%r137, %r142}, %rd262;
	mov.b32 	%r153, 16;
	mov.b32 	%r154, 31;
	mov.b32 	%r155, -1;
	// begin inline asm
	shfl.sync.down.b32 %r136, %r137, %r153, %r154, %r155;
	// end inline asm
	// begin inline asm
	shfl.sync.down.b32 %r141, %r142, %r153, %r154, %r155;
	// end inline asm
	mov.b64 	%rd263, {%r136, %r141};
	mov.b64 	%fd234, %rd263;
	mov.b64 	{%r147, %r152}, %rd359;
	// begin inline asm
	shfl.sync.down.b32 %r146, %r147, %r153, %r154, %r155;
	// end inline asm
	// begin inline asm
	shfl.sync.down.b32 %r151, %r152, %r153, %r154, %r155;
	// end inline asm
	mov.b64 	%rd173, {%r146, %r151};
	setp.gt.s32 	%p69, %r55, 15;
	mov.f64 	%fd351, %fd343;
	mov.u64 	%rd367, %rd359;
	@%p69 bra 	$L__BB2_180;
	abs.f64 	%fd235, %fd343;
	abs.f64 	%fd236, %fd234;
	setp.lt.f64 	%p70, %fd235, %fd236;
	mov.f64 	%fd351, %fd234;
	mov.u64 	%rd367, %rd173;
	@%p70 bra 	$L__BB2_180;
	setp.lt.f64 	%p71, %fd236, %fd235;
	mov.f64 	%fd351, %fd343;
	mov.u64 	%rd367, %rd359;
	@%p71 bra 	$L__BB2_180;
	setp.lt.s64 	%p72, %rd359, %rd173;
	selp.f64 	%fd351, %fd343, %fd234, %p72;
	min.s64 	%rd367, %rd359, %rd173;
$L__BB2_180:
	setp.ne.s32 	%p73, %r55, 0;
	@%p73 bra 	$L__BB2_182;
	shr.u32 	%r156, %r17, 1;
	and.b32  	%r157, %r156, 496;
	mov.u32 	%r158, _ZN6thrust24THRUST_300001_SM_1000_NS8cuda_cub4core6detail5shmemE;
	add.s32 	%r159, %r158, %r157;
	st.shared.f64 	[%r159+8], %fd351;
	st.shared.u64 	[%r159+16], %rd367;
$L__BB2_182:
	bar.sync 	0;
	setp.ne.s32 	%p74, %r17, 0;
	@%p74 bra 	$L__BB2_204;
	ld.shared.f64 	%fd239, [_ZN6thrust24THRUST_300001_SM_1000_NS8cuda_cub4core6detail5shmemE+24];
	ld.shared.u64 	%rd176, [_ZN6thrust24THRUST_300001_SM_1000_NS8cuda_cub4core6detail5shmemE+32];
	abs.f64 	%fd240, %fd351;
	abs.f64 	%fd241, %fd239;
	setp.lt.f64 	%p75, %fd240, %fd241;
	mov.f64 	%fd345, %fd239;
	mov.u64 	%rd361, %rd176;
	@%p75 bra 	$L__BB2_186;
	setp.lt.f64 	%p76, %fd241, %fd240;
	mov.f64 	%fd345, %fd351;
	mov.u64 	%rd361, %rd367;
	@%p76 bra 	$L__BB2_186;
	setp.lt.s64 	%p77, %rd367, %rd176;
	selp.f64 	%fd345, %fd351, %fd239, %p77;
	min.s64 	%rd361, %rd367, %rd176;
$L__BB2_186:
	ld.shared.f64 	%fd244, [_ZN6thrust24THRUST_300001_SM_1000_NS8cuda_cub4core6detail5shmemE+40];
	ld.shared.u64 	%rd179, [_ZN6thrust24THRUST_300001_SM_1000_NS8cuda_cub4core6detail5shmemE+48];
	abs.f64 	%fd245, %fd345;
	abs.f64 	%fd246, %fd244;
	setp.lt.f64 	%p78, %fd245, %fd246;
	mov.f64 	%fd346, %fd244;
	mov.u64 	%rd362, %rd179;
	@%p78 bra 	$L__BB2_189;
	setp.lt.f64 	%p79, %fd246, %fd245;
	mov.f64 	%fd346, %fd345;
	mov.u64 	%rd362, %rd361;
	@%p79 bra 	$L__BB2_189;
	setp.lt.s64 	%p80, %rd361, %rd179;
	selp.f64 	%fd346, %fd345, %fd244, %p80;
	min.s64 	%rd362, %rd361, %rd179;
$L__BB2_189:
	ld.shared.f64 	%fd249, [_ZN6thrust24THRUST_300001_SM_1000_NS8cuda_cub4core6detail5shmemE+56];
	ld.shared.u64 	%rd182, [_ZN6thrust24THRUST_300001_SM_1000_NS8cuda_cub4core6detail5shmemE+64];
	abs.f64 	%fd250, %fd346;
	abs.f64 	%fd251, %fd249;
	setp.lt.f64 	%p81, %fd250, %fd251;
	mov.f64 	%fd347, %fd249;
	mov.u64 	%rd363, %rd182;
	@%p81 bra 	$L__BB2_192;
	setp.lt.f64 	%p82, %fd251, %fd250;
	mov.f64 	%fd347, %fd346;
	mov.u64 	%rd363, %rd362;
	@%p82 bra 	$L__BB2_192;
	setp.lt.s64 	%p83, %rd362, %rd182;
	selp.f64 	%fd347, %fd346, %fd249, %p83;
	min.s64 	%rd363, %rd362, %rd182;
$L__BB2_192:
	ld.shared.f64 	%fd254, [_ZN6thrust24THRUST_300001_SM_1000_NS8cuda_cub4core6detail5shmemE+72];
	ld.shared.u64 	%rd185, [_ZN6thrust24THRUST_300001_SM_1000_NS8cuda_cub4core6detail5shmemE+80];
	abs.f64 	%fd255, %fd347;
	abs.f64 	%fd256, %fd254;
	setp.lt.f64 	%p84, %fd255, %fd256;
	mov.f64 	%fd348, %fd254;
	mov.u64 	%rd364, %rd185;
	@%p84 bra 	$L__BB2_195;
	setp.lt.f64 	%p85, %fd256, %fd255;
	mov.f64 	%fd348, %fd347;
	mov.u64 	%rd364, %rd363;
	@%p85 bra 	$L__BB2_195;
	setp.lt.s64 	%p86, %rd363, %rd185;
	selp.f64 	%fd348, %fd347, %fd254, %p86;
	min.s64 	%rd364, %rd363, %rd185;
$L__BB2_195:
	ld.shared.f64 	%fd259, [_ZN6thrust24THRUST_300001_SM_1000_NS8cuda_cub4core6detail5shmemE+88];
	ld.shared.u64 	%rd188, [_ZN6thrust24THRUST_300001_SM_1000_NS8cuda_cub4core6detail5shmemE+96];
	abs.f64 	%fd260, %fd348;
	abs.f64 	%fd261, %fd259;
	setp.lt.f64 	%p87, %fd260, %fd261;
	mov.f64 	%fd349, %fd259;
	mov.u64 	%rd365, %rd188;
	@%p87 bra 	$L__BB2_198;
	setp.lt.f64 	%p88, %fd261, %fd260;
	mov.f64 	%fd349, %fd348;
	mov.u64 	%rd365, %rd364;
	@%p88 bra 	$L__BB2_198;
	setp.lt.s64 	%p89, %rd364, %rd188;
	selp.f64 	%fd349, %fd348, %fd259, %p89;
	min.s64 	%rd365, %rd364, %rd188;
$L__BB2_198:
	ld.shared.f64 	%fd264, [_ZN6thrust24THRUST_300001_SM_1000_NS8cuda_cub4core6detail5shmemE+104];
	ld.shared.u64 	%rd191, [_ZN6thrust24THRUST_300001_SM_1000_NS8cuda_cub4core6detail5shmemE+112];
	abs.f64 	%fd265, %fd349;
	abs.f64 	%fd266, %fd264;
	setp.lt.f64 	%p90, %fd265, %fd266;
	mov.f64 	%fd350, %fd264;
	mov.u64 	%rd366, %rd191;
	@%p90 bra 	$L__BB2_201;
	setp.lt.f64 	%p91, %fd266, %fd265;
	mov.f64 	%fd350, %fd349;
	mov.u64 	%rd366, %rd365;
	@%p91 bra 	$L__BB2_201;
	setp.lt.s64 	%p92, %rd365, %rd191;
	selp.f64 	%fd350, %fd349, %fd264, %p92;
	min.s64 	%rd366, %rd365, %rd191;
$L__BB2_201:
	ld.shared.f64 	%fd269, [_ZN6thrust24THRUST_300001_SM_1000_NS8cuda_cub4core6detail5shmemE+120];
	ld.shared.u64 	%rd194, [_ZN6thrust24THRUST_300001_SM_1000_NS8cuda_cub4core6detail5shmemE+128];
	abs.f64 	%fd270, %fd350;
	abs.f64 	%fd271, %fd269;
	setp.lt.f64 	%p93, %fd270, %fd271;
	mov.u64 	%rd367, %rd194;
	mov.f64 	%fd351, %fd269;
	@%p93 bra 	$L__BB2_204;
	setp.lt.f64 	%p94, %fd271, %fd270;
	mov.u64 	%rd367, %rd366;
	mov.f64 	%fd351, %fd350;
	@%p94 bra 	$L__BB2_204;
	setp.lt.s64 	%p95, %rd366, %rd194;
	selp.f64 	%fd351, %fd350, %fd269, %p95;
	min.s64 	%rd367, %rd366, %rd194;
$L__BB2_204:
	mov.u32 	%r387, %tid.x;
	setp.ne.s32 	%p212, %r387, 0;
	@%p212 bra 	$L__BB2_206;
	ld.param.u64 	%rd297, [_ZN6thrust24THRUST_300001_SM_1000_NS8cuda_cub4core6detail13_kernel_agentINS1_8__reduce11ReduceAgentINS0_12zip_iteratorIN4cuda3std3__45tupleIJNS0_10device_ptrIdEENS0_17counting_iteratorIlNS0_11use_defaultESF_SF_EEEEEEEPNSB_IJdlEEESJ_iNS1_9__extrema9arg_max_fIdl6actionEEEEJSI_SK_iSO_EEEvDpT0__param_1];
	cvta.to.global.u64 	%rd296, %rd297;
	st.global.f64 	[%rd296], %fd351;
	st.global.u64 	[%rd296+8], %rd367;
$L__BB2_206:
	ret;

}
	// .globl	_ZN6thrust24THRUST_300001_SM_1000_NS8cuda_cub4core6detail13_kernel_agentINS1_8__reduce11ReduceAgentINS0_12zip_iteratorIN4cuda3std3__45tupleIJNS0_10device_ptrIdEENS0_17counting_iteratorIlNS0_11use_defaultESF_SF_EEEEEEEPNSB_IJdlEEESJ_iNS1_9__extrema9arg_max_fIdl6actionEEEEJSI_SK_iN3cub18CUB_300001_SM_100013GridEvenShareIiEENSR_9GridQueueIjEESO_EEEvDpT0_
.visible .entry _ZN6thrust24THRUST_300001_SM_1000_NS8cuda_cub4core6detail13_kernel_agentINS1_8__reduce11ReduceAgentINS0_12zip_iteratorIN4cuda3std3__45tupleIJNS0_10device_ptrIdEENS0_17counting_iteratorIlNS0_11use_defaultESF_SF_EEEEEEEPNSB_IJdlEEESJ_iNS1_9__extrema9arg_max_fIdl6actionEEEEJSI_SK_iN3cub18CUB_300001_SM_100013GridEvenShareIiEENSR_9GridQueueIjEESO_EEEvDpT0_(
	.param .align 8 .b8 _ZN6thrust24THRUST_300001_SM_1000_NS8cuda_cub4core6detail13_kernel_agentINS1_8__reduce11ReduceAgentINS0_12zip_iteratorIN4cuda3std3__45tupleIJNS0_10device_ptrIdEENS0_17counting_iteratorIlNS0_11use_defaultESF_SF_EEEEEEEPNSB_IJdlEEESJ_iNS1_9__extrema9arg_max_fIdl6actionEEEEJSI_SK_iN3cub18CUB_300001_SM_100013GridEvenShareIiEENSR_9GridQueueIjEESO_EEEvDpT0__param_0[16],
	.param .u64 .ptr .align 1 _ZN6thrust24THRUST_300001_SM_1000_NS8cuda_cub4core6detail13_kernel_agentINS1_8__reduce11ReduceAgentINS0_12zip_iteratorIN4cuda3std3__45tupleIJNS0_10device_ptrIdEENS0_17counting_iteratorIlNS0_11use_defaultESF_SF_EEEEEEEPNSB_IJdlEEESJ_iNS1_9__extrema9arg_max_fIdl6actionEEEEJSI_SK_iN3cub18CUB_300001_SM_100013GridEvenShareIiEENSR_9GridQueueIjEESO_EEEvDpT0__param_1,
	.param .u32 _ZN6thrust24THRUST_300001_SM_1000_NS8cuda_cub4core6detail13_kernel_agentINS1_8__reduce11ReduceAgentINS0_12zip_iteratorIN4cuda3std3__45tupleIJNS0_10device_ptrIdEENS0_17counting_iteratorIlNS0_11use_defaultESF_SF_EEEEEEEPNSB_IJdlEEESJ_iNS1_9__extrema9arg_max_fIdl6actionEEEEJSI_SK_iN3cub18CUB_300001_SM_100013GridEvenShareIiEENSR_9GridQueueIjEESO_EEEvDpT0__param_2,
	.param .align 4 .b8 _ZN6thrust24THRUST_300001_SM_1000_NS8cuda_cub4core6detail13_kernel_agentINS1_8__reduce11ReduceAgentINS0_12zip_iteratorIN4cuda3std3__45tupleIJNS0_10device_ptrIdEENS0_17counting_iteratorIlNS0_11use_defaultESF_SF_EEEEEEEPNSB_IJdlEEESJ_iNS1_9__extrema9arg_max_fIdl6actionEEEEJSI_SK_iN3cub18CUB_300001_SM_100013GridEvenShareIiEENSR_9GridQueueIjEESO_EEEvDpT0__param_3[40],
	.param .align 8 .b8 _ZN6thrust24THRUST_300001_SM_1000_NS8cuda_cub4core6detail13_kernel_agentINS1_8__reduce11ReduceAgentINS0_12zip_iteratorIN4cuda3std3__45tupleIJNS0_10device_ptrIdEENS0_17counting_iteratorIlNS0_11use_defaultESF_SF_EEEEEEEPNSB_IJdlEEESJ_iNS1_9__extrema9arg_max_fIdl6actionEEEEJSI_SK_iN3cub18CUB_300001_SM_100013GridEvenShareIiEENSR_9GridQueueIjEESO_EEEvDpT0__param_4[8],
	.param .align 1 .b8 _ZN6thrust24THRUST_300001_SM_1000_NS8cuda_cub4core6detail13_kernel_agentINS1_8__reduce11ReduceAgentINS0_12zip_iteratorIN4cuda3std3__45tupleIJNS0_10device_ptrIdEENS0_17counting_iteratorIlNS0_11use_defaultESF_SF_EEEEEEEPNSB_IJdlEEESJ_iNS1_9__extrema9arg_max_fIdl6actionEEEEJSI_SK_iN3cub18CUB_300001_SM_100013GridEvenShareIiEENSR_9GridQueueIjEESO_EEEvDpT0__param_5[1]
)
.maxntid 256
{
	.reg .pred 	%p<215>;
	.reg .b32 	%r<437>;
	.reg .b64 	%rd<318>;
	.reg .b64 	%fd<352>;

	ld.param.u64 	%rd3, [_ZN6thrust24THRUST_300001_SM_1000_NS8cuda_cub4core6detail13_kernel_agentINS1_8__reduce11ReduceAgentINS0_12zip_iteratorIN4cuda3std3__45tupleIJNS0_10device_ptrIdEENS0_17counting_iteratorIlNS0_11use_defaultESF_SF_EEEEEEEPNSB_IJdlEEESJ_iNS1_9__extrema9arg_max_fIdl6actionEEEEJSI_SK_iN3cub18CUB_300001_SM_100013GridEvenShareIiEENSR_9GridQueueIjEESO_EEEvDpT0__param_0+8];
	ld.param.u64 	%rd181, [_ZN6thrust24THRUST_300001_SM_1000_NS8cuda_cub4core6detail13_kernel_agentINS1_8__reduce11ReduceAgentINS0_12zip_iteratorIN4cuda3std3__45tupleIJNS0_10device_ptrIdEENS0_17counting_iteratorIlNS0_11use_defaultESF_SF_EEEEEEEPNSB_IJdlEEESJ_iNS1_9__extrema9arg_max_fIdl6actionEEEEJSI_SK_iN3cub18CUB_300001_SM_100013GridEvenShareIiEENSR_9GridQueueIjEESO_EEEvDpT0__param_0];
	ld.param.u64 	%rd182, [_ZN6thrust24THRUST_300001_SM_1000_NS8cuda_cub4core6detail13_kernel_agentINS1_8__reduce11ReduceAgentINS0_12zip_iteratorIN4cuda3std3__45tupleIJNS0_10device_ptrIdEENS0_17counting_iteratorIlNS0_11use_defaultESF_SF_EEEEEEEPNSB_IJdlEEESJ_iNS1_9__extrema9arg_max_fIdl6actionEEEEJSI_SK_iN3cub18CUB_300001_SM_100013GridEvenShareIiEENSR_9GridQueueIjEESO_EEEvDpT0__param_4];
	ld.param.u32 	%r66, [_ZN6thrust24THRUST_300001_SM_1000_NS8cuda_cub4core6detail13_kernel_agentINS1_8__reduce11ReduceAgentINS0_12zip_iteratorIN4cuda3std3__45tupleIJNS0_10device_ptrIdEENS0_17counting_iteratorIlNS0_11use_defaultESF_SF_EEEEEEEPNSB_IJdlEEESJ_iNS1_9__extrema9arg_max_fIdl6actionEEEEJSI_SK_iN3cub18CUB_300001_SM_100013GridEvenShareIiEENSR_9GridQueueIjEESO_EEEvDpT0__param_2];
	cvta.to.global.u64 	%rd1, %rd182;
	cvta.to.global.u64 	%rd2, %rd181;
	mov.u32 	%r1, %ctaid.x;
	mul.lo.s32 	%r2, %r1, 1280;
	mov.u32 	%r67, %nctaid.x;
	mul.lo.s32 	%r3, %r67, 1280;
	add.s32 	%r68, %r2, 1280;
	setp.le.s32 	%p1, %r68, %r66;
	@%p1 bra 	$L__BB3_121;
	sub.s32 	%r4, %r66, %r2;
	mov.u32 	%r5, %tid.x;
	setp.ge.s32 	%p98, %r5, %r4;
	mov.f64 	%fd298, 0d0000000000000000;
	mov.b64 	%rd264, 0;
	mov.u32 	%r420, %r5;
	@%p98 bra 	$L__BB3_3;
	add.s32 	%r190, %r2, %r5;
	cvt.s64.s32 	%rd219, %r190;
	mul.wide.s32 	%rd220, %r190, 8;
	add.s64 	%rd221, %rd2, %rd220;
	add.s64 	%rd264, %rd3, %rd219;
	ld.global.f64 	%fd298, [%rd221];
	add.s32 	%r420, %r5, 256;
$L__BB3_3:
	setp.ge.s32 	%p99, %r420, %r4;
	@%p99 bra 	$L__BB3_25;
	not.b32 	%r191, %r420;
	add.s32 	%r192, %r66, %r191;
	sub.s32 	%r8, %r192, %r2;
	and.b32  	%r193, %r8, 768;
	setp.eq.s32 	%p100, %r193, 768;
	@%p100 bra 	$L__BB3_10;
	add.s32 	%r418, %r420, %r2;
	shr.u32 	%r194, %r8, 8;
	add.s32 	%r195, %r194, 1;
	and.b32  	%r196, %r195, 3;
	neg.s32 	%r417, %r196;
$L__BB3_6:
	.pragma "nounroll";
	mov.u64 	%rd6, %rd264;
	mov.f64 	%fd3, %fd298;
	cvt.s64.s32 	%rd223, %r418;
	add.s64 	%rd7, %rd3, %rd223;
	mul.wide.s32 	%rd224, %r418, 8;
	add.s64 	%rd225, %rd2, %rd224;
	ld.global.f64 	%fd4, [%rd225];
	abs.f64 	%fd5, %fd3;
	abs.f64 	%fd6, %fd4;
	setp.lt.f64 	%p101, %fd5, %fd6;
	mov.u64 	%rd264, %rd7;
	mov.f64 	%fd298, %fd4;
	@%p101 bra 	$L__BB3_9;
	setp.lt.f64 	%p102, %fd6, %fd5;
	mov.u64 	%rd264, %rd6;
	mov.f64 	%fd298, %fd3;
	@%p102 bra 	$L__BB3_9;
	setp.lt.s64 	%p103, %rd6, %rd7;
	min.s64 	%rd264, %rd6, %rd7;
	selp.f64 	%fd298, %fd3, %fd4, %p103;
$L__BB3_9:
	add.s32 	%r420, %r420, 256;
	add.s32 	%r418, %r418, 256;
	add.s32 	%r417, %r417, 1;
	setp.ne.s32 	%p104, %r417, 0;
	@%p104 bra 	$L__BB3_6;
$L__BB3_10:
	setp.lt.u32 	%p105, %r8, 768;
	@%p105 bra 	$L__BB3_25;
	add.s32 	%r421, %r420, %r2;
	add.s32 	%r424, %r421, 256;
	add.s32 	%r423, %r421, 512;
	add.s32 	%r422, %r421, 768;
	add.s64 	%rd12, %rd2, 4096;
$L__BB3_12:
	cvt.s64.s32 	%rd226, %r424;
	add.s64 	%rd14, %rd3, %rd226;
	cvt.s64.s32 	%rd227, %r423;
	add.s64 	%rd15, %rd3, %rd227;
	cvt.s64.s32 	%rd228, %r422;
	add.s64 	%rd16, %rd3, %rd228;
	cvt.s64.s32 	%rd229, %r421;
	mul.wide.s32 	%rd230, %r421, 8;
	add.s64 	%rd17, %rd12, %rd230;
	add.s64 	%rd18, %rd3, %rd229;
	ld.global.f64 	%fd12, [%rd17+-4096];
	abs.f64 	%fd13, %fd298;
	abs.f64 	%fd14, %fd12;
	setp.lt.f64 	%p106, %fd13, %fd14;
	mov.u64 	%rd261, %rd18;
	mov.f64 	%fd295, %fd12;
	@%p106 bra 	$L__BB3_15;
	setp.lt.f64 	%p107, %fd14, %fd13;
	mov.u64 	%rd261, %rd264;
	mov.f64 	%fd295, %fd298;
	@%p107 bra 	$L__BB3_15;
	setp.lt.s64 	%p108, %rd264, %rd18;
	min.s64 	%rd261, %rd264, %rd18;
	selp.f64 	%fd295, %fd298, %fd12, %p108;
$L__BB3_15:
	ld.global.f64 	%fd17, [%rd17+-2048];
	abs.f64 	%fd18, %fd295;
	abs.f64 	%fd19, %fd17;
	setp.lt.f64 	%p109, %fd18, %fd19;
	mov.u64 	%rd262, %rd14;
	mov.f64 	%fd296, %fd17;
	@%p109 bra 	$L__BB3_18;
	setp.lt.f64 	%p110, %fd19, %fd18;
	mov.u64 	%rd262, %rd261;
	mov.f64 	%fd296, %fd295;
	@%p110 bra 	$L__BB3_18;
	setp.lt.s64 	%p111, %rd261, %rd14;
	min.s64 	%rd262, %rd261, %rd14;
	selp.f64 	%fd296, %fd295, %fd17, %p111;
$L__BB3_18:
	ld.global.f64 	%fd22, [%rd17];
	abs.f64 	%fd23, %fd296;
	abs.f64 	%fd24, %fd22;
	setp.lt.f64 	%p112, %fd23, %fd24;
	mov.u64 	%rd263, %rd15;
	mov.f64 	%fd297, %fd22;
	@%p112 bra 	$L__BB3_21;
	setp.lt.f64 	%p113, %fd24, %fd23;
	mov.u64 	%rd263, %rd262;
	mov.f64 	%fd297, %fd296;
	@%p113 bra 	$L__BB3_21;
	setp.lt.s64 	%p114, %rd262, %rd15;
	min.s64 	%rd263, %rd262, %rd15;
	selp.f64 	%fd297, %fd296, %fd22, %p114;
$L__BB3_21:
	ld.global.f64 	%fd27, [%rd17+2048];
	abs.f64 	%fd28, %fd297;
	abs.f64 	%fd29, %fd27;
	setp.lt.f64 	%p115, %fd28, %fd29;
	mov.u64 	%rd264, %rd16;
	mov.f64 	%fd298, %fd27;
	@%p115 bra 	$L__BB3_24;
	setp.lt.f64 	%p116, %fd29, %fd28;
	mov.u64 	%rd264, %rd263;
	mov.f64 	%fd298, %fd297;
	@%p116 bra 	$L__BB3_24;
	setp.lt.s64 	%p117, %rd263, %rd16;
	min.s64 	%rd264, %rd263, %rd16;
	selp.f64 	%fd298, %fd297, %fd27, %p117;
$L__BB3_24:
	add.s32 	%r420, %r420, 1024;
	add.s32 	%r424, %r424, 1024;
	add.s32 	%r423, %r423, 1024;
	add.s32 	%r422, %r422, 1024;
	add.s32 	%r421, %r421, 1024;
	setp.lt.s32 	%p118, %r420, %r4;
	@%p118 bra 	$L__BB3_12;
$L__BB3_25:
	setp.lt.s32 	%p119, %r4, 256;
	@%p119 bra 	$L__BB3_70;
	// begin inline asm
	mov.u32 %r310, %laneid;
	// end inline asm
	mov.b64 	%rd241, %fd298;
	mov.b64 	{%r312, %r317}, %rd241;
	mov.b32 	%r328, 1;
	mov.b32 	%r329, 31;
	mov.b32 	%r330, -1;
	// begin inline asm
	shfl.sync.down.b32 %r311, %r312, %r328, %r329, %r330;
	// end inline asm
	// begin inline asm
	shfl.sync.down.b32 %r316, %r317, %r328, %r329, %r330;
	// end inline asm
	mov.b64 	%rd242, {%r311, %r316};
	mov.b64 	%fd33, %rd242;
	mov.b64 	{%r322, %r327}, %rd264;
	// begin inline asm
	shfl.sync.down.b32 %r321, %r322, %r328, %r329, %r330;
	// end inline asm
	// begin inline asm
	shfl.sync.down.b32 %r326, %r327, %r328, %r329, %r330;
	// end inline asm
	mov.b64 	%rd28, {%r321, %r326};
	setp.gt.s32 	%p171, %r310, 30;
	mov.u64 	%rd266, %rd264;
	mov.f64 	%fd300, %fd298;
	@%p171 bra 	$L__BB3_30;
	abs.f64 	%fd34, %fd298;
	abs.f64 	%fd35, %fd33;
	setp.lt.f64 	%p172, %fd34, %fd35;
	mov.u64 	%rd266, %rd28;
	mov.f64 	%fd300, %fd33;
	@%p172 bra 	$L__BB3_30;
	setp.lt.f64 	%p173, %fd35, %fd34;
	mov.u64 	%rd266, %rd264;
	mov.f64 	%fd300, %fd298;
	@%p173 bra 	$L__BB3_30;
	setp.lt.s64 	%p174, %rd264, %rd28;
	min.s64 	%rd266, %rd264, %rd28;
	selp.f64 	%fd300, %fd298, %fd33, %p174;
$L__BB3_30:
	mov.b64 	%rd243, %fd300;
	mov.b64 	{%r332, %r337}, %rd243;
	mov.b32 	%r348, 2;
	mov.b32 	%r349, 31;
	mov.b32 	%r350, -1;
	// begin inline asm
	shfl.sync.down.b32 %r331, %r332, %r348, %r349, %r350;
	// end inline asm
	// begin inline asm
	shfl.sync.down.b32 %r336, %r337, %r348, %r349, %r350;
	// end inline asm
	mov.b64 	%rd244, {%r331, %r336};
	mov.b64 	%fd38, %rd244;
	mov.b64 	{%r342, %r347}, %rd266;
	// begin inline asm
	shfl.sync.down.b32 %r341, %r342, %r348, %r349, %r350;
	// end inline asm
	// begin inline asm
	shfl.sync.down.b32 %r346, %r347, %r348, %r349, %r350;
	// end inline asm
	mov.b64 	%rd31, {%r341, %r346};
	setp.gt.s32 	%p175, %r310, 29;
	mov.u64 	%rd267, %rd266;
	mov.f64 	%fd301, %fd300;
	@%p175 bra 	$L__BB3_34;
	abs.f64 	%fd39, %fd300;
	abs.f64 	%fd40, %fd38;
	setp.lt.f64 	%p176, %fd39, %fd40;
	mov.u64 	%rd267, %rd31;
	mov.f64 	%fd301, %fd38;
	@%p176 bra 	$L__BB3_34;
	setp.lt.f64 	%p177, %fd40, %fd39;
	mov.u64 	%rd267, %rd266;
	mov.f64 	%fd301, %fd300;
	@%p177 bra 	$L__BB3_34;
	setp.lt.s64 	%p178, %rd266, %rd31;
	min.s64 	%rd267, %rd266, %rd31;
	selp.f64 	%fd301, %fd300, %fd38, %p178;
$L__BB3_34:
	mov.b64 	%rd245, %fd301;
	mov.b64 	{%r352, %r357}, %rd245;
	mov.b32 	%r368, 4;
	mov.b32 	%r369, 31;
	mov.b32 	%r370, -1;
	// begin inline asm
	shfl.sync.down.b32 %r351, %r352, %r368, %r369, %r370;
	// end inline asm
	// begin inline asm
	shfl.sync.down.b32 %r356, %r357, %r368, %r369, %r370;
	// end inline asm
	mov.b64 	%rd246, {%r351, %r356};
	mov.b64 	%fd43, %rd246;
	mov.b64 	{%r362, %r367}, %rd267;
	// begin inline asm
	shfl.sync.down.b32 %r361, %r362, %r368, %r369, %r370;
	// end inline asm
	// begin inline asm
	shfl.sync.down.b32 %r366, %r367, %r368, %r369, %r370;
	// end inline asm
	mov.b64 	%rd34, {%r361, %r366};
	setp.gt.s32 	%p179, %r310, 27;
	mov.u64 	%rd268, %rd267;
	mov.f64 	%fd302, %fd301;
	@%p179 bra 	$L__BB3_38;
	abs.f64 	%fd44, %fd301;
	abs.f64 	%fd45, %fd43;
	setp.lt.f64 	%p180, %fd44, %fd45;
	mov.u64 	%rd268, %rd34;
	mov.f64 	%fd302, %fd43;
	@%p180 bra 	$L__BB3_38;
	setp.lt.f64 	%p181, %fd45, %fd44;
	mov.u64 	%rd268, %rd267;
	mov.f64 	%fd302, %fd301;
	@%p181 bra 	$L__BB3_38;
	setp.lt.s64 	%p182, %rd267, %rd34;
	min.s64 	%rd268, %rd267, %rd34;
	selp.f64 	%fd302, %fd301, %fd43, %p182;
$L__BB3_38:
	mov.b64 	%rd247, %fd302;
	mov.b64 	{%r372, %r377}, %rd247;
	mov.b32 	%r388, 8;
	mov.b32 	%r389, 31;
	mov.b32 	%r390, -1;
	// begin inline asm
	shfl.sync.down.b32 %r371, %r372, %r388, %r389, %r390;
	// end inline asm
	// begin inline asm
	shfl.sync.down.b32 %r376, %r377, %r388, %r389, %r390;
	// end inline asm
	mov.b64 	%rd248, {%r371, %r376};
	mov.b64 	%fd48, %rd248;
	mov.b64 	{%r382, %r387}, %rd268;
	// begin inline asm
	shfl.sync.down.b32 %r381, %r382, %r388, %r389, %r390;
	// end inline asm
	// begin inline asm
	shfl.sync.down.b32 %r386, %r387, %r388, %r389, %r390;
	// end inline asm
	mov.b64 	%rd37, {%r381, %r386};
	setp.gt.s32 	%p183, %r310, 23;
	mov.u64 	%rd269, %rd268;
	mov.f64 	%fd303, %fd302;
	@%p183 bra 	$L__BB3_42;
	abs.f64 	%fd49, %fd302;
	abs.f64 	%fd50, %fd48;
	setp.lt.f64 	%p184, %fd49, %fd50;
	mov.u64 	%rd269, %rd37;
	mov.f64 	%fd303, %fd48;
	@%p184 bra 	$L__BB3_42;
	setp.lt.f64 	%p185, %fd50, %fd49;
	mov.u64 	%rd269, %rd268;
	mov.f64 	%fd303, %fd302;
	@%p185 bra 	$L__BB3_42;
	setp.lt.s64 	%p186, %rd268, %rd37;
	min.s64 	%rd269, %rd268, %rd37;
	selp.f64 	%fd303, %fd302, %fd48, %p186;
$L__BB3_42:
	mov.b64 	%rd249, %fd303;
	mov.b64 	{%r392, %r397}, %rd249;
	mov.b32 	%r408, 16;
	mov.b32 	%r409, 31;
	mov.b32 	%r410, -1;
	// begin inline asm
	shfl.sync.down.b32 %r391, %r392, %r408, %r409, %r410;
	// end inline asm
	// begin inline asm
	shfl.sync.down.b32 %r396, %r397, %r408, %r409, %r410;
	// end inline asm
	mov.b64 	%rd250, {%r391, %r396};
	mov.b64 	%fd53, %rd250;
	mov.b64 	{%r402, %r407}, %rd269;
	// begin inline asm
	shfl.sync.down.b32 %r401, %r402, %r408, %r409, %r410;
	// end inline asm
	// begin inline asm
	shfl.sync.down.b32 %r406, %r407, %r408, %r409, %r410;
	// end inline asm
	mov.b64 	%rd40, {%r401, %r406};
	setp.gt.s32 	%p187, %r310, 15;
	mov.u64 	%rd317, %rd269;
	mov.f64 	%fd351, %fd303;
	@%p187 bra 	$L__BB3_46;
	abs.f64 	%fd54, %fd303;
	abs.f64 	%fd55, %fd53;
	setp.lt.f64 	%p188, %fd54, %fd55;
	mov.u64 	%rd317, %rd40;
	mov.f64 	%fd351, %fd53;
	@%p188 bra 	$L__BB3_46;
	setp.lt.f64 	%p189, %fd55, %fd54;
	mov.u64 	%rd317, %rd269;
	mov.f64 	%fd351, %fd303;
	@%p189 bra 	$L__BB3_46;
	setp.lt.s64 	%p190, %rd269, %rd40;
	min.s64 	%rd317, %rd269, %rd40;
	selp.f64 	%fd351, %fd303, %fd53, %p190;
$L__BB3_46:
	setp.ne.s32 	%p191, %r310, 0;
	@%p191 bra 	$L__BB3_48;
	shr.u32 	%r411, %r5, 1;
	and.b32  	%r412, %r411, 496;
	mov.u32 	%r413, _ZN6thrust24THRUST_300001_SM_1000_NS8cuda_cub4core6detail5shmemE;
	add.s32 	%r414, %r413, %r412;
	st.shared.f64 	[%r414+8], %fd351;
	st.shared.u64 	[%r414+16], %rd317;
$L__BB3_48:
	bar.sync 	0;
	setp.ne.s32 	%p192, %r5, 0;
	@%p192 bra 	$L__BB3_208;
	ld.shared.f64 	%fd58, [_ZN6thrust24THRUST_300001_SM_1000_NS8cuda_cub4core6detail5shmemE+24];
	ld.shared.u64 	%rd43, [_ZN6thrust24THRUST_300001_SM_1000_NS8cuda_cub4core6detail5shmemE+32];
	abs.f64 	%fd59, %fd351;
	abs.f64 	%fd60, %fd58;
	setp.lt.f64 	%p193, %fd59, %fd60;
	mov.u64 	%rd271, %rd43;
	mov.f64 	%fd305, %fd58;
	@%p193 bra 	$L__BB3_52;
	setp.lt.f64 	%p194, %fd60, %fd59;
	mov.u64 	%rd271, %rd317;
	mov.f64 	%fd305, %fd351;
	@%p194 bra 	$L__BB3_52;
	setp.lt.s64 	%p195, %rd317, %rd43;
	min.s64 	%rd271, %rd317, %rd43;
	selp.f64 	%fd305, %fd351, %fd58, %p195;
$L__BB3_52:
	ld.shared.f64 	%fd63, [_ZN6thrust24THRUST_300001_SM_1000_NS8cuda_cub4core6detail5shmemE+40];
	ld.shared.u64 	%rd46, [_ZN6thrust24THRUST_300001_SM_1000_NS8cuda_cub4core6detail5shmemE+48];
	abs.f64 	%fd64, %fd305;
	abs.f64 	%fd65, %fd63;
	setp.lt.f64 	%p196, %fd64, %fd65;
	mov.u64 	%rd272, %rd46;
	mov.f64 	%fd306, %fd63;
	@%p196 bra 	$L__BB3_55;
	setp.lt.f64 	%p197, %fd65, %fd64;
	mov.u64 	%rd272, %rd271;
	mov.f64 	%fd306, %fd305;
	@%p197 bra 	$L__BB3_55;
	setp.lt.s64 	%p198, %rd271, %rd46;
	min.s64 	%rd272, %rd271, %rd46;
	selp.f64 	%fd306, %fd305, %fd63, %p198;
$L__BB3_55:
	ld.shared.f64 	%fd68, [_ZN6thrust24THRUST_300001_SM_1000_NS8cuda_cub4core6detail5shmemE+56];
	ld.shared.u64 	%rd49, [_ZN6thrust24THRUST_300001_SM_1000_NS8cuda_cub4core6detail5shmemE+64];
	abs.f64 	%fd69, %fd306;
	abs.f64 	%fd70, %fd68;
	setp.lt.f64 	%p199, %fd69, %fd70;
	mov.u64 	%rd273, %rd49;
	mov.f64 	%fd307, %fd68;
	@%p199 bra 	$L__BB3_58;
	setp.lt.f64 	%p200, %fd70, %fd69;
	mov.u64 	%rd273, %rd272;
	mov.f64 	%fd307, %fd306;
	@%p200 bra 	$L__BB3_58;
	setp.lt.s64 	%p201, %rd272, %rd49;
	min.s64 	%rd273, %rd272, %rd49;
	selp.f64 	%fd307, %fd306, %fd68, %p201;
$L__BB3_58:
	ld.shared.f64 	%fd73, [_ZN6thrust24THRUST_300001_SM_1000_NS8cuda_cub4core6detail5shmemE+72];
	ld.shared.u64 	%rd52, [_ZN6thrust24THRUST_300001_SM_1000_NS8cuda_cub4core6detail5shmemE+80];
	abs.f64 	%fd74, %fd307;
	abs.f64 	%fd75, %fd73;
	setp.lt.f64 	%p202, %fd74, %fd75;
	mov.u64 	%rd274, %rd52;
	mov.f64 	%fd308, %fd73;
	@%p202 bra 	$L__BB3_61;
	setp.lt.f64 	%p203, %fd75, %fd74;
	mov.u64 	%rd274, %rd273;
	mov.f64 	%fd308, %fd307;
	@%p203 bra 	$L__BB3_61;
	setp.lt.s64 	%p204, %rd273, %rd52;
	min.s64 	%rd274, %rd273, %rd52;
	selp.f64 	%fd308, %fd307, %fd73, %p204;
$L__BB3_61:
	ld.shared.f64 	%fd78, [_ZN6thrust24THRUST_300001_SM_1000_NS8cuda_cub4core6detail5shmemE+88];
	ld.shared.u64 	%rd55, [_ZN6thrust24THRUST_300001_SM_1000_NS8cuda_cub4core6detail5shmemE+96];
	abs.f64 	%fd79, %fd308;
	abs.f64 	%fd80, %fd78;
	setp.lt.f64 	%p205, %fd79, %fd80;
	mov.u64 	%rd275, %rd55;
	mov.f64 	%fd309, %fd78;
	@%p205 bra 	$L__BB3_64;
	setp.lt.f64 	%p206, %fd80, %fd79;
	mov.u64 	%rd275, %rd274;
	mov.f64 	%fd309, %fd308;
	@%p206 bra 	$L__BB3_64;
	setp.lt.s64 	%p207, %rd274, %rd55;
	min.s64 	%rd275, %rd274, %rd55;
	selp.f64 	%fd309, %fd308, %fd78, %p207;
$L__BB3_64:
	ld.shared.f64 	%fd83, [_ZN6thrust24THRUST_300001_SM_1000_NS8cuda_cub4core6detail5shmemE+104];
	ld.shared.u64 	%rd58, [_ZN6thrust24THRUST_300001_SM_1000_NS8cuda_cub4core6detail5shmemE+112];
	abs.f64 	%fd84, %fd309;
	abs.f64 	%fd85, %fd83;
	setp.lt.f64 	%p208, %fd84, %fd85;
	mov.u64 	%rd276, %rd58;
	mov.f64 	%fd310, %fd83;
	@%p208 bra 	$L__BB3_67;
	setp.lt.f64 	%p209, %fd85, %fd84;
	mov.u64 	%rd276, %rd275;
	mov.f64 	%fd310, %fd309;
	@%p209 bra 	$L__BB3_67;
	setp.lt.s64 	%p210, %rd275, %rd58;
	min.s64 	%rd276, %rd275, %rd58;
	selp.f64 	%fd310, %fd309, %fd83, %p210;
$L__BB3_67:
	ld.shared.f64 	%fd88, [_ZN6thrust24THRUST_300001_SM_1000_NS8cuda_cub4core6detail5shmemE+120];
	ld.shared.u64 	%rd61, [_ZN6thrust24THRUST_300001_SM_1000_NS8cuda_cub4core6detail5shmemE+128];
	abs.f64 	%fd89, %fd310;
	abs.f64 	%fd90, %fd88;
	setp.lt.f64 	%p211, %fd89, %fd90;
	mov.u64 	%rd317, %rd61;
	mov.f64 	%fd351, %fd88;
	@%p211 bra 	$L__BB3_208;
	setp.lt.f64 	%p212, %fd90, %fd89;
	mov.u64 	%rd317, %rd276;
	mov.f64 	%fd351, %fd310;
	@%p212 bra 	$L__BB3_208;
	setp.lt.s64 	%p213, %rd276, %rd61;
	min.s64 	%rd317, %rd276, %rd61;
	selp.f64 	%fd351, %fd310, %fd88, %p213;
	bra.uni 	$L__BB3_208;
$L__BB3_70:
	// begin inline asm
	mov.u32 %r197, %laneid;
	// end inline asm
	and.b32  	%r218, %r5, 992;
	add.s32 	%r219, %r218, 32;
	setp.gt.s32 	%p120, %r219, %r4;
	not.b32 	%r220, %r218;
	add.s32 	%r221, %r4, %r220;
	selp.b32 	%r216, %r221, 31, %p120;
	mov.b64 	%rd231, %fd298;
	mov.b64 	{%r199, %r204}, %rd231;
	mov.b32 	%r215, 1;
	mov.b32 	%r217, -1;
	// begin inline asm
	shfl.sync.down.b32 %r198, %r199, %r215, %r216, %r217;
	// end inline asm
	// begin inline asm
	shfl.sync.down.b32 %r203, %r204, %r215, %r216, %r217;
	// end inline asm
	mov.b64 	%rd232, {%r198, %r203};
	mov.b64 	%fd92, %rd232;
	mov.b64 	{%r209, %r214}, %rd264;
	// begin inline asm
	shfl.sync.down.b32 %r208, %r209, %r215, %r216, %r217;
	// end inline asm
	// begin inline asm
	shfl.sync.down.b32 %r213, %r214, %r215, %r216, %r217;
	// end inline asm
	mov.b64 	%rd63, {%r208, %r213};
	setp.ge.s32 	%p121, %r197, %r216;
	mov.u64 	%rd277, %rd264;
	mov.f64 	%fd311, %fd298;
	@%p121 bra 	$L__BB3_74;
	abs.f64 	%fd93, %fd298;
	abs.f64 	%fd94, %fd92;
	setp.lt.f64 	%p122, %fd93, %fd94;
	mov.u64 	%rd277, %rd63;
	mov.f64 	%fd311, %fd92;
	@%p122 bra 	$L__BB3_74;
	setp.lt.f64 	%p123, %fd94, %fd93;
	mov.u64 	%rd277, %rd264;
	mov.f64 	%fd311, %fd298;
	@%p123 bra 	$L__BB3_74;
	setp.lt.s64 	%p124, %rd264, %rd63;
	min.s64 	%rd277, %rd264, %rd63;
	selp.f64 	%fd311, %fd298, %fd92, %p124;
$L__BB3_74:
	mov.b64 	%rd233, %fd311;
	mov.b64 	{%r223, %r228}, %rd233;
	mov.b32 	%r239, 2;
	mov.b32 	%r241, -1;
	// begin inline asm
	shfl.sync.down.b32 %r222, %r223, %r239, %r216, %r241;
	// end inline asm
	// begin inline asm
	shfl.sync.down.b32 %r227, %r228, %r239, %r216, %r241;
	// end inline asm
	mov.b64 	%rd234, {%r222, %r227};
	mov.b64 	%fd97, %rd234;
	mov.b64 	{%r233, %r238}, %rd277;
	// begin inline asm
	shfl.sync.down.b32 %r232, %r233, %r239, %r216, %r241;
	// end inline asm
	// begin inline asm
	shfl.sync.down.b32 %r237, %r238, %r239, %r216, %r241;
	// end inline asm
	mov.b64 	%rd66, {%r232, %r237};
	add.s32 	%r242, %r197, 2;
	setp.gt.s32 	%p125, %r242, %r216;
	mov.u64 	%rd278, %rd277;
	mov.f64 	%fd312, %fd311;
	@%p125 bra 	$L__BB3_78;
	abs.f64 	%fd98, %fd311;
	abs.f64 	%fd99, %fd97;
	setp.lt.f64 	%p126, %fd98, %fd99;
	mov.u64 	%rd278, %rd66;
	mov.f64 	%fd312, %fd97;
	@%p126 bra 	$L__BB3_78;
	setp.lt.f64 	%p127, %fd99, %fd98;
	mov.u64 	%rd278, %rd277;
	mov.f64 	%fd312, %fd311;
	@%p127 bra 	$L__BB3_78;
	setp.lt.s64 	%p128, %rd277, %rd66;
	min.s64 	%rd278, %rd277, %rd66;
	selp.f64 	%fd312, %fd311, %fd97, %p128;
$L__BB3_78:
	mov.b64 	%rd235, %fd312;
	mov.b64 	{%r244, %r249}, %rd235;
	mov.b32 	%r260, 4;
	mov.b32 	%r262, -1;
	// begin inline asm
	shfl.sync.down.b32 %r243, %r244, %r260, %r216, %r262;
	// end inline asm
	// begin inline asm
	shfl.sync.down.b32 %r248, %r249, %r260, %r216, %r262;
	// end inline asm
	mov.b64 	%rd236, {%r243, %r248};
	mov.b64 	%fd102, %rd236;
	mov.b64 	{%r254, %r259}, %rd278;
	// begin inline asm
	shfl.sync.down.b32 %r253, %r254, %r260, %r216, %r262;
	// end inline asm
	// begin inline asm
	shfl.sync.down.b32 %r258, %r259, %r260, %r216, %r262;
	// end inline asm
	mov.b64 	%rd69, {%r253, %r258};
	add.s32 	%r263, %r197, 4;
	setp.gt.s32 	%p129, %r263, %r216;
	mov.u64 	%rd279, %rd278;
	mov.f64 	%fd313, %fd312;
	@%p129 bra 	$L__BB3_82;
	abs.f64 	%fd103, %fd312;
	abs.f64 	%fd104, %fd102;
	setp.lt.f64 	%p130, %fd103, %fd104;
	mov.u64 	%rd279, %rd69;
	mov.f64 	%fd313, %fd102;
	@%p130 bra 	$L__BB3_82;
	setp.lt.f64 	%p131, %fd104, %fd103;
	mov.u64 	%rd279, %rd278;
	mov.f64 	%fd313, %fd312;
	@%p131 bra 	$L__BB3_82;
	setp.lt.s64 	%p132, %rd278, %rd69;
	min.s64 	%rd279, %rd278, %rd69;
	selp.f64 	%fd313, %fd312, %fd102, %p132;
$L__BB3_82:
	mov.b64 	%rd237, %fd313;
	mov.b64 	{%r265, %r270}, %rd237;
	mov.b32 	%r281, 8;
	mov.b32 	%r283, -1;
	// begin inline asm
	shfl.sync.down.b32 %r264, %r265, %r281, %r216, %r283;
	// end inline asm
	// begin inline asm
	shfl.sync.down.b32 %r269, %r270, %r281, %r216, %r283;
	// end inline asm
	mov.b64 	%rd238, {%r264, %r269};
	mov.b64 	%fd107, %rd238;
	mov.b64 	{%r275, %r280}, %rd279;
	// begin inline asm
	shfl.sync.down.b32 %r274, %r275, %r281, %r216, %r283;
	// end inline asm
	// begin inline asm
	shfl.sync.down.b32 %r279, %r280, %r281, %r216, %r283;
	// end inline asm
	mov.b64 	%rd72, {%r274, %r279};
	add.s32 	%r284, %r197, 8;
	setp.gt.s32 	%p133, %r284, %r216;
	mov.u64 	%rd280, %rd279;
	mov.f64 	%fd314, %fd313;
	@%p133 bra 	$L__BB3_86;
	abs.f64 	%fd108, %fd313;
	abs.f64 	%fd109, %fd107;
	setp.lt.f64 	%p134, %fd108, %fd109;
	mov.u64 	%rd280, %rd72;
	mov.f64 	%fd314, %fd107;
	@%p134 bra 	$L__BB3_86;
	setp.lt.f64 	%p135, %fd109, %fd108;
	mov.u64 	%rd280, %rd279;
	mov.f64 	%fd314, %fd313;
	@%p135 bra 	$L__BB3_86;
	setp.lt.s64 	%p136, %rd279, %rd72;
	min.s64 	%rd280, %rd279, %rd72;
	selp.f64 	%fd314, %fd313, %fd107, %p136;
$L__BB3_86:
	mov.b64 	%rd239, %fd314;
	mov.b64 	{%r286, %r291}, %rd239;
	mov.b32 	%r302, 16;
	mov.b32 	%r304, -1;
	// begin inline asm
	shfl.sync.down.b32 %r285, %r286, %r302, %r216, %r304;
	// end inline asm
	// begin inline asm
	shfl.sync.down.b32 %r290, %r291, %r302, %r216, %r304;
	// end inline asm
	mov.b64 	%rd240, {%r285, %r290};
	mov.b64 	%fd112, %rd240;
	mov.b64 	{%r296, %r301}, %rd280;
	// begin inline asm
	shfl.sync.down.b32 %r295, %r296, %r302, %r216, %r304;
	// end inline asm
	// begin inline asm
	shfl.sync.down.b32 %r300, %r301, %r302, %r216, %r304;
	// end inline asm
	mov.b64 	%rd75, {%r295, %r300};
	add.s32 	%r305, %r197, 16;
	setp.gt.s32 	%p137, %r305, %r216;
	mov.u64 	%rd317, %rd280;
	mov.f64 	%fd351, %fd314;
	@%p137 bra 	$L__BB3_90;
	abs.f64 	%fd113, %fd314;
	abs.f64 	%fd114, %fd112;
	setp.lt.f64 	%p138, %fd113, %fd114;
	mov.u64 	%rd317, %rd75;
	mov.f64 	%fd351, %fd112;
	@%p138 bra 	$L__BB3_90;
	setp.lt.f64 	%p139, %fd114, %fd113;
	mov.u64 	%rd317, %rd280;
	mov.f64 	%fd351, %fd314;
	@%p139 bra 	$L__BB3_90;
	setp.lt.s64 	%p140, %rd280, %rd75;
	min.s64 	%rd317, %rd280, %rd75;
	selp.f64 	%fd351, %fd314, %fd112, %p140;
$L__BB3_90:
	setp.ne.s32 	%p141, %r197, 0;
	@%p141 bra 	$L__BB3_92;
	shr.u32 	%r306, %r5, 1;
	and.b32  	%r307, %r306, 496;
	mov.u32 	%r308, _ZN6thrust24THRUST_300001_SM_1000_NS8cuda_cub4core6detail5shmemE;
	add.s32 	%r309, %r308, %r307;
	st.shared.f64 	[%r309+8], %fd351;
	st.shared.u64 	[%r309+16], %rd317;
$L__BB3_92:
	bar.sync 	0;
	setp.ne.s32 	%p142, %r5, 0;
	@%p142 bra 	$L__BB3_208;
	setp.lt.s32 	%p143, %r4, 33;
	mov.f64 	%fd316, %fd351;
	mov.u64 	%rd282, %rd317;
	@%p143 bra 	$L__BB3_97;
	ld.shared.f64 	%fd117, [_ZN6thrust24THRUST_300001_SM_1000_NS8cuda_cub4core6detail5shmemE+24];
	ld.shared.u64 	%rd78, [_ZN6thrust24THRUST_300001_SM_1000_NS8cuda_cub4core6detail5shmemE+32];
	abs.f64 	%fd118, %fd351;
	abs.f64 	%fd119, %fd117;
	setp.lt.f64 	%p144, %fd118, %fd119;
	mov.f64 	%fd316, %fd117;
	mov.u64 	%rd282, %rd78;
	@%p144 bra 	$L__BB3_97;
	setp.lt.f64 	%p145, %fd119, %fd118;
	mov.f64 	%fd316, %fd351;
	mov.u64 	%rd282, %rd317;
	@%p145 bra 	$L__BB3_97;
	setp.lt.s64 	%p146, %rd317, %rd78;
	min.s64 	%rd282, %rd317, %rd78;
	selp.f64 	%fd316, %fd351, %fd117, %p146;
$L__BB3_97:
	setp.lt.s32 	%p147, %r4, 65;
	mov.f64 	%fd317, %fd316;
	mov.u64 	%rd283, %rd282;
	@%p147 bra 	$L__BB3_101;
	ld.shared.f64 	%fd122, [_ZN6thrust24THRUST_300001_SM_1000_NS8cuda_cub4core6detail5shmemE+40];
	ld.shared.u64 	%rd81, [_ZN6thrust24THRUST_300001_SM_1000_NS8cuda_cub4core6detail5shmemE+48];
	abs.f64 	%fd123, %fd316;
	abs.f64 	%fd124, %fd122;
	setp.lt.f64 	%p148, %fd123, %fd124;
	mov.f64 	%fd317, %fd122;
	mov.u64 	%rd283, %rd81;
	@%p148 bra 	$L__BB3_101;
	setp.lt.f64 	%p149, %fd124, %fd123;
	mov.f64 	%fd317, %fd316;
	mov.u64 	%rd283, %rd282;
	@%p149 bra 	$L__BB3_101;
	setp.lt.s64 	%p150, %rd282, %rd81;
	selp.f64 	%fd317, %fd316, %fd122, %p150;
	min.s64 	%rd283, %rd282, %rd81;
$L__BB3_101:
	setp.lt.s32 	%p151, %r4, 97;
	mov.f64 	%fd318, %fd317;
	mov.u64 	%rd284, %rd283;
	@%p151 bra 	$L__BB3_105;
	ld.shared.f64 	%fd127, [_ZN6thrust24THRUST_300001_SM_1000_NS8cuda_cub4core6detail5shmemE+56];
	ld.shared.u64 	%rd84, [_ZN6thrust24THRUST_300001_SM_1000_NS8cuda_cub4core6detail5shmemE+64];
	abs.f64 	%fd128, %fd317;
	abs.f64 	%fd129, %fd127;
	setp.lt.f64 	%p152, %fd128, %fd129;
	mov.f64 	%fd318, %fd127;
	mov.u64 	%rd284, %rd84;
	@%p152 bra 	$L__BB3_105;
	setp.lt.f64 	%p153, %fd129, %fd128;
	mov.f64 	%fd318, %fd317;
	mov.u64 	%rd284, %rd283;
	@%p153 bra 	$L__BB3_105;
	setp.lt.s64 	%p154, %rd283, %rd84;
	selp.f64 	%fd318, %fd317, %fd127, %p154;
	min.s64 	%rd284, %rd283, %rd84;
$L__BB3_105:
	setp.lt.s32 	%p155, %r4, 129;
	mov.f64 	%fd319, %fd318;
	mov.u64 	%rd285, %rd284;
	@%p155 bra 	$L__BB3_109;
	ld.shared.f64 	%fd132, [_ZN6thrust24THRUST_300001_SM_1000_NS8cuda_cub4core6detail5shmemE+72];
	ld.shared.u64 	%rd87, [_ZN6thrust24THRUST_300001_SM_1000_NS8cuda_cub4core6detail5shmemE+80];
	abs.f64 	%fd133, %fd318;
	abs.f64 	%fd134, %fd132;
	setp.lt.f64 	%p156, %fd133, %fd134;
	mov.f64 	%fd319, %fd132;
	mov.u64 	%rd285, %rd87;
	@%p156 bra 	$L__BB3_109;
	setp.lt.f64 	%p157, %fd134, %fd133;
	mov.f64 	%fd319, %fd318;
	mov.u64 	%rd285, %rd284;
	@%p157 bra 	$L__BB3_109;
	setp.lt.s64 	%p158, %rd284, %rd87;
	selp.f64 	%fd319, %fd318, %fd132, %p158;
	min.s64 	%rd285, %rd284, %rd87;
$L__BB3_109:
	setp.lt.s32 	%p159, %r4, 161;
	mov.f64 	%fd320, %fd319;
	mov.u64 	%rd286, %rd285;
	@%p159 bra 	$L__BB3_113;
	ld.shared.f64 	%fd137, [_ZN6thrust24THRUST_300001_SM_1000_NS8cuda_cub4core6detail5shmemE+88];
	ld.shared.u64 	%rd90, [_ZN6thrust24THRUST_300001_SM_1000_NS8cuda_cub4core6detail5shmemE+96];
	abs.f64 	%fd138, %fd319;
	abs.f64 	%fd139, %fd137;
	setp.lt.f64 	%p160, %fd138, %fd139;
	mov.f64 	%fd320, %fd137;
	mov.u64 	%rd286, %rd90;
	@%p160 bra 	$L__BB3_113;
	setp.lt.f64 	%p161, %fd139, %fd138;
	mov.f64 	%fd320, %fd319;
	mov.u64 	%rd286, %rd285;
	@%p161 bra 	$L__BB3_113;
	setp.lt.s64 	%p162, %rd285, %rd90;
	selp.f64 	%fd320, %fd319, %fd137, %p162;
	min.s64 	%rd286, %rd285, %rd90;
$L__BB3_113:
	setp.lt.s32 	%p163, %r4, 193;
	mov.f64 	%fd321, %fd320;
	mov.u64 	%rd287, %rd286;
	@%p163 bra 	$L__BB3_117;
	ld.shared.f64 	%fd142, [_ZN6thrust24THRUST_300001_SM_1000_NS8cuda_cub4core6detail5shmemE+104];
	ld.shared.u64 	%rd93, [_ZN6thrust24THRUST_300001_SM_1000_NS8cuda_cub4core6detail5shmemE+112];
	abs.f64 	%fd143, %fd320;
	abs.f64 	%fd144, %fd142;
	setp.lt.f64 	%p164, %fd143, %fd144;
	mov.f64 	%fd321, %fd142;
	mov.u64 	%rd287, %rd93;
	@%p164 bra 	$L__BB3_117;
	setp.lt.f64 	%p165, %fd144, %fd143;
	mov.f64 	%fd321, %fd320;
	mov.u64 	%rd287, %rd286;
	@%p165 bra 	$L__BB3_117;
	setp.lt.s64 	%p166, %rd286, %rd93;
	selp.f64 	%fd321, %fd320, %fd142, %p166;
	min.s64 	%rd287, %rd286, %rd93;
$L__BB3_117:
	setp.lt.s32 	%p167, %r4, 225;
	mov.u64 	%rd317, %rd287;
	mov.f64 	%fd351, %fd321;
	@%p167 bra 	$L__BB3_208;
	ld.shared.f64 	%fd147, [_ZN6thrust24THRUST_300001_SM_1000_NS8cuda_cub4core6detail5shmemE+120];
	ld.shared.u64 	%rd96, [_ZN6thrust24THRUST_300001_SM_1000_NS8cuda_cub4core6detail5shmemE+128];
	abs.f64 	%fd148, %fd321;
	abs.f64 	%fd149, %fd147;
	setp.lt.f64 	%p168, %fd148, %fd149;
	mov.u64 	%rd317, %rd96;
	mov.f64 	%fd351, %fd147;
	@%p168 bra 	$L__BB3_208;
	setp.lt.f64 	%p169, %fd149, %fd148;
	mov.u64 	%rd317, %rd287;
	mov.f64 	%fd351, %fd321;
	@%p169 bra 	$L__BB3_208;
	setp.lt.s64 	%p170, %rd287, %rd96;
	selp.f64 	%fd351, %fd321, %fd147, %p170;
	min.s64 	%rd317, %rd287, %rd96;
	bra.uni 	$L__BB3_208;
$L__BB3_121:
	mov.u32 	%r35, %tid.x;
	cvt.s64.s32 	%rd183, %r2;
	add.s64 	%rd98, %rd3, %rd183;
	cvt.u64.u32 	%rd99, %r35;
	add.s64 	%rd184, %rd99, %rd183;
	shl.b64 	%rd185, %rd184, 3;
	add.s64 	%rd186, %rd2, %rd185;
	ld.global.f64 	%fd274, [%rd186];
	add.s32 	%r69, %r35, 256;
	cvt.u64.u32 	%rd187, %r69;
	ld.global.f64 	%fd275, [%rd186+2048];
	add.s32 	%r70, %r35, 512;
	cvt.u64.u32 	%rd188, %r70;
	ld.global.f64 	%fd276, [%rd186+4096];
	add.s32 	%r71, %r35, 768;
	cvt.u64.u32 	%rd189, %r71;
	ld.global.f64 	%fd277, [%rd186+6144];
	or.b32  	%r72, %r35, 1024;
	cvt.u64.u32 	%rd100, %r72;
	add.s64 	%rd305, %rd98, %rd100;
	ld.global.f64 	%fd339, [%rd186+8192];
	abs.f64 	%fd278, %fd274;
	abs.f64 	%fd279, %fd275;
	setp.geu.f64 	%p2, %fd278, %fd279;
	selp.f64 	%fd280, %fd274, %fd275, %p2;
	selp.b64 	%rd190, %rd99, %rd187, %p2;
	abs.f64 	%fd281, %fd280;
	abs.f64 	%fd282, %fd276;
	setp.geu.f64 	%p3, %fd281, %fd282;
	selp.f64 	%fd283, %fd280, %fd276, %p3;
	selp.b64 	%rd191, %rd190, %rd188, %p3;
	abs.f64 	%fd284, %fd283;
	abs.f64 	%fd285, %fd277;
	setp.geu.f64 	%p4, %fd284, %fd285;
	selp.f64 	%fd152, %fd283, %fd277, %p4;
	selp.b64 	%rd102, %rd191, %rd189, %p4;
	abs.f64 	%fd153, %fd152;
	abs.f64 	%fd154, %fd339;
	setp.lt.f64 	%p5, %fd153, %fd154;
	@%p5 bra 	$L__BB3_123;
	setp.lt.f64 	%p6, %fd154, %fd153;
	setp.lt.u64 	%p7, %rd102, %rd100;
	or.pred  	%p8, %p6, %p7;
	selp.f64 	%fd339, %fd152, %fd339, %p8;
	add.s64 	%rd194, %rd98, %rd102;
	selp.b64 	%rd305, %rd194, %rd305, %p8;
$L__BB3_123:
	setp.le.s32 	%p9, %r66, %r3;
	@%p9 bra 	$L__BB3_164;
	setp.ne.s32 	%p10, %r35, 0;
	@%p10 bra 	$L__BB3_126;
	atom.global.add.u32 	%r73, [%rd1+4], 1280;
	add.s32 	%r74, %r73, %r3;
	st.shared.u32 	[_ZN6thrust24THRUST_300001_SM_1000_NS8cuda_cub4core6detail5shmemE+152], %r74;
$L__BB3_126:
	bar.sync 	0;
	ld.shared.u32 	%r427, [_ZN6thrust24THRUST_300001_SM_1000_NS8cuda_cub4core6detail5shmemE+152];
	add.s32 	%r75, %r427, 1280;
	setp.gt.s32 	%p11, %r75, %r66;
	@%p11 bra 	$L__BB3_141;
	mov.f64 	%fd323, %fd339;
	mov.u64 	%rd289, %rd305;
$L__BB3_128:
	cvt.s64.s32 	%rd195, %r427;
	add.s64 	%rd196, %rd99, %rd195;
	shl.b64 	%rd197, %rd196, 3;
	add.s64 	%rd198, %rd2, %rd197;
	add.s64 	%rd290, %rd196, %rd3;
	ld.global.f64 	%fd324, [%rd198];
	add.s64 	%rd291, %rd290, 256;
	ld.global.f64 	%fd325, [%rd198+2048];
	add.s64 	%rd292, %rd290, 512;
	ld.global.f64 	%fd326, [%rd198+4096];
	add.s64 	%rd293, %rd290, 768;
	ld.global.f64 	%fd327, [%rd198+6144];
	add.s64 	%rd305, %rd290, 1024;
	ld.global.f64 	%fd339, [%rd198+8192];
	abs.f64 	%fd163, %fd323;
	abs.f64 	%fd164, %fd324;
	setp.lt.f64 	%p12, %fd163, %fd164;
	@%p12 bra 	$L__BB3_130;
	setp.lt.f64 	%p13, %fd164, %fd163;
	setp.lt.s64 	%p14, %rd289, %rd290;
	or.pred  	%p15, %p13, %p14;
	selp.f64 	%fd324, %fd323, %fd324, %p15;
	selp.b64 	%rd290, %rd289, %rd290, %p15;
$L__BB3_130:
	abs.f64 	%fd167, %fd324;
	abs.f64 	%fd168, %fd325;
	setp.lt.f64 	%p16, %fd167, %fd168;
	@%p16 bra 	$L__BB3_132;
	setp.lt.f64 	%p17, %fd168, %fd167;
	setp.lt.s64 	%p18, %rd290, %rd291;
	or.pred  	%p19, %p17, %p18;
	selp.f64 	%fd325, %fd324, %fd325, %p19;
	selp.b64 	%rd291, %rd290, %rd291, %p19;
$L__BB3_132:
	abs.f64 	%fd171, %fd325;
	abs.f64 	%fd172, %fd326;
	setp.lt.f64 	%p20, %fd171, %fd172;
	@%p20 bra 	$L__BB3_134;
	setp.lt.f64 	%p21, %fd172, %fd171;
	setp.lt.s64 	%p22, %rd291, %rd292;
	or.pred  	%p23, %p21, %p22;
	selp.f64 	%fd326, %fd325, %fd326, %p23;
	selp.b64 	%rd292, %rd291, %rd292, %p23;
$L__BB3_134:
	abs.f64 	%fd175, %fd326;
	abs.f64 	%fd176, %fd327;
	setp.lt.f64 	%p24, %fd175, %fd176;
	@%p24 bra 	$L__BB3_136;
	setp.lt.f64 	%p25, %fd176, %fd175;
	setp.lt.s64 	%p26, %rd292, %rd293;
	or.pred  	%p27, %p25, %p26;
	selp.f64 	%fd327, %fd326, %fd327, %p27;
	selp.b64 	%rd293, %rd292, %rd293, %p27;
$L__BB3_136:
	abs.f64 	%fd179, %fd327;
	abs.f64 	%fd180, %fd339;
	setp.lt.f64 	%p28, %fd179, %fd180;
	@%p28 bra 	$L__BB3_138;
	setp.lt.f64 	%p29, %fd180, %fd179;
	setp.lt.s64 	%p30, %rd293, %rd305;
	or.pred  	%p31, %p29, %p30;
	selp.f64 	%fd339, %fd327, %fd339, %p31;
	selp.b64 	%rd305, %rd293, %rd305, %p31;
$L__BB3_138:
	setp.ne.s32 	%p32, %r35, 0;
	bar.sync 	0;
	@%p32 bra 	$L__BB3_140;
	atom.global.add.u32 	%r76, [%rd1+4], 1280;
	add.s32 	%r77, %r76, %r3;
	st.shared.u32 	[_ZN6thrust24THRUST_300001_SM_1000_NS8cuda_cub4core6detail5shmemE+152], %r77;
$L__BB3_140:
	bar.sync 	0;
	ld.shared.u32 	%r427, [_ZN6thrust24THRUST_300001_SM_1000_NS8cuda_cub4core6detail5shmemE+152];
	add.s32 	%r78, %r427, 1280;
	setp.le.s32 	%p33, %r78, %r66;
	mov.f64 	%fd323, %fd339;
	mov.u64 	%rd289, %rd305;
	@%p33 bra 	$L__BB3_128;
$L__BB3_141:
	setp.le.s32 	%p34, %r66, %r427;
	@%p34 bra 	$L__BB3_164;
	sub.s32 	%r40, %r66, %r427;
	setp.ge.s32 	%p35, %r35, %r40;
	@%p35 bra 	$L__BB3_164;
	not.b32 	%r79, %r35;
	add.s32 	%r80, %r66, %r79;
	sub.s32 	%r41, %r80, %r427;
	and.b32  	%r81, %r41, 768;
	setp.eq.s32 	%p36, %r81, 768;
	mov.u32 	%r431, %r35;
	@%p36 bra 	$L__BB3_149;
	add.s32 	%r429, %r35, %r427;
	shr.u32 	%r82, %r41, 8;
	add.s32 	%r83, %r82, 1;
	and.b32  	%r84, %r83, 3;
	neg.s32 	%r428, %r84;
	mov.u32 	%r431, %r35;
$L__BB3_145:
	.pragma "nounroll";
	mov.u64 	%rd122, %rd305;
	mov.f64 	%fd184, %fd339;
	cvt.s64.s32 	%rd200, %r429;
	add.s64 	%rd123, %rd3, %rd200;
	mul.wide.s32 	%rd201, %r429, 8;
	add.s64 	%rd202, %rd2, %rd201;
	ld.global.f64 	%fd185, [%rd202];
	abs.f64 	%fd186, %fd184;
	abs.f64 	%fd187, %fd185;
	setp.lt.f64 	%p37, %fd186, %fd187;
	mov.f64 	%fd339, %fd185;
	mov.u64 	%rd305, %rd123;
	@%p37 bra 	$L__BB3_148;
	setp.lt.f64 	%p38, %fd187, %fd186;
	mov.f64 	%fd339, %fd184;
	mov.u64 	%rd305, %rd122;
	@%p38 bra 	$L__BB3_148;
	setp.lt.s64 	%p39, %rd122, %rd123;
	selp.f64 	%fd339, %fd184, %fd185, %p39;
	min.s64 	%rd305, %rd122, %rd123;
$L__BB3_148:
	add.s32 	%r431, %r431, 256;
	add.s32 	%r429, %r429, 256;
	add.s32 	%r428, %r428, 1;
	setp.ne.s32 	%p40, %r428, 0;
	@%p40 bra 	$L__BB3_145;
$L__BB3_149:
	setp.lt.u32 	%p41, %r41, 768;
	@%p41 bra 	$L__BB3_164;
	add.s32 	%r432, %r431, %r427;
	add.s32 	%r435, %r432, 256;
	add.s32 	%r434, %r432, 512;
	add.s32 	%r433, %r432, 768;
	add.s64 	%rd128, %rd2, 4096;
$L__BB3_151:
	cvt.s64.s32 	%rd203, %r435;
	add.s64 	%rd130, %rd3, %rd203;
	cvt.s64.s32 	%rd204, %r434;
	add.s64 	%rd131, %rd3, %rd204;
	cvt.s64.s32 	%rd205, %r433;
	add.s64 	%rd132, %rd3, %rd205;
	cvt.s64.s32 	%rd206, %r432;
	mul.wide.s32 	%rd207, %r432, 8;
	add.s64 	%rd133, %rd128, %rd207;
	add.s64 	%rd134, %rd3, %rd206;
	ld.global.f64 	%fd193, [%rd133+-4096];
	abs.f64 	%fd194, %fd339;
	abs.f64 	%fd195, %fd193;
	setp.lt.f64 	%p42, %fd194, %fd195;
	mov.f64 	%fd335, %fd193;
	mov.u64 	%rd301, %rd134;
	@%p42 bra 	$L__BB3_154;
	setp.lt.f64 	%p43, %fd195, %fd194;
	mov.f64 	%fd335, %fd339;
	mov.u64 	%rd301, %rd305;
	@%p43 bra 	$L__BB3_154;
	setp.lt.s64 	%p44, %rd305, %rd134;
	selp.f64 	%fd335, %fd339, %fd193, %p44;
	min.s64 	%rd301, %rd305, %rd134;
$L__BB3_154:
	ld.global.f64 	%fd198, [%rd133+-2048];
	abs.f64 	%fd199, %fd335;
	abs.f64 	%fd200, %fd198;
	setp.lt.f64 	%p45, %fd199, %fd200;
	mov.f64 	%fd336, %fd198;
	mov.u64 	%rd302, %rd130;
	@%p45 bra 	$L__BB3_157;
	setp.lt.f64 	%p46, %fd200, %fd199;
	mov.f64 	%fd336, %fd335;
	mov.u64 	%rd302, %rd301;
	@%p46 bra 	$L__BB3_157;
	setp.lt.s64 	%p47, %rd301, %rd130;
	selp.f64 	%fd336, %fd335, %fd198, %p47;
	min.s64 	%rd302, %rd301, %rd130;
$L__BB3_157:
	ld.global.f64 	%fd203, [%rd133];
	abs.f64 	%fd204, %fd336;
	abs.f64 	%fd205, %fd203;
	setp.lt.f64 	%p48, %fd204, %fd205;
	mov.f64 	%fd337, %fd203;
	mov.u64 	%rd303, %rd131;
	@%p48 bra 	$L__BB3_160;
	setp.lt.f64 	%p49, %fd205, %fd204;
	mov.f64 	%fd337, %fd336;
	mov.u64 	%rd303, %rd302;
	@%p49 bra 	$L__BB3_160;
	setp.lt.s64 	%p50, %rd302, %rd131;
	selp.f64 	%fd337, %fd336, %fd203, %p50;
	min.s64 	%rd303, %rd302, %rd131;
$L__BB3_160:
	ld.global.f64 	%fd208, [%rd133+2048];
	abs.f64 	%fd209, %fd337;
	abs.f64 	%fd210, %fd208;
	setp.lt.f64 	%p51, %fd209, %fd210;
	mov.f64 	%fd339, %fd208;
	mov.u64 	%rd305, %rd132;
	@%p51 bra 	$L__BB3_163;
	setp.lt.f64 	%p52, %fd210, %fd209;
	mov.f64 	%fd339, %fd337;
	mov.u64 	%rd305, %rd303;
	@%p52 bra 	$L__BB3_163;
	setp.lt.s64 	%p53, %rd303, %rd132;
	selp.f64 	%fd339, %fd337, %fd208, %p53;
	min.s64 	%rd305, %rd303, %rd132;
$L__BB3_163:
	add.s32 	%r431, %r431, 1024;
	add.s32 	%r435, %r435, 1024;
	add.s32 	%r434, %r434, 1024;
	add.s32 	%r433, %r433, 1024;
	add.s32 	%r432, %r432, 1024;
	setp.lt.s32 	%p54, %r431, %r40;
	@%p54 bra 	$L__BB3_151;
$L__BB3_164:
	// begin inline asm
	mov.u32 %r85, %laneid;
	// end inline asm
	mov.b64 	%rd208, %fd339;
	mov.b64 	{%r87, %r92}, %rd208;
	mov.b32 	%r103, 1;
	mov.b32 	%r104, 31;
	mov.b32 	%r105, -1;
	// begin inline asm
	shfl.sync.down.b32 %r86, %r87, %r103, %r104, %r105;
	// end inline asm
	// begin inline asm
	shfl.sync.down.b32 %r91, %r92, %r103, %r104, %r105;
	// end inline asm
	mov.b64 	%rd209, {%r86, %r91};
	mov.b64 	%fd214, %rd209;
	mov.b64 	{%r97, %r102}, %rd305;
	// begin inline asm
	shfl.sync.down.b32 %r96, %r97, %r103, %r104, %r105;
	// end inline asm
	// begin inline asm
	shfl.sync.down.b32 %r101, %r102, %r103, %r104, %r105;
	// end inline asm
	mov.b64 	%rd144, {%r96, %r101};
	setp.gt.s32 	%p55, %r85, 30;
	mov.f64 	%fd340, %fd339;
	mov.u64 	%rd306, %rd305;
	@%p55 bra 	$L__BB3_168;
	abs.f64 	%fd215, %fd339;
	abs.f64 	%fd216, %fd214;
	setp.lt.f64 	%p56, %fd215, %fd216;
	mov.f64 	%fd340, %fd214;
	mov.u64 	%rd306, %rd144;
	@%p56 bra 	$L__BB3_168;
	setp.lt.f64 	%p57, %fd216, %fd215;
	mov.f64 	%fd340, %fd339;
	mov.u64 	%rd306, %rd305;
	@%p57 bra 	$L__BB3_168;
	setp.lt.s64 	%p58, %rd305, %rd144;
	selp.f64 	%fd340, %fd339, %fd214, %p58;
	min.s64 	%rd306, %rd305, %rd144;
$L__BB3_168:
	mov.b64 	%rd210, %fd340;
	mov.b64 	{%r107, %r112}, %rd210;
	mov.b32 	%r123, 2;
	mov.b32 	%r124, 31;
	mov.b32 	%r125, -1;
	// begin inline asm
	shfl.sync.down.b32 %r106, %r107, %r123, %r124, %r125;
	// end inline asm
	// begin inline asm
	shfl.sync.down.b32 %r111, %r112, %r123, %r124, %r125;
	// end inline asm
	mov.b64 	%rd211, {%r106, %r111};
	mov.b64 	%fd219, %rd211;
	mov.b64 	{%r117, %r122}, %rd306;
	// begin inline asm
	shfl.sync.down.b32 %r116, %r117, %r123, %r124, %r125;
	// end inline asm
	// begin inline asm
	shfl.sync.down.b32 %r121, %r122, %r123, %r124, %r125;
	// end inline asm
	mov.b64 	%rd147, {%r116, %r121};
	setp.gt.s32 	%p59, %r85, 29;
	mov.f64 	%fd341, %fd340;
	mov.u64 	%rd307, %rd306;
	@%p59 bra 	$L__BB3_172;
	abs.f64 	%fd220, %fd340;
	abs.f64 	%fd221, %fd219;
	setp.lt.f64 	%p60, %fd220, %fd221;
	mov.f64 	%fd341, %fd219;
	mov.u64 	%rd307, %rd147;
	@%p60 bra 	$L__BB3_172;
	setp.lt.f64 	%p61, %fd221, %fd220;
	mov.f64 	%fd341, %fd340;
	mov.u64 	%rd307, %rd306;
	@%p61 bra 	$L__BB3_172;
	setp.lt.s64 	%p62, %rd306, %rd147;
	selp.f64 	%fd341, %fd340, %fd219, %p62;
	min.s64 	%rd307, %rd306, %rd147;
$L__BB3_172:
	mov.b64 	%rd212, %fd341;
	mov.b64 	{%r127, %r132}, %rd212;
	mov.b32 	%r143, 4;
	mov.b32 	%r144, 31;
	mov.b32 	%r145, -1;
	// begin inline asm
	shfl.sync.down.b32 %r126, %r127, %r143, %r144, %r145;
	// end inline asm
	// begin inline asm
	shfl.sync.down.b32 %r131, %r132, %r143, %r144, %r145;
	// end inline asm
	mov.b64 	%rd213, {%r126, %r131};
	mov.b64 	%fd224, %rd213;
	mov.b64 	{%r137, %r142}, %rd307;
	// begin inline asm
	shfl.sync.down.b32 %r136, %r137, %r143, %r144, %r145;
	// end inline asm
	// begin inline asm
	shfl.sync.down.b32 %r141, %r142, %r143, %r144, %r145;
	// end inline asm
	mov.b64 	%rd150, {%r136, %r141};
	setp.gt.s32 	%p63, %r85, 27;
	mov.f64 	%fd342, %fd341;
	mov.u64 	%rd308, %rd307;
	@%p63 bra 	$L__BB3_176;
	abs.f64 	%fd225, %fd341;
	abs.f64 	%fd226, %fd224;
	setp.lt.f64 	%p64, %fd225, %fd226;
	mov.f64 	%fd342, %fd224;
	mov.u64 	%rd308, %rd150;
	@%p64 bra 	$L__BB3_176;
	setp.lt.f64 	%p65, %fd226, %fd225;
	mov.f64 	%fd342, %fd341;
	mov.u64 	%rd308, %rd307;
	@%p65 bra 	$L__BB3_176;
	setp.lt.s64 	%p66, %rd307, %rd150;
	selp.f64 	%fd342, %fd341, %fd224, %p66;
	min.s64 	%rd308, %rd307, %rd150;
$L__BB3_176:
	mov.b64 	%rd214, %fd342;
	mov.b64 	{%r147, %r152}, %rd214;
	mov.b32 	%r163, 8;
	mov.b32 	%r164, 31;
	mov.b32 	%r165, -1;
	// begin inline asm
	shfl.sync.down.b32 %r146, %r147, %r163, %r164, %r165;
	// end inline asm
	// begin inline asm
	shfl.sync.down.b32 %r151, %r152, %r163, %r164, %r165;
	// end inline asm
	mov.b64 	%rd215, {%r146, %r151};
	mov.b64 	%fd229, %rd215;
	mov.b64 	{%r157, %r162}, %rd308;
	// begin inline asm
	shfl.sync.down.b32 %r156, %r157, %r163, %r164, %r165;
	// end inline asm
	// begin inline asm
	shfl.sync.down.b32 %r161, %r162, %r163, %r164, %r165;
	// end inline asm
	mov.b64 	%rd153, {%r156, %r161};
	setp.gt.s32 	%p67, %r85, 23;
	mov.f64 	%fd343, %fd342;
	mov.u64 	%rd309, %rd308;
	@%p67 bra 	$L__BB3_180;
	abs.f64 	%fd230, %fd342;
	abs.f64 	%fd231, %fd229;
	setp.lt.f64 	%p68, %fd230, %fd231;
	mov.f64 	%fd343, %fd229;
	mov.u64 	%rd309, %rd153;
	@%p68 bra 	$L__BB3_180;
	setp.lt.f64 	%p69, %fd231, %fd230;
	mov.f64 	%fd343, %fd342;
	mov.u64 	%rd309, %rd308;
	@%p69 bra 	$L__BB3_180;
	setp.lt.s64 	%p70, %rd308, %rd153;
	selp.f64 	%fd343, %fd342, %fd229, %p70;
	min.s64 	%rd309, %rd308, %rd153;
$L__BB3_180:
	mov.b64 	%rd216, %fd343;
	mov.b64 	{%r167, %r172}, %rd216;
	mov.b32 	%r183, 16;
	mov.b32 	%r184, 31;
	mov.b32 	%r185, -1;
	// begin inline asm
	shfl.sync.down.b32 %r166, %r167, %r183, %r184, %r185;
	// end inline asm
	// begin inline asm
	shfl.sync.down.b32 %r171, %r172, %r183, %r184, %r185;
	// end inline asm
	mov.b64 	%rd217, {%r166, %r171};
	mov.b64 	%fd234, %rd217;
	mov.b64 	{%r177, %r182}, %rd309;
	// begin inline asm
	shfl.sync.down.b32 %r176, %r177, %r183, %r184, %r185;
	// end inline asm
	// begin inline asm
	shfl.sync.down.b32 %r181, %r182, %r183, %r184, %r185;
	// end inline asm
	mov.b64 	%rd156, {%r176, %r181};
	setp.gt.s32 	%p71, %r85, 15;
	mov.f64 	%fd351, %fd343;
	mov.u64 	%rd317, %rd309;
	@%p71 bra 	$L__BB3_184;
	abs.f64 	%fd235, %fd343;
	abs.f64 	%fd236, %fd234;
	setp.lt.f64 	%p72, %fd235, %fd236;
	mov.f64 	%fd351, %fd234;
	mov.u64 	%rd317, %rd156;
	@%p72 bra 	$L__BB3_184;
	setp.lt.f64 	%p73, %fd236, %fd235;
	mov.f64 	%fd351, %fd343;
	mov.u64 	%rd317, %rd309;
	@%p73 bra 	$L__BB3_184;
	setp.lt.s64 	%p74, %rd309, %rd156;
	selp.f64 	%fd351, %fd343, %fd234, %p74;
	min.s64 	%rd317, %rd309, %rd156;
$L__BB3_184:
	setp.ne.s32 	%p75, %r85, 0;
	@%p75 bra 	$L__BB3_186;
	shr.u32 	%r186, %r35, 1;
	and.b32  	%r187, %r186, 496;
	mov.u32 	%r188, _ZN6thrust24THRUST_300001_SM_1000_NS8cuda_cub4core6detail5shmemE;
	add.s32 	%r189, %r188, %r187;
	st.shared.f64 	[%r189+8], %fd351;
	st.shared.u64 	[%r189+16], %rd317;
$L__BB3_186:
	bar.sync 	0;
	setp.ne.s32 	%p76, %r35, 0;
	@%p76 bra 	$L__BB3_208;
	ld.shared.f64 	%fd239, [_ZN6thrust24THRUST_300001_SM_1000_NS8cuda_cub4core6detail5shmemE+24];
	ld.shared.u64 	%rd159, [_ZN6thrust24THRUST_300001_SM_1000_NS8cuda_cub4core6detail5shmemE+32];
	abs.f64 	%fd240, %fd351;
	abs.f64 	%fd241, %fd239;
	setp.lt.f64 	%p77, %fd240, %fd241;
	mov.f64 	%fd345, %fd239;
	mov.u64 	%rd311, %rd159;
	@%p77 bra 	$L__BB3_190;
	setp.lt.f64 	%p78, %fd241, %fd240;
	mov.f64 	%fd345, %fd351;
	mov.u64 	%rd311, %rd317;
	@%p78 bra 	$L__BB3_190;
	setp.lt.s64 	%p79, %rd317, %rd159;
	selp.f64 	%fd345, %fd351, %fd239, %p79;
	min.s64 	%rd311, %rd317, %rd159;
$L__BB3_190:
	ld.shared.f64 	%fd244, [_ZN6thrust24THRUST_300001_SM_1000_NS8cuda_cub4core6detail5shmemE+40];
	ld.shared.u64 	%rd162, [_ZN6thrust24THRUST_300001_SM_1000_NS8cuda_cub4core6detail5shmemE+48];
	abs.f64 	%fd245, %fd345;
	abs.f64 	%fd246, %fd244;
	setp.lt.f64 	%p80, %fd245, %fd246;
	mov.f64 	%fd346, %fd244;
	mov.u64 	%rd312, %rd162;
	@%p80 bra 	$L__BB3_193;
	setp.lt.f64 	%p81, %fd246, %fd245;
	mov.f64 	%fd346, %fd345;
	mov.u64 	%rd312, %rd311;
	@%p81 bra 	$L__BB3_193;
	setp.lt.s64 	%p82, %rd311, %rd162;
	selp.f64 	%fd346, %fd345, %fd244, %p82;
	min.s64 	%rd312, %rd311, %rd162;
$L__BB3_193:
	ld.shared.f64 	%fd249, [_ZN6thrust24THRUST_300001_SM_1000_NS8cuda_cub4core6detail5shmemE+56];
	ld.shared.u64 	%rd165, [_ZN6thrust24THRUST_300001_SM_1000_NS8cuda_cub4core6detail5shmemE+64];
	abs.f64 	%fd250, %fd346;
	abs.f64 	%fd251, %fd249;
	setp.lt.f64 	%p83, %fd250, %fd251;
	mov.f64 	%fd347, %fd249;
	mov.u64 	%rd313, %rd165;
	@%p83 bra 	$L__BB3_196;
	setp.lt.f64 	%p84, %fd251, %fd250;
	mov.f64 	%fd347, %fd346;
	mov.u64 	%rd313, %rd312;
	@%p84 bra 	$L__BB3_196;
	setp.lt.s64 	%p85, %rd312, %rd165;
	selp.f64 	%fd347, %fd346, %fd249, %p85;
	min.s64 	%rd313, %rd312, %rd165;
$L__BB3_196:
	ld.shared.f64 	%fd254, [_ZN6thrust24THRUST_300001_SM_1000_NS8cuda_cub4core6detail5shmemE+72];
	ld.shared.u64 	%rd168, [_ZN6thrust24THRUST_300001_SM_1000_NS8cuda_cub4core6detail5shmemE+80];
	abs.f64 	%fd255, %fd347;
	abs.f64 	%fd256, %fd254;
	setp.lt.f64 	%p86, %fd255, %fd256;
	mov.f64 	%fd348, %fd254;
	mov.u64 	%rd314, %rd168;
	@%p86 bra 	$L__BB3_199;
	setp.lt.f64 	%p87, %fd256, %fd255;
	mov.f64 	%fd348, %fd347;
	mov.u64 	%rd314, %rd313;
	@%p87 bra 	$L__BB3_199;
	setp.lt.s64 	%p88, %rd313, %rd168;
	selp.f64 	%fd348, %fd347, %fd254, %p88;
	min.s64 	%rd314, %rd313, %rd168;
$L__BB3_199:
	ld.shared.f64 	%fd259, [_ZN6thrust24THRUST_300001_SM_1000_NS8cuda_cub4core6detail5shmemE+88];
	ld.shared.u64 	%rd171, [_ZN6thrust24THRUST_300001_SM_1000_NS8cuda_cub4core6detail5shmemE+96];
	abs.f64 	%fd260, %fd348;
	abs.f64 	%fd261, %fd259;
	setp.lt.f64 	%p89, %fd260, %fd261;
	mov.f64 	%fd349, %fd259;
	mov.u64 	%rd315, %rd171;
	@%p89 bra 	$L__BB3_202;
	setp.lt.f64 	%p90, %fd261, %fd260;
	mov.f64 	%fd349, %fd348;
	mov.u64 	%rd315, %rd314;
	@%p90 bra 	$L__BB3_202;
	setp.lt.s64 	%p91, %rd314, %rd171;
	selp.f64 	%fd349, %fd348, %fd259, %p91;
	min.s64 	%rd315, %rd314, %rd171;
$L__BB3_202:
	ld.shared.f64 	%fd264, [_ZN6thrust24THRUST_300001_SM_1000_NS8cuda_cub4core6detail5shmemE+104];
	ld.shared.u64 	%rd174, [_ZN6thrust24THRUST_300001_SM_1000_NS8cuda_cub4core6detail5shmemE+112];
	abs.f64 	%fd265, %fd349;
	abs.f64 	%fd266, %fd264;
	setp.lt.f64 	%p92, %fd265, %fd266;
	mov.f64 	%fd350, %fd264;
	mov.u64 	%rd316, %rd174;
	@%p92 bra 	$L__BB3_205;
	setp.lt.f64 	%p93, %fd266, %fd265;
	mov.f64 	%fd350, %fd349;
	mov.u64 	%rd316, %rd315;
	@%p93 bra 	$L__BB3_205;
	setp.lt.s64 	%p94, %rd315, %rd174;
	selp.f64 	%fd350, %fd349, %fd264, %p94;
	min.s64 	%rd316, %rd315, %rd174;
$L__BB3_205:
	ld.shared.f64 	%fd269, [_ZN6thrust24THRUST_300001_SM_1000_NS8cuda_cub4core6detail5shmemE+120];
	ld.shared.u64 	%rd177, [_ZN6thrust24THRUST_300001_SM_1000_NS8cuda_cub4core6detail5shmemE+128];
	abs.f64 	%fd270, %fd350;
	abs.f64 	%fd271, %fd269;
	setp.lt.f64 	%p95, %fd270, %fd271;
	mov.u64 	%rd317, %rd177;
	mov.f64 	%fd351, %fd269;
	@%p95 bra 	$L__BB3_208;
	setp.lt.f64 	%p96, %fd271, %fd270;
	mov.u64 	%rd317, %rd316;
	mov.f64 	%fd351, %fd350;
	@%p96 bra 	$L__BB3_208;
	setp.lt.s64 	%p97, %rd316, %rd177;
	selp.f64 	%fd351, %fd350, %fd269, %p97;
	min.s64 	%rd317, %rd316, %rd177;
$L__BB3_208:
	mov.u32 	%r415, %tid.x;
	setp.ne.s32 	%p214, %r415, 0;
	@%p214 bra 	$L__BB3_210;
	ld.param.u64 	%rd254, [_ZN6thrust24THRUST_300001_SM_1000_NS8cuda_cub4core6detail13_kernel_agentINS1_8__reduce11ReduceAgentINS0_12zip_iteratorIN4cuda3std3__45tupleIJNS0_10device_ptrIdEENS0_17counting_iteratorIlNS0_11use_defaultESF_SF_EEEEEEEPNSB_IJdlEEESJ_iNS1_9__extrema9arg_max_fIdl6actionEEEEJSI_SK_iN3cub18CUB_300001_SM_100013GridEvenShareIiEENSR_9GridQueueIjEESO_EEEvDpT0__param_1];
	cvta.to.global.u64 	%rd251, %rd254;
	mul.wide.u32 	%rd252, %r1, 16;
	add.s64 	%rd253, %rd251, %rd252;
	st.global.f64 	[%rd253], %fd351;
	st.global.u64 	[%rd253+8], %rd317;
$L__BB3_210:
	ret;

}
	// .globl	_ZN6thrust24THRUST_300001_SM_1000_NS8cuda_cub4core6detail13_kernel_agentINS1_8__reduce10DrainAgentIiEEJN3cub18CUB_300001_SM_10009GridQueueIjEEiEEEvDpT0_
.visible .entry _ZN6thrust24THRUST_300001_SM_1000_NS8cuda_cub4core6detail13_kernel_agentINS1_8__reduce10DrainAgentIiEEJN3cub18CUB_300001_SM_10009GridQueueIjEEiEEEvDpT0_(
	.param .align 8 .b8 _ZN6thrust24THRUST_300001_SM_1000_NS8cuda_cub4core6detail13_kernel_agentINS1_8__reduce10DrainAgentIiEEJN3cub18CUB_300001_SM_10009GridQueueIjEEiEEEvDpT0__param_0[8],
	.param .u32 _ZN6thrust24THRUST_300001_SM_1000_NS8cuda_cub4core6detail13_kernel_agentINS1_8__reduce10DrainAgentIiEEJN3cub18CUB_300001_SM_10009GridQueueIjEEiEEEvDpT0__param_1
)
.maxntid 1
{
	.reg .b32 	%r<3>;
	.reg .b64 	%rd<3>;

	ld.param.u64 	%rd1, [_ZN6thrust24THRUST_300001_SM_1000_NS8cuda_cub4core6detail13_kernel_agentINS1_8__reduce10DrainAgentIiEEJN3cub18CUB_300001_SM_10009GridQueueIjEEiEEEvDpT0__param_0];
	ld.param.u32 	%r1, [_ZN6thrust24THRUST_300001_SM_1000_NS8cuda_cub4core6detail13_kernel_agentINS1_8__reduce10DrainAgentIiEEJN3cub18CUB_300001_SM_10009GridQueueIjEEiEEEvDpT0__param_1];
	cvta.to.global.u64 	%rd2, %rd1;
	st.global.u32 	[%rd2], %r1;
	mov.b32 	%r2, 0;
	st.global.u32 	[%rd2+4], %r2;
	ret;

}
	// .globl	_ZN6thrust24THRUST_300001_SM_1000_NS8cuda_cub4core6detail13_kernel_agentINS1_8__reduce11ReduceAgentIPN4cuda3std3__45tupleIJdlEEESC_SB_iNS1_9__extrema9arg_max_fIdl6actionEEEEJSC_SC_iSG_EEEvDpT0_
.visible .entry _ZN6thrust24THRUST_300001_SM_1000_NS8cuda_cub4core6detail13_kernel_agentINS1_8__reduce11ReduceAgentIPN4cuda3std3__45tupleIJdlEEESC_SB_iNS1_9__extrema9arg_max_fIdl6actionEEEEJSC_SC_iSG_EEEvDpT0_(
	.param .u64 .ptr .align 1 _ZN6thrust24THRUST_300001_SM_1000_NS8cuda_cub4core6detail13_kernel_agentINS1_8__reduce11ReduceAgentIPN4cuda3std3__45tupleIJdlEEESC_SB_iNS1_9__extrema9arg_max_fIdl6actionEEEEJSC_SC_iSG_EEEvDpT0__param_0,
	.param .u64 .ptr .align 1 _ZN6thrust24THRUST_300001_SM_1000_NS8cuda_cub4core6detail13_kernel_agentINS1_8__reduce11ReduceAgentIPN4cuda3std3__45tupleIJdlEEESC_SB_iNS1_9__extrema9arg_max_fIdl6actionEEEEJSC_SC_iSG_EEEvDpT0__param_1,
	.param .u32 _ZN6thrust24THRUST_300001_SM_1000_NS8cuda_cub4core6detail13_kernel_agentINS1_8__reduce11ReduceAgentIPN4cuda3std3__45tupleIJdlEEESC_SB_iNS1_9__extrema9arg_max_fIdl6actionEEEEJSC_SC_iSG_EEEvDpT0__param_2,
	.param .align 1 .b8 _ZN6thrust24THRUST_300001_SM_1000_NS8cuda_cub4core6detail13_kernel_agentINS1_8__reduce11ReduceAgentIPN4cuda3std3__45tupleIJdlEEESC_SB_iNS1_9__extrema9arg_max_fIdl6actionEEEEJSC_SC_iSG_EEEvDpT0__param_3[1]
)
.maxntid 256
{
	.reg .pred 	%p<222>;
	.reg .b32 	%r<390>;
	.reg .b64 	%rd<395>;
	.reg .b64 	%fd<358>;

	ld.param.u32 	%r37, [_ZN6thrust24THRUST_300001_SM_1000_NS8cuda_cub4core6detail13_kernel_agentINS1_8__reduce11ReduceAgentIPN4cuda3std3__45tupleIJdlEEESC_SB_iNS1_9__extrema9arg_max_fIdl6actionEEEEJSC_SC_iSG_EEEvDpT0__param_2];
	setp.eq.s32 	%p1, %r37, 0;
	@%p1 bra 	$L__BB5_211;
	setp.gt.s32 	%p2, %r37, 1279;
	@%p2 bra 	$L__BB5_121;
	mov.u32 	%r1, %tid.x;
	setp.ge.s32 	%p105, %r1, %r37;
	mov.f64 	%fd301, 0d0000000000000000;
	mov.b64 	%rd337, 0;
	mov.u32 	%r380, %r1;
	@%p105 bra 	$L__BB5_4;
	ld.param.u64 	%rd323, [_ZN6thrust24THRUST_300001_SM_1000_NS8cuda_cub4core6detail13_kernel_agentINS1_8__reduce11ReduceAgentIPN4cuda3std3__45tupleIJdlEEESC_SB_iNS1_9__extrema9arg_max_fIdl6actionEEEEJSC_SC_iSG_EEEvDpT0__param_0];
	mul.wide.u32 	%rd273, %r1, 16;
	add.s64 	%rd270, %rd323, %rd273;
	// begin inline asm
	ld.global.nc.u64 %rd269, [%rd270];
	// end inline asm
	add.s64 	%rd272, %rd270, 8;
	// begin inline asm
	ld.global.nc.u64 %rd337, [%rd272];
	// end inline asm
	mov.b64 	%fd301, %rd269;
	add.s32 	%r380, %r1, 256;
$L__BB5_4:
	setp.ge.s32 	%p106, %r380, %r37;
	@%p106 bra 	$L__BB5_25;
	not.b32 	%r153, %r380;
	add.s32 	%r4, %r37, %r153;
	and.b32  	%r154, %r4, 768;
	setp.eq.s32 	%p107, %r154, 768;
	@%p107 bra 	$L__BB5_11;
	ld.param.u64 	%rd324, [_ZN6thrust24THRUST_300001_SM_1000_NS8cuda_cub4core6detail13_kernel_agentINS1_8__reduce11ReduceAgentIPN4cuda3std3__45tupleIJdlEEESC_SB_iNS1_9__extrema9arg_max_fIdl6actionEEEEJSC_SC_iSG_EEEvDpT0__param_0];
	mul.wide.u32 	%rd275, %r380, 16;
	add.s64 	%rd328, %rd324, %rd275;
	shr.u32 	%r155, %r4, 8;
	add.s32 	%r156, %r155, 1;
	and.b32  	%r157, %r156, 3;
	neg.s32 	%r378, %r157;
$L__BB5_7:
	.pragma "nounroll";
	mov.u64 	%rd5, %rd337;
	mov.f64 	%fd3, %fd301;
	// begin inline asm
	ld.global.nc.u64 %rd276, [%rd328];
	// end inline asm
	add.s64 	%rd279, %rd328, 8;
	// begin inline asm
	ld.global.nc.u64 %rd278, [%rd279];
	// end inline asm
	mov.b64 	%fd4, %rd276;
	abs.f64 	%fd5, %fd3;
	abs.f64 	%fd6, %fd4;
	setp.lt.f64 	%p108, %fd5, %fd6;
	mov.u64 	%rd337, %rd278;
	mov.f64 	%fd301, %fd4;
	@%p108 bra 	$L__BB5_10;
	setp.lt.f64 	%p109, %fd6, %fd5;
	mov.u64 	%rd337, %rd5;
	mov.f64 	%fd301, %fd3;
	@%p109 bra 	$L__BB5_10;
	setp.lt.s64 	%p110, %rd5, %rd278;
	min.s64 	%rd337, %rd5, %rd278;
	selp.f64 	%fd301, %fd3, %fd4, %p110;
$L__BB5_10:
	add.s32 	%r380, %r380, 256;
	add.s64 	%rd328, %rd328, 4096;
	add.s32 	%r378, %r378, 1;
	setp.ne.s32 	%p111, %r378, 0;
	@%p111 bra 	$L__BB5_7;
$L__BB5_11:
	setp.lt.u32 	%p112, %r4, 768;
	@%p112 bra 	$L__BB5_25;
$L__BB5_12:
	ld.param.u64 	%rd325, [_ZN6thrust24THRUST_300001_SM_1000_NS8cuda_cub4core6detail13_kernel_agentINS1_8__reduce11ReduceAgentIPN4cuda3std3__45tupleIJdlEEESC_SB_iNS1_9__extrema9arg_max_fIdl6actionEEEEJSC_SC_iSG_EEEvDpT0__param_0];
	mul.wide.s32 	%rd284, %r380, 16;
	add.s64 	%rd281, %rd325, %rd284;
	// begin inline asm
	ld.global.nc.u64 %rd280, [%rd281];
	// end inline asm
	add.s64 	%rd283, %rd281, 8;
	// begin inline asm
	ld.global.nc.u64 %rd282, [%rd283];
	// end inline asm
	mov.b64 	%fd12, %rd280;
	abs.f64 	%fd13, %fd301;
	abs.f64 	%fd14, %fd12;
	setp.lt.f64 	%p113, %fd13, %fd14;
	mov.u64 	%rd334, %rd282;
	mov.f64 	%fd298, %fd12;
	@%p113 bra 	$L__BB5_15;
	setp.lt.f64 	%p114, %fd14, %fd13;
	mov.u64 	%rd334, %rd337;
	mov.f64 	%fd298, %fd301;
	@%p114 bra 	$L__BB5_15;
	setp.lt.s64 	%p115, %rd337, %rd282;
	min.s64 	%rd334, %rd337, %rd282;
	selp.f64 	%fd298, %fd301, %fd12, %p115;
$L__BB5_15:
	add.s64 	%rd286, %rd281, 4096;
	// begin inline asm
	ld.global.nc.u64 %rd285, [%rd286];
	// end inline asm
	add.s64 	%rd288, %rd281, 4104;
	// begin inline asm
	ld.global.nc.u64 %rd287, [%rd288];
	// end inline asm
	mov.b64 	%fd17, %rd285;
	abs.f64 	%fd18, %fd298;
	abs.f64 	%fd19, %fd17;
	setp.lt.f64 	%p116, %fd18, %fd19;
	mov.u64 	%rd335, %rd287;
	mov.f64 	%fd299, %fd17;
	@%p116 bra 	$L__BB5_18;
	setp.lt.f64 	%p117, %fd19, %fd18;
	mov.u64 	%rd335, %rd334;
	mov.f64 	%fd299, %fd298;
	@%p117 bra 	$L__BB5_18;
	setp.lt.s64 	%p118, %rd334, %rd287;
	min.s64 	%rd335, %rd334, %rd287;
	selp.f64 	%fd299, %fd298, %fd17, %p118;
$L__BB5_18:
	add.s64 	%rd290, %rd281, 8192;
	// begin inline asm
	ld.global.nc.u64 %rd289, [%rd290];
	// end inline asm
	add.s64 	%rd292, %rd281, 8200;
	// begin inline asm
	ld.global.nc.u64 %rd291, [%rd292];
	// end inline asm
	mov.b64 	%fd22, %rd289;
	abs.f64 	%fd23, %fd299;
	abs.f64 	%fd24, %fd22;
	setp.lt.f64 	%p119, %fd23, %fd24;
	mov.u64 	%rd336, %rd291;
	mov.f64 	%fd300, %fd22;
	@%p119 bra 	$L__BB5_21;
	setp.lt.f64 	%p120, %fd24, %fd23;
	mov.u64 	%rd336, %rd335;
	mov.f64 	%fd300, %fd299;
	@%p120 bra 	$L__BB5_21;
	setp.lt.s64 	%p121, %rd335, %rd291;
	min.s64 	%rd336, %rd335, %rd291;
	selp.f64 	%fd300, %fd299, %fd22, %p121;
$L__BB5_21:
	add.s64 	%rd294, %rd281, 12288;
	// begin inline asm
	ld.global.nc.u64 %rd293, [%rd294];
	// end inline asm
	add.s64 	%rd296, %rd281, 12296;
	// begin inline asm
	ld.global.nc.u64 %rd295, [%rd296];
	// end inline asm
	mov.b64 	%fd27, %rd293;
	abs.f64 	%fd28, %fd300;
	abs.f64 	%fd29, %fd27;
	setp.lt.f64 	%p122, %fd28, %fd29;
	mov.u64 	%rd337, %rd295;
	mov.f64 	%fd301, %fd27;
	@%p122 bra 	$L__BB5_24;
	setp.lt.f64 	%p123, %fd29, %fd28;
	mov.u64 	%rd337, %rd336;
	mov.f64 	%fd301, %fd300;
	@%p123 bra 	$L__BB5_24;
	setp.lt.s64 	%p124, %rd336, %rd295;
	min.s64 	%rd337, %rd336, %rd295;
	selp.f64 	%fd301, %fd300, %fd27, %p124;
$L__BB5_24:
	add.s32 	%r380, %r380, 1024;
	setp.lt.s32 	%p125, %r380, %r37;
	@%p125 bra 	$L__BB5_12;
$L__BB5_25:
	setp.lt.s32 	%p126, %r37, 256;
	@%p126 bra 	$L__BB5_70;
	// begin inline asm
	mov.u32 %r271, %laneid;
	// end inline asm
	mov.b64 	%rd307, %fd301;
	mov.b64 	{%r273, %r278}, %rd307;
	mov.b32 	%r289, 1;
	mov.b32 	%r290, 31;
	mov.b32 	%r291, -1;
	// begin inline asm
	shfl.sync.down.b32 %r272, %r273, %r289, %r290, %r291;
	// end inline asm
	// begin inline asm
	shfl.sync.down.b32 %r277, %r278, %r289, %r290, %r291;
	// end inline asm
	mov.b64 	%rd308, {%r272, %r277};
	mov.b64 	%fd33, %rd308;
	mov.b64 	{%r283, %r288}, %rd337;
	// begin inline asm
	shfl.sync.down.b32 %r282, %r283, %r289, %r290, %r291;
	// end inline asm
	// begin inline asm
	shfl.sync.down.b32 %r287, %r288, %r289, %r290, %r291;
	// end inline asm
	mov.b64 	%rd27, {%r282, %r287};
	setp.gt.s32 	%p178, %r271, 30;
	mov.u64 	%rd339, %rd337;
	mov.f64 	%fd303, %fd301;
	@%p178 bra 	$L__BB5_30;
	abs.f64 	%fd34, %fd301;
	abs.f64 	%fd35, %fd33;
	setp.lt.f64 	%p179, %fd34, %fd35;
	mov.u64 	%rd339, %rd27;
	mov.f64 	%fd303, %fd33;
	@%p179 bra 	$L__BB5_30;
	setp.lt.f64 	%p180, %fd35, %fd34;
	mov.u64 	%rd339, %rd337;
	mov.f64 	%fd303, %fd301;
	@%p180 bra 	$L__BB5_30;
	setp.lt.s64 	%p181, %rd337, %rd27;
	min.s64 	%rd339, %rd337, %rd27;
	selp.f64 	%fd303, %fd301, %fd33, %p181;
$L__BB5_30:
	mov.b64 	%rd309, %fd303;
	mov.b64 	{%r293, %r298}, %rd309;
	mov.b32 	%r309, 2;
	mov.b32 	%r310, 31;
	mov.b32 	%r311, -1;
	// begin inline asm
	shfl.sync.down.b32 %r292, %r293, %r309, %r310, %r311;
	// end inline asm
	// begin inline asm
	shfl.sync.down.b32 %r297, %r298, %r309, %r310, %r311;
	// end inline asm
	mov.b64 	%rd310, {%r292, %r297};
	mov.b64 	%fd38, %rd310;
	mov.b64 	{%r303, %r308}, %rd339;
	// begin inline asm
	shfl.sync.down.b32 %r302, %r303, %r309, %r310, %r311;
	// end inline asm
	// begin inline asm
	shfl.sync.down.b32 %r307, %r308, %r309, %r310, %r311;
	// end inline asm
	mov.b64 	%rd30, {%r302, %r307};
	setp.gt.s32 	%p182, %r271, 29;
	mov.u64 	%rd340, %rd339;
	mov.f64 	%fd304, %fd303;
	@%p182 bra 	$L__BB5_34;
	abs.f64 	%fd39, %fd303;
	abs.f64 	%fd40, %fd38;
	setp.lt.f64 	%p183, %fd39, %fd40;
	mov.u64 	%rd340, %rd30;
	mov.f64 	%fd304, %fd38;
	@%p183 bra 	$L__BB5_34;
	setp.lt.f64 	%p184, %fd40, %fd39;
	mov.u64 	%rd340, %rd339;
	mov.f64 	%fd304, %fd303;
	@%p184 bra 	$L__BB5_34;
	setp.lt.s64 	%p185, %rd339, %rd30;
	min.s64 	%rd340, %rd339, %rd30;
	selp.f64 	%fd304, %fd303, %fd38, %p185;
$L__BB5_34:
	mov.b64 	%rd311, %fd304;
	mov.b64 	{%r313, %r318}, %rd311;
	mov.b32 	%r329, 4;
	mov.b32 	%r330, 31;
	mov.b32 	%r331, -1;
	// begin inline asm
	shfl.sync.down.b32 %r312, %r313, %r329, %r330, %r331;
	// end inline asm
	// begin inline asm
	shfl.sync.down.b32 %r317, %r318, %r329, %r330, %r331;
	// end inline asm
	mov.b64 	%rd312, {%r312, %r317};
	mov.b64 	%fd43, %rd312;
	mov.b64 	{%r323, %r328}, %rd340;
	// begin inline asm
	shfl.sync.down.b32 %r322, %r323, %r329, %r330, %r331;
	// end inline asm
	// begin inline asm
	shfl.sync.down.b32 %r327, %r328, %r329, %r330, %r331;
	// end inline asm
	mov.b64 	%rd33, {%r322, %r327};
	setp.gt.s32 	%p186, %r271, 27;
	mov.u64 	%rd341, %rd340;
	mov.f64 	%fd305, %fd304;
	@%p186 bra 	$L__BB5_38;
	abs.f64 	%fd44, %fd304;
	abs.f64 	%fd45, %fd43;
	setp.lt.f64 	%p187, %fd44, %fd45;
	mov.u64 	%rd341, %rd33;
	mov.f64 	%fd305, %fd43;
	@%p187 bra 	$L__BB5_38;
	setp.lt.f64 	%p188, %fd45, %fd44;
	mov.u64 	%rd341, %rd340;
	mov.f64 	%fd305, %fd304;
	@%p188 bra 	$L__BB5_38;
	setp.lt.s64 	%p189, %rd340, %rd33;
	min.s64 	%rd341, %rd340, %rd33;
	selp.f64 	%fd305, %fd304, %fd43, %p189;
$L__BB5_38:
	mov.b64 	%rd313, %fd305;
	mov.b64 	{%r333, %r338}, %rd313;
	mov.b32 	%r349, 8;
	mov.b32 	%r350, 31;
	mov.b32 	%r351, -1;
	// begin inline asm
	shfl.sync.down.b32 %r332, %r333, %r349, %r350, %r351;
	// end inline asm
	// begin inline asm
	shfl.sync.down.b32 %r337, %r338, %r349, %r350, %r351;
	// end inline asm
	mov.b64 	%rd314, {%r332, %r337};
	mov.b64 	%fd48, %rd314;
	mov.b64 	{%r343, %r348}, %rd341;
	// begin inline asm
	shfl.sync.down.b32 %r342, %r343, %r349, %r350, %r351;
	// end inline asm
	// begin inline asm
	shfl.sync.down.b32 %r347, %r348, %r349, %r350, %r351;
	// end inline asm
	mov.b64 	%rd36, {%r342, %r347};
	setp.gt.s32 	%p190, %r271, 23;
	mov.u64 	%rd342, %rd341;
	mov.f64 	%fd306, %fd305;
	@%p190 bra 	$L__BB5_42;
	abs.f64 	%fd49, %fd305;
	abs.f64 	%fd50, %fd48;
	setp.lt.f64 	%p191, %fd49, %fd50;
	mov.u64 	%rd342, %rd36;
	mov.f64 	%fd306, %fd48;
	@%p191 bra 	$L__BB5_42;
	setp.lt.f64 	%p192, %fd50, %fd49;
	mov.u64 	%rd342, %rd341;
	mov.f64 	%fd306, %fd305;
	@%p192 bra 	$L__BB5_42;
	setp.lt.s64 	%p193, %rd341, %rd36;
	min.s64 	%rd342, %rd341, %rd36;
	selp.f64 	%fd306, %fd305, %fd48, %p193;
$L__BB5_42:
	mov.b64 	%rd315, %fd306;
	mov.b64 	{%r353, %r358}, %rd315;
	mov.b32 	%r369, 16;
	mov.b32 	%r370, 31;
	mov.b32 	%r371, -1;
	// begin inline asm
	shfl.sync.down.b32 %r352, %r353, %r369, %r370, %r371;
	// end inline asm
	// begin inline asm
	shfl.sync.down.b32 %r357, %r358, %r369, %r370, %r371;
	// end inline asm
	mov.b64 	%rd316, {%r352, %r357};
	mov.b64 	%fd53, %rd316;
	mov.b64 	{%r363, %r368}, %rd342;
	// begin inline asm
	shfl.sync.down.b32 %r362, %r363, %r369, %r370, %r371;
	// end inline asm
	// begin inline asm
	shfl.sync.down.b32 %r367, %r368, %r369, %r370, %r371;
	// end inline asm
	mov.b64 	%rd39, {%r362, %r367};
	setp.gt.s32 	%p194, %r271, 15;
	mov.u64 	%rd394, %rd342;
	mov.f64 	%fd357, %fd306;
	@%p194 bra 	$L__BB5_46;
	abs.f64 	%fd54, %fd306;
	abs.f64 	%fd55, %fd53;
	setp.lt.f64 	%p195, %fd54, %fd55;
	mov.u64 	%rd394, %rd39;
	mov.f64 	%fd357, %fd53;
	@%p195 bra 	$L__BB5_46;
	setp.lt.f64 	%p196, %fd55, %fd54;
	mov.u64 	%rd394, %rd342;
	mov.f64 	%fd357, %fd306;
	@%p196 bra 	$L__BB5_46;
	setp.lt.s64 	%p197, %rd342, %rd39;
	min.s64 	%rd394, %rd342, %rd39;
	selp.f64 	%fd357, %fd306, %fd53, %p197;
$L__BB5_46:
	setp.ne.s32 	%p198, %r271, 0;
	@%p198 bra 	$L__BB5_48;
	shr.u32 	%r372, %r1, 1;
	and.b32  	%r373, %r372, 496;
	mov.u32 	%r374, _ZN6thrust24THRUST_300001_SM_1000_NS8cuda_cub4core6detail5shmemE;
	add.s32 	%r375, %r374, %r373;
	st.shared.f64 	[%r375+8], %fd357;
	st.shared.u64 	[%r375+16], %rd394;
$L__BB5_48:
	bar.sync 	0;
	setp.ne.s32 	%p199, %r1, 0;
	@%p199 bra 	$L__BB5_209;
	ld.shared.f64 	%fd58, [_ZN6thrust24THRUST_300001_SM_1000_NS8cuda_cub4core6detail5shmemE+24];
	ld.shared.u64 	%rd42, [_ZN6thrust24THRUST_300001_SM_1000_NS8cuda_cub4core6detail5shmemE+32];
	abs.f64 	%fd59, %fd357;
	abs.f64 	%fd60, %fd58;
	setp.lt.f64 	%p200, %fd59, %fd60;
	mov.u64 	%rd344, %rd42;
	mov.f64 	%fd308, %fd58;
	@%p200 bra 	$L__BB5_52;
	setp.lt.f64 	%p201, %fd60, %fd59;
	mov.u64 	%rd344, %rd394;
	mov.f64 	%fd308, %fd357;
	@%p201 bra 	$L__BB5_52;
	setp.lt.s64 	%p202, %rd394, %rd42;
	min.s64 	%rd344, %rd394, %rd42;
	selp.f64 	%fd308, %fd357, %fd58, %p202;
$L__BB5_52:
	ld.shared.f64 	%fd63, [_ZN6thrust24THRUST_300001_SM_1000_NS8cuda_cub4core6detail5shmemE+40];
	ld.shared.u64 	%rd45, [_ZN6thrust24THRUST_300001_SM_1000_NS8cuda_cub4core6detail5shmemE+48];
	abs.f64 	%fd64, %fd308;
	abs.f64 	%fd65, %fd63;
	setp.lt.f64 	%p203, %fd64, %fd65;
	mov.u64 	%rd345, %rd45;
	mov.f64 	%fd309, %fd63;
	@%p203 bra 	$L__BB5_55;
	setp.lt.f64 	%p204, %fd65, %fd64;
	mov.u64 	%rd345, %rd344;
	mov.f64 	%fd309, %fd308;
	@%p204 bra 	$L__BB5_55;
	setp.lt.s64 	%p205, %rd344, %rd45;
	min.s64 	%rd345, %rd344, %rd45;
	selp.f64 	%fd309, %fd308, %fd63, %p205;
$L__BB5_55:
	ld.shared.f64 	%fd68, [_ZN6thrust24THRUST_300001_SM_1000_NS8cuda_cub4core6detail5shmemE+56];
	ld.shared.u64 	%rd48, [_ZN6thrust24THRUST_300001_SM_1000_NS8cuda_cub4core6detail5shmemE+64];
	abs.f64 	%fd69, %fd309;
	abs.f64 	%fd70, %fd68;
	setp.lt.f64 	%p206, %fd69, %fd70;
	mov.u64 	%rd346, %rd48;
	mov.f64 	%fd310, %fd68;
	@%p206 bra 	$L__BB5_58;
	setp.lt.f64 	%p207, %fd70, %fd69;
	mov.u64 	%rd346, %rd345;
	mov.f64 	%fd310, %fd309;
	@%p207 bra 	$L__BB5_58;
	setp.lt.s64 	%p208, %rd345, %rd48;
	min.s64 	%rd346, %rd345, %rd48;
	selp.f64 	%fd310, %fd309, %fd68, %p208;
$L__BB5_58:
	ld.shared.f64 	%fd73, [_ZN6thrust24THRUST_300001_SM_1000_NS8cuda_cub4core6detail5shmemE+72];
	ld.shared.u64 	%rd51, [_ZN6thrust24THRUST_300001_SM_1000_NS8cuda_cub4core6detail5shmemE+80];
	abs.f64 	%fd74, %fd310;
	abs.f64 	%fd75, %fd73;
	setp.lt.f64 	%p209, %fd74, %fd75;
	mov.u64 	%rd347, %rd51;
	mov.f64 	%fd311, %fd73;
	@%p209 bra 	$L__BB5_61;
	setp.lt.f64 	%p210, %fd75, %fd74;
	mov.u64 	%rd347, %rd346;
	mov.f64 	%fd311, %fd310;
	@%p210 bra 	$L__BB5_61;
	setp.lt.s64 	%p211, %rd346, %rd51;
	min.s64 	%rd347, %rd346, %rd51;
	selp.f64 	%fd311, %fd310, %fd73, %p211;
$L__BB5_61:
	ld.shared.f64 	%fd78, [_ZN6thrust24THRUST_300001_SM_1000_NS8cuda_cub4core6detail5shmemE+88];
	ld.shared.u64 	%rd54, [_ZN6thrust24THRUST_300001_SM_1000_NS8cuda_cub4core6detail5shmemE+96];
	abs.f64 	%fd79, %fd311;
	abs.f64 	%fd80, %fd78;
	setp.lt.f64 	%p212, %fd79, %fd80;
	mov.u64 	%rd348, %rd54;
	mov.f64 	%fd312, %fd78;
	@%p212 bra 	$L__BB5_64;
	setp.lt.f64 	%p213, %fd80, %fd79;
	mov.u64 	%rd348, %rd347;
	mov.f64 	%fd312, %fd311;
	@%p213 bra 	$L__BB5_64;
	setp.lt.s64 	%p214, %rd347, %rd54;
	min.s64 	%rd348, %rd347, %rd54;
	selp.f64 	%fd312, %fd311, %fd78, %p214;
$L__BB5_64:
	ld.shared.f64 	%fd83, [_ZN6thrust24THRUST_300001_SM_1000_NS8cuda_cub4core6detail5shmemE+104];
	ld.shared.u64 	%rd57, [_ZN6thrust24THRUST_300001_SM_1000_NS8cuda_cub4core6detail5shmemE+112];
	abs.f64 	%fd84, %fd312;
	abs.f64 	%fd85, %fd83;
	setp.lt.f64 	%p215, %fd84, %fd85;
	mov.u64 	%rd349, %rd57;
	mov.f64 	%fd313, %fd83;
	@%p215 bra 	$L__BB5_67;
	setp.lt.f64 	%p216, %fd85, %fd84;
	mov.u64 	%rd349, %rd348;
	mov.f64 	%fd313, %fd312;
	@%p216 bra 	$L__BB5_67;
	setp.lt.s64 	%p217, %rd348, %rd57;
	min.s64 	%rd349, %rd348, %rd57;
	selp.f64 	%fd313, %fd312, %fd83, %p217;
$L__BB5_67:
	ld.shared.f64 	%fd88, [_ZN6thrust24THRUST_300001_SM_1000_NS8cuda_cub4core6detail5shmemE+120];
	ld.shared.u64 	%rd60, [_ZN6thrust24THRUST_300001_SM_1000_NS8cuda_cub4core6detail5shmemE+128];
	abs.f64 	%fd89, %fd313;
	abs.f64 	%fd90, %fd88;
	setp.lt.f64 	%p218, %fd89, %fd90;
	mov.u64 	%rd394, %rd60;
	mov.f64 	%fd357, %fd88;
	@%p218 bra 	$L__BB5_209;
	setp.lt.f64 	%p219, %fd90, %fd89;
	mov.u64 	%rd394, %rd349;
	mov.f64 	%fd357, %fd313;
	@%p219 bra 	$L__BB5_209;
	setp.lt.s64 	%p220, %rd349, %rd60;
	min.s64 	%rd394, %rd349, %rd60;
	selp.f64 	%fd357, %fd313, %fd88, %p220;
	bra.uni 	$L__BB5_209;
$L__BB5_70:
	// begin inline asm
	mov.u32 %r158, %laneid;
	// end inline asm
	and.b32  	%r179, %r1, 992;
	add.s32 	%r180, %r179, 32;
	setp.gt.s32 	%p127, %r180, %r37;
	not.b32 	%r181, %r179;
	add.s32 	%r182, %r37, %r181;
	selp.b32 	%r177, %r182, 31, %p127;
	mov.b64 	%rd297, %fd301;
	mov.b64 	{%r160, %r165}, %rd297;
	mov.b32 	%r176, 1;
	mov.b32 	%r178, -1;
	// begin inline asm
	shfl.sync.down.b32 %r159, %r160, %r176, %r177, %r178;
	// end inline asm
	// begin inline asm
	shfl.sync.down.b32 %r164, %r165, %r176, %r177, %r178;
	// end inline asm
	mov.b64 	%rd298, {%r159, %r164};
	mov.b64 	%fd92, %rd298;
	mov.b64 	{%r170, %r175}, %rd337;
	// begin inline asm
	shfl.sync.down.b32 %r169, %r170, %r176, %r177, %r178;
	// end inline asm
	// begin inline asm
	shfl.sync.down.b32 %r174, %r175, %r176, %r177, %r178;
	// end inline asm
	mov.b64 	%rd62, {%r169, %r174};
	setp.ge.s32 	%p128, %r158, %r177;
	mov.u64 	%rd350, %rd337;
	mov.f64 	%fd314, %fd301;
	@%p128 bra 	$L__BB5_74;
	abs.f64 	%fd93, %fd301;
	abs.f64 	%fd94, %fd92;
	setp.lt.f64 	%p129, %fd93, %fd94;
	mov.u64 	%rd350, %rd62;
	mov.f64 	%fd314, %fd92;
	@%p129 bra 	$L__BB5_74;
	setp.lt.f64 	%p130, %fd94, %fd93;
	mov.u64 	%rd350, %rd337;
	mov.f64 	%fd314, %fd301;
	@%p130 bra 	$L__BB5_74;
	setp.lt.s64 	%p131, %rd337, %rd62;
	min.s64 	%rd350, %rd337, %rd62;
	selp.f64 	%fd314, %fd301, %fd92, %p131;
$L__BB5_74:
	mov.b64 	%rd299, %fd314;
	mov.b64 	{%r184, %r189}, %rd299;
	mov.b32 	%r200, 2;
	mov.b32 	%r202, -1;
	// begin inline asm
	shfl.sync.down.b32 %r183, %r184, %r200, %r177, %r202;
	// end inline asm
	// begin inline asm
	shfl.sync.down.b32 %r188, %r189, %r200, %r177, %r202;
	// end inline asm
	mov.b64 	%rd300, {%r183, %r188};
	mov.b64 	%fd97, %rd300;
	mov.b64 	{%r194, %r199}, %rd350;
	// begin inline asm
	shfl.sync.down.b32 %r193, %r194, %r200, %r177, %r202;
	// end inline asm
	// begin inline asm
	shfl.sync.down.b32 %r198, %r199, %r200, %r177, %r202;
	// end inline asm
	mov.b64 	%rd65, {%r193, %r198};
	add.s32 	%r203, %r158, 2;
	setp.gt.s32 	%p132, %r203, %r177;
	mov.u64 	%rd351, %rd350;
	mov.f64 	%fd315, %fd314;
	@%p132 bra 	$L__BB5_78;
	abs.f64 	%fd98, %fd314;
	abs.f64 	%fd99, %fd97;
	setp.lt.f64 	%p133, %fd98, %fd99;
	mov.u64 	%rd351, %rd65;
	mov.f64 	%fd315, %fd97;
	@%p133 bra 	$L__BB5_78;
	setp.lt.f64 	%p134, %fd99, %fd98;
	mov.u64 	%rd351, %rd350;
	mov.f64 	%fd315, %fd314;
	@%p134 bra 	$L__BB5_78;
	setp.lt.s64 	%p135, %rd350, %rd65;
	min.s64 	%rd351, %rd350, %rd65;
	selp.f64 	%fd315, %fd314, %fd97, %p135;
$L__BB5_78:
	mov.b64 	%rd301, %fd315;
	mov.b64 	{%r205, %r210}, %rd301;
	mov.b32 	%r221, 4;
	mov.b32 	%r223, -1;
	// begin inline asm
	shfl.sync.down.b32 %r204, %r205, %r221, %r177, %r223;
	// end inline asm
	// begin inline asm
	shfl.sync.down.b32 %r209, %r210, %r221, %r177, %r223;
	// end inline asm
	mov.b64 	%rd302, {%r204, %r209};
	mov.b64 	%fd102, %rd302;
	mov.b64 	{%r215, %r220}, %rd351;
	// begin inline asm
	shfl.sync.down.b32 %r214, %r215, %r221, %r177, %r223;
	// end inline asm
	// begin inline asm
	shfl.sync.down.b32 %r219, %r220, %r221, %r177, %r223;
	// end inline asm
	mov.b64 	%rd68, {%r214, %r219};
	add.s32 	%r224, %r158, 4;
	setp.gt.s32 	%p136, %r224, %r177;
	mov.u64 	%rd352, %rd351;
	mov.f64 	%fd316, %fd315;
	@%p136 bra 	$L__BB5_82;
	abs.f64 	%fd103, %fd315;
	abs.f64 	%fd104, %fd102;
	setp.lt.f64 	%p137, %fd103, %fd104;
	mov.u64 	%rd352, %rd68;
	mov.f64 	%fd316, %fd102;
	@%p137 bra 	$L__BB5_82;
	setp.lt.f64 	%p138, %fd104, %fd103;
	mov.u64 	%rd352, %rd351;
	mov.f64 	%fd316, %fd315;
	@%p138 bra 	$L__BB5_82;
	setp.lt.s64 	%p139, %rd351, %rd68;
	min.s64 	%rd352, %rd351, %rd68;
	selp.f64 	%fd316, %fd315, %fd102, %p139;
$L__BB5_82:
	mov.b64 	%rd303, %fd316;
	mov.b64 	{%r226, %r231}, %rd303;
	mov.b32 	%r242, 8;
	mov.b32 	%r244, -1;
	// begin inline asm
	shfl.sync.down.b32 %r225, %r226, %r242, %r177, %r244;
	// end inline asm
	// begin inline asm
	shfl.sync.down.b32 %r230, %r231, %r242, %r177, %r244;
	// end inline asm
	mov.b64 	%rd304, {%r225, %r230};
	mov.b64 	%fd107, %rd304;
	mov.b64 	{%r236, %r241}, %rd352;
	// begin inline asm
	shfl.sync.down.b32 %r235, %r236, %r242, %r177, %r244;
	// end inline asm
	// begin inline asm
	shfl.sync.down.b32 %r240, %r241, %r242, %r177, %r244;
	// end inline asm
	mov.b64 	%rd71, {%r235, %r240};
	add.s32 	%r245, %r158, 8;
	setp.gt.s32 	%p140, %r245, %r177;
	mov.u64 	%rd353, %rd352;
	mov.f64 	%fd317, %fd316;
	@%p140 bra 	$L__BB5_86;
	abs.f64 	%fd108, %fd316;
	abs.f64 	%fd109, %fd107;
	setp.lt.f64 	%p141, %fd108, %fd109;
	mov.u64 	%rd353, %rd71;
	mov.f64 	%fd317, %fd107;
	@%p141 bra 	$L__BB5_86;
	setp.lt.f64 	%p142, %fd109, %fd108;
	mov.u64 	%rd353, %rd352;
	mov.f64 	%fd317, %fd316;
	@%p142 bra 	$L__BB5_86;
	setp.lt.s64 	%p143, %rd352, %rd71;
	min.s64 	%rd353, %rd352, %rd71;
	selp.f64 	%fd317, %fd316, %fd107, %p143;
$L__BB5_86:
	mov.b64 	%rd305, %fd317;
	mov.b64 	{%r247, %r252}, %rd305;
	mov.b32 	%r263, 16;
	mov.b32 	%r265, -1;
	// begin inline asm
	shfl.sync.down.b32 %r246, %r247, %r263, %r177, %r265;
	// end inline asm
	// begin inline asm
	shfl.sync.down.b32 %r251, %r252, %r263, %r177, %r265;
	// end inline asm
	mov.b64 	%rd306, {%r246, %r251};
	mov.b64 	%fd112, %rd306;
	mov.b64 	{%r257, %r262}, %rd353;
	// begin inline asm
	shfl.sync.down.b32 %r256, %r257, %r263, %r177, %r265;
	// end inline asm
	// begin inline asm
	shfl.sync.down.b32 %r261, %r262, %r263, %r177, %r265;
	// end inline asm
	mov.b64 	%rd74, {%r256, %r261};
	add.s32 	%r266, %r158, 16;
	setp.gt.s32 	%p144, %r266, %r177;
	mov.u64 	%rd394, %rd353;
	mov.f64 	%fd357, %fd317;
	@%p144 bra 	$L__BB5_90;
	abs.f64 	%fd113, %fd317;
	abs.f64 	%fd114, %fd112;
	setp.lt.f64 	%p145, %fd113, %fd114;
	mov.u64 	%rd394, %rd74;
	mov.f64 	%fd357, %fd112;
	@%p145 bra 	$L__BB5_90;
	setp.lt.f64 	%p146, %fd114, %fd113;
	mov.u64 	%rd394, %rd353;
	mov.f64 	%fd357, %fd317;
	@%p146 bra 	$L__BB5_90;
	setp.lt.s64 	%p147, %rd353, %rd74;
	min.s64 	%rd394, %rd353, %rd74;
	selp.f64 	%fd357, %fd317, %fd112, %p147;
$L__BB5_90:
	setp.ne.s32 	%p148, %r158, 0;
	@%p148 bra 	$L__BB5_92;
	shr.u32 	%r267, %r1, 1;
	and.b32  	%r268, %r267, 496;
	mov.u32 	%r269, _ZN6thrust24THRUST_300001_SM_1000_NS8cuda_cub4core6detail5shmemE;
	add.s32 	%r270, %r269, %r268;
	st.shared.f64 	[%r270+8], %fd357;
	st.shared.u64 	[%r270+16], %rd394;
$L__BB5_92:
	bar.sync 	0;
	setp.ne.s32 	%p149, %r1, 0;
	@%p149 bra 	$L__BB5_209;
	setp.lt.s32 	%p150, %r37, 33;
	mov.f64 	%fd319, %fd357;
	mov.u64 	%rd355, %rd394;
	@%p150 bra 	$L__BB5_97;
	ld.shared.f64 	%fd117, [_ZN6thrust24THRUST_300001_SM_1000_NS8cuda_cub4core6detail5shmemE+24];
	ld.shared.u64 	%rd77, [_ZN6thrust24THRUST_300001_SM_1000_NS8cuda_cub4core6detail5shmemE+32];
	abs.f64 	%fd118, %fd357;
	abs.f64 	%fd119, %fd117;
	setp.lt.f64 	%p151, %fd118, %fd119;
	mov.f64 	%fd319, %fd117;
	mov.u64 	%rd355, %rd77;
	@%p151 bra 	$L__BB5_97;
	setp.lt.f64 	%p152, %fd119, %fd118;
	mov.f64 	%fd319, %fd357;
	mov.u64 	%rd355, %rd394;
	@%p152 bra 	$L__BB5_97;
	setp.lt.s64 	%p153, %rd394, %rd77;
	min.s64 	%rd355, %rd394, %rd77;
	selp.f64 	%fd319, %fd357, %fd117, %p153;
$L__BB5_97:
	setp.lt.s32 	%p154, %r37, 65;
	mov.f64 	%fd320, %fd319;
	mov.u64 	%rd356, %rd355;
	@%p154 bra 	$L__BB5_101;
	ld.shared.f64 	%fd122, [_ZN6thrust24THRUST_300001_SM_1000_NS8cuda_cub4core6detail5shmemE+40];
	ld.shared.u64 	%rd80, [_ZN6thrust24THRUST_300001_SM_1000_NS8cuda_cub4core6detail5shmemE+48];
	abs.f64 	%fd123, %fd319;
	abs.f64 	%fd124, %fd122;
	setp.lt.f64 	%p155, %fd123, %fd124;
	mov.f64 	%fd320, %fd122;
	mov.u64 	%rd356, %rd80;
	@%p155 bra 	$L__BB5_101;
	setp.lt.f64 	%p156, %fd124, %fd123;
	mov.f64 	%fd320, %fd319;
	mov.u64 	%rd356, %rd355;
	@%p156 bra 	$L__BB5_101;
	setp.lt.s64 	%p157, %rd355, %rd80;
	min.s64 	%rd356, %rd355, %rd80;
	selp.f64 	%fd320, %fd319, %fd122, %p157;
$L__BB5_101:
	setp.lt.s32 	%p158, %r37, 97;
	mov.f64 	%fd321, %fd320;
	mov.u64 	%rd357, %rd356;
	@%p158 bra 	$L__BB5_105;
	ld.shared.f64 	%fd127, [_ZN6thrust24THRUST_300001_SM_1000_NS8cuda_cub4core6detail5shmemE+56];
	ld.shared.u64 	%rd83, [_ZN6thrust24THRUST_300001_SM_1000_NS8cuda_cub4core6detail5shmemE+64];
	abs.f64 	%fd128, %fd320;
	abs.f64 	%fd129, %fd127;
	setp.lt.f64 	%p159, %fd128, %fd129;
	mov.f64 	%fd321, %fd127;
	mov.u64 	%rd357, %rd83;
	@%p159 bra 	$L__BB5_105;
	setp.lt.f64 	%p160, %fd129, %fd128;
	mov.f64 	%fd321, %fd320;
	mov.u64 	%rd357, %rd356;
	@%p160 bra 	$L__BB5_105;
	setp.lt.s64 	%p161, %rd356, %rd83;
	min.s64 	%rd357, %rd356, %rd83;
	selp.f64 	%fd321, %fd320, %fd127, %p161;
$L__BB5_105:
	setp.lt.s32 	%p162, %r37, 129;
	mov.f64 	%fd322, %fd321;
	mov.u64 	%rd358, %rd357;
	@%p162 bra 	$L__BB5_109;
	ld.shared.f64 	%fd132, [_ZN6thrust24THRUST_300001_SM_1000_NS8cuda_cub4core6detail5shmemE+72];
	ld.shared.u64 	%rd86, [_ZN6thrust24THRUST_300001_SM_1000_NS8cuda_cub4core6detail5shmemE+80];
	abs.f64 	%fd133, %fd321;
	abs.f64 	%fd134, %fd132;
	setp.lt.f64 	%p163, %fd133, %fd134;
	mov.f64 	%fd322, %fd132;
	mov.u64 	%rd358, %rd86;
	@%p163 bra 	$L__BB5_109;
	setp.lt.f64 	%p164, %fd134, %fd133;
	mov.f64 	%fd322, %fd321;
	mov.u64 	%rd358, %rd357;
	@%p164 bra 	$L__BB5_109;
	setp.lt.s64 	%p165, %rd357, %rd86;
	min.s64 	%rd358, %rd357, %rd86;
	selp.f64 	%fd322, %fd321, %fd132, %p165;
$L__BB5_109:
	setp.lt.s32 	%p166, %r37, 161;
	mov.f64 	%fd323, %fd322;
	mov.u64 	%rd359, %rd358;
	@%p166 bra 	$L__BB5_113;
	ld.shared.f64 	%fd137, [_ZN6thrust24THRUST_300001_SM_1000_NS8cuda_cub4core6detail5shmemE+88];
	ld.shared.u64 	%rd89, [_ZN6thrust24THRUST_300001_SM_1000_NS8cuda_cub4core6detail5shmemE+96];
	abs.f64 	%fd138, %fd322;
	abs.f64 	%fd139, %fd137;
	setp.lt.f64 	%p167, %fd138, %fd139;
	mov.f64 	%fd323, %fd137;
	mov.u64 	%rd359, %rd89;
	@%p167 bra 	$L__BB5_113;
	setp.lt.f64 	%p168, %fd139, %fd138;
	mov.f64 	%fd323, %fd322;
	mov.u64 	%rd359, %rd358;
	@%p168 bra 	$L__BB5_113;
	setp.lt.s64 	%p169, %rd358, %rd89;
	min.s64 	%rd359, %rd358, %rd89;
	selp.f64 	%fd323, %fd322, %fd137, %p169;
$L__BB5_113:
	setp.lt.s32 	%p170, %r37, 193;
	mov.f64 	%fd324, %fd323;
	mov.u64 	%rd360, %rd359;
	@%p170 bra 	$L__BB5_117;
	ld.shared.f64 	%fd142, [_ZN6thrust24THRUST_300001_SM_1000_NS8cuda_cub4core6detail5shmemE+104];
	ld.shared.u64 	%rd92, [_ZN6thrust24THRUST_300001_SM_1000_NS8cuda_cub4core6detail5shmemE+112];
	abs.f64 	%fd143, %fd323;
	abs.f64 	%fd144, %fd142;
	setp.lt.f64 	%p171, %fd143, %fd144;
	mov.f64 	%fd324, %fd142;
	mov.u64 	%rd360, %rd92;
	@%p171 bra 	$L__BB5_117;
	setp.lt.f64 	%p172, %fd144, %fd143;
	mov.f64 	%fd324, %fd323;
	mov.u64 	%rd360, %rd359;
	@%p172 bra 	$L__BB5_117;
	setp.lt.s64 	%p173, %rd359, %rd92;
	min.s64 	%rd360, %rd359, %rd92;
	selp.f64 	%fd324, %fd323, %fd142, %p173;
$L__BB5_117:
	setp.lt.s32 	%p174, %r37, 225;
	mov.u64 	%rd394, %rd360;
	mov.f64 	%fd357, %fd324;
	@%p174 bra 	$L__BB5_209;
	ld.shared.f64 	%fd147, [_ZN6thrust24THRUST_300001_SM_1000_NS8cuda_cub4core6detail5shmemE+120];
	ld.shared.u64 	%rd95, [_ZN6thrust24THRUST_300001_SM_1000_NS8cuda_cub4core6detail5shmemE+128];
	abs.f64 	%fd148, %fd324;
	abs.f64 	%fd149, %fd147;
	setp.lt.f64 	%p175, %fd148, %fd149;
	mov.u64 	%rd394, %rd95;
	mov.f64 	%fd357, %fd147;
	@%p175 bra 	$L__BB5_209;
	setp.lt.f64 	%p176, %fd149, %fd148;
	mov.u64 	%rd394, %rd360;
	mov.f64 	%fd357, %fd324;
	@%p176 bra 	$L__BB5_209;
	setp.lt.s64 	%p177, %rd360, %rd95;
	min.s64 	%rd394, %rd360, %rd95;
	selp.f64 	%fd357, %fd324, %fd147, %p177;
	bra.uni 	$L__BB5_209;
$L__BB5_121:
	ld.param.u64 	%rd318, [_ZN6thrust24THRUST_300001_SM_1000_NS8cuda_cub4core6detail13_kernel_agentINS1_8__reduce11ReduceAgentIPN4cuda3std3__45tupleIJdlEEESC_SB_iNS1_9__extrema9arg_max_fIdl6actionEEEEJSC_SC_iSG_EEEvDpT0__param_0];
	mov.u32 	%r16, %tid.x;
	mul.wide.u32 	%rd208, %r16, 16;
	add.s64 	%rd189, %rd318, %rd208;
	// begin inline asm
	ld.global.nc.u64 %rd188, [%rd189];
	// end inline asm
	add.s64 	%rd191, %rd189, 8;
	// begin inline asm
	ld.global.nc.u64 %rd190, [%rd191];
	// end inline asm
	mov.b64 	%fd151, %rd188;
	add.s64 	%rd193, %rd189, 4096;
	// begin inline asm
	ld.global.nc.u64 %rd192, [%rd193];
	// end inline asm
	add.s64 	%rd195, %rd189, 4104;
	// begin inline asm
	ld.global.nc.u64 %rd361, [%rd195];
	// end inline asm
	mov.b64 	%fd325, %rd192;
	add.s64 	%rd197, %rd189, 8192;
	// begin inline asm
	ld.global.nc.u64 %rd196, [%rd197];
	// end inline asm
	add.s64 	%rd199, %rd189, 8200;
	// begin inline asm
	ld.global.nc.u64 %rd362, [%rd199];
	// end inline asm
	mov.b64 	%fd326, %rd196;
	add.s64 	%rd201, %rd189, 12288;
	// begin inline asm
	ld.global.nc.u64 %rd200, [%rd201];
	// end inline asm
	add.s64 	%rd203, %rd189, 12296;
	// begin inline asm
	ld.global.nc.u64 %rd363, [%rd203];
	// end inline asm
	mov.b64 	%fd327, %rd200;
	add.s64 	%rd205, %rd189, 16384;
	// begin inline asm
	ld.global.nc.u64 %rd204, [%rd205];
	// end inline asm
	add.s64 	%rd207, %rd189, 16392;
	// begin inline asm
	ld.global.nc.u64 %rd381, [%rd207];
	// end inline asm
	mov.b64 	%fd344, %rd204;
	abs.f64 	%fd156, %fd151;
	abs.f64 	%fd157, %fd325;
	setp.lt.f64 	%p3, %fd156, %fd157;
	@%p3 bra 	$L__BB5_123;
	setp.lt.f64 	%p4, %fd157, %fd156;
	setp.lt.s64 	%p5, %rd190, %rd361;
	or.pred  	%p6, %p4, %p5;
	selp.b64 	%rd361, %rd190, %rd361, %p6;
	selp.f64 	%fd325, %fd151, %fd325, %p6;
$L__BB5_123:
	abs.f64 	%fd160, %fd325;
	abs.f64 	%fd161, %fd326;
	setp.lt.f64 	%p7, %fd160, %fd161;
	@%p7 bra 	$L__BB5_125;
	setp.lt.f64 	%p8, %fd161, %fd160;
	setp.lt.s64 	%p9, %rd361, %rd362;
	or.pred  	%p10, %p8, %p9;
	selp.b64 	%rd362, %rd361, %rd362, %p10;
	selp.f64 	%fd326, %fd325, %fd326, %p10;
$L__BB5_125:
	abs.f64 	%fd164, %fd326;
	abs.f64 	%fd165, %fd327;
	setp.lt.f64 	%p11, %fd164, %fd165;
	@%p11 bra 	$L__BB5_127;
	setp.lt.f64 	%p12, %fd165, %fd164;
	setp.lt.s64 	%p13, %rd362, %rd363;
	or.pred  	%p14, %p12, %p13;
	selp.b64 	%rd363, %rd362, %rd363, %p14;
	selp.f64 	%fd327, %fd326, %fd327, %p14;
$L__BB5_127:
	abs.f64 	%fd168, %fd327;
	abs.f64 	%fd169, %fd344;
	setp.lt.f64 	%p15, %fd168, %fd169;
	@%p15 bra 	$L__BB5_129;
	setp.lt.f64 	%p16, %fd169, %fd168;
	setp.lt.s64 	%p17, %rd363, %rd381;
	or.pred  	%p18, %p16, %p17;
	selp.b64 	%rd381, %rd363, %rd381, %p18;
	selp.f64 	%fd344, %fd327, %fd344, %p18;
$L__BB5_129:
	setp.lt.u32 	%p19, %r37, 2560;
	mov.b32 	%r383, 1280;
	@%p19 bra 	$L__BB5_142;
	mov.b32 	%r382, 1280;
	mov.f64 	%fd329, %fd344;
	mov.u64 	%rd365, %rd381;
$L__BB5_131:
	ld.param.u64 	%rd319, [_ZN6thrust24THRUST_300001_SM_1000_NS8cuda_cub4core6detail13_kernel_agentINS1_8__reduce11ReduceAgentIPN4cuda3std3__45tupleIJdlEEESC_SB_iNS1_9__extrema9arg_max_fIdl6actionEEEEJSC_SC_iSG_EEEvDpT0__param_0];
	add.s32 	%r40, %r382, %r16;
	mul.wide.u32 	%rd229, %r40, 16;
	add.s64 	%rd210, %rd319, %rd229;
	// begin inline asm
	ld.global.nc.u64 %rd209, [%rd210];
	// end inline asm
	add.s64 	%rd212, %rd210, 8;
	// begin inline asm
	ld.global.nc.u64 %rd366, [%rd212];
	// end inline asm
	mov.b64 	%fd330, %rd209;
	add.s64 	%rd214, %rd210, 4096;
	// begin inline asm
	ld.global.nc.u64 %rd213, [%rd214];
	// end inline asm
	add.s64 	%rd216, %rd210, 4104;
	// begin inline asm
	ld.global.nc.u64 %rd367, [%rd216];
	// end inline asm
	mov.b64 	%fd331, %rd213;
	add.s64 	%rd218, %rd210, 8192;
	// begin inline asm
	ld.global.nc.u64 %rd217, [%rd218];
	// end inline asm
	add.s64 	%rd220, %rd210, 8200;
	// begin inline asm
	ld.global.nc.u64 %rd368, [%rd220];
	// end inline asm
	mov.b64 	%fd332, %rd217;
	add.s64 	%rd222, %rd210, 12288;
	// begin inline asm
	ld.global.nc.u64 %rd221, [%rd222];
	// end inline asm
	add.s64 	%rd224, %rd210, 12296;
	// begin inline asm
	ld.global.nc.u64 %rd369, [%rd224];
	// end inline asm
	mov.b64 	%fd333, %rd221;
	add.s64 	%rd226, %rd210, 16384;
	// begin inline asm
	ld.global.nc.u64 %rd225, [%rd226];
	// end inline asm
	add.s64 	%rd228, %rd210, 16392;
	// begin inline asm
	ld.global.nc.u64 %rd381, [%rd228];
	// end inline asm
	mov.b64 	%fd344, %rd225;
	abs.f64 	%fd178, %fd329;
	abs.f64 	%fd179, %fd330;
	setp.lt.f64 	%p20, %fd178, %fd179;
	@%p20 bra 	$L__BB5_133;
	setp.lt.f64 	%p21, %fd179, %fd178;
	setp.lt.s64 	%p22, %rd365, %rd366;
	or.pred  	%p23, %p21, %p22;
	selp.b64 	%rd366, %rd365, %rd366, %p23;
	selp.f64 	%fd330, %fd329, %fd330, %p23;
$L__BB5_133:
	abs.f64 	%fd182, %fd330;
	abs.f64 	%fd183, %fd331;
	setp.lt.f64 	%p24, %fd182, %fd183;
	@%p24 bra 	$L__BB5_135;
	setp.lt.f64 	%p25, %fd183, %fd182;
	setp.lt.s64 	%p26, %rd366, %rd367;
	or.pred  	%p27, %p25, %p26;
	selp.b64 	%rd367, %rd366, %rd367, %p27;
	selp.f64 	%fd331, %fd330, %fd331, %p27;
$L__BB5_135:
	abs.f64 	%fd186, %fd331;
	abs.f64 	%fd187, %fd332;
	setp.lt.f64 	%p28, %fd186, %fd187;
	@%p28 bra 	$L__BB5_137;
	setp.lt.f64 	%p29, %fd187, %fd186;
	setp.lt.s64 	%p30, %rd367, %rd368;
	or.pred  	%p31, %p29, %p30;
	selp.b64 	%rd368, %rd367, %rd368, %p31;
	selp.f64 	%fd332, %fd331, %fd332, %p31;
$L__BB5_137:
	abs.f64 	%fd190, %fd332;
	abs.f64 	%fd191, %fd333;
	setp.lt.f64 	%p32, %fd190, %fd191;
	@%p32 bra 	$L__BB5_139;
	setp.lt.f64 	%p33, %fd191, %fd190;
	setp.lt.s64 	%p34, %rd368, %rd369;
	or.pred  	%p35, %p33, %p34;
	selp.b64 	%rd369, %rd368, %rd369, %p35;
	selp.f64 	%fd333, %fd332, %fd333, %p35;
$L__BB5_139:
	abs.f64 	%fd194, %fd333;
	abs.f64 	%fd195, %fd344;
	setp.lt.f64 	%p36, %fd194, %fd195;
	@%p36 bra 	$L__BB5_141;
	setp.lt.f64 	%p37, %fd195, %fd194;
	setp.lt.s64 	%p38, %rd369, %rd381;
	or.pred  	%p39, %p37, %p38;
	selp.b64 	%rd381, %rd369, %rd381, %p39;
	selp.f64 	%fd344, %fd333, %fd344, %p39;
$L__BB5_141:
	add.s32 	%r383, %r382, 1280;
	add.s32 	%r41, %r382, 2560;
	setp.le.s32 	%p40, %r41, %r37;
	mov.u32 	%r382, %r383;
	mov.f64 	%fd329, %fd344;
	mov.u64 	%rd365, %rd381;
	@%p40 bra 	$L__BB5_131;
$L__BB5_142:
	setp.le.s32 	%p41, %r37, %r383;
	@%p41 bra 	$L__BB5_165;
	sub.s32 	%r20, %r37, %r383;
	setp.ge.s32 	%p42, %r16, %r20;
	@%p42 bra 	$L__BB5_165;
	not.b32 	%r42, %r16;
	add.s32 	%r43, %r37, %r42;
	sub.s32 	%r21, %r43, %r383;
	and.b32  	%r44, %r21, 768;
	setp.eq.s32 	%p43, %r44, 768;
	mov.u32 	%r387, %r16;
	@%p43 bra 	$L__BB5_150;
	add.s32 	%r385, %r16, %r383;
	shr.u32 	%r45, %r21, 8;
	add.s32 	%r46, %r45, 1;
	and.b32  	%r47, %r46, 3;
	neg.s32 	%r384, %r47;
	mov.u32 	%r387, %r16;
$L__BB5_146:
	.pragma "nounroll";
	mov.u64 	%rd127, %rd381;
	mov.f64 	%fd199, %fd344;
	ld.param.u64 	%rd320, [_ZN6thrust24THRUST_300001_SM_1000_NS8cuda_cub4core6detail13_kernel_agentINS1_8__reduce11ReduceAgentIPN4cuda3std3__45tupleIJdlEEESC_SB_iNS1_9__extrema9arg_max_fIdl6actionEEEEJSC_SC_iSG_EEEvDpT0__param_0];
	mul.wide.u32 	%rd235, %r385, 16;
	add.s64 	%rd232, %rd320, %rd235;
	// begin inline asm
	ld.global.nc.u64 %rd231, [%rd232];
	// end inline asm
	add.s64 	%rd234, %rd232, 8;
	// begin inline asm
	ld.global.nc.u64 %rd233, [%rd234];
	// end inline asm
	mov.b64 	%fd200, %rd231;
	abs.f64 	%fd201, %fd199;
	abs.f64 	%fd202, %fd200;
	setp.lt.f64 	%p44, %fd201, %fd202;
	mov.f64 	%fd344, %fd200;
	mov.u64 	%rd381, %rd233;
	@%p44 bra 	$L__BB5_149;
	setp.lt.f64 	%p45, %fd202, %fd201;
	mov.f64 	%fd344, %fd199;
	mov.u64 	%rd381, %rd127;
	@%p45 bra 	$L__BB5_149;
	setp.lt.s64 	%p46, %rd127, %rd233;
	selp.f64 	%fd344, %fd199, %fd200, %p46;
	min.s64 	%rd381, %rd127, %rd233;
$L__BB5_149:
	add.s32 	%r387, %r387, 256;
	add.s32 	%r385, %r385, 256;
	add.s32 	%r384, %r384, 1;
	setp.ne.s32 	%p47, %r384, 0;
	@%p47 bra 	$L__BB5_146;
$L__BB5_150:
	setp.lt.u32 	%p48, %r21, 768;
	@%p48 bra 	$L__BB5_165;
	ld.param.u64 	%rd321, [_ZN6thrust24THRUST_300001_SM_1000_NS8cuda_cub4core6detail13_kernel_agentINS1_8__reduce11ReduceAgentIPN4cuda3std3__45tupleIJdlEEESC_SB_iNS1_9__extrema9arg_max_fIdl6actionEEEEJSC_SC_iSG_EEEvDpT0__param_0];
	cvt.u64.u32 	%rd236, %r387;
	cvt.u64.u32 	%rd237, %r383;
	add.s64 	%rd238, %rd236, %rd237;
	shl.b64 	%rd239, %rd238, 4;
	add.s64 	%rd240, %rd239, %rd321;
	add.s64 	%rd376, %rd240, 12296;
	add.s32 	%r388, %r387, %r383;
$L__BB5_152:
	ld.param.u64 	%rd322, [_ZN6thrust24THRUST_300001_SM_1000_NS8cuda_cub4core6detail13_kernel_agentINS1_8__reduce11ReduceAgentIPN4cuda3std3__45tupleIJdlEEESC_SB_iNS1_9__extrema9arg_max_fIdl6actionEEEEJSC_SC_iSG_EEEvDpT0__param_0];
	mul.wide.u32 	%rd245, %r388, 16;
	add.s64 	%rd242, %rd322, %rd245;
	// begin inline asm
	ld.global.nc.u64 %rd241, [%rd242];
	// end inline asm
	add.s64 	%rd244, %rd242, 8;
	// begin inline asm
	ld.global.nc.u64 %rd243, [%rd244];
	// end inline asm
	mov.b64 	%fd208, %rd241;
	abs.f64 	%fd209, %fd344;
	abs.f64 	%fd210, %fd208;
	setp.lt.f64 	%p49, %fd209, %fd210;
	mov.f64 	%fd341, %fd208;
	mov.u64 	%rd378, %rd243;
	@%p49 bra 	$L__BB5_155;
	setp.lt.f64 	%p50, %fd210, %fd209;
	mov.f64 	%fd341, %fd344;
	mov.u64 	%rd378, %rd381;
	@%p50 bra 	$L__BB5_155;
	setp.lt.s64 	%p51, %rd381, %rd243;
	selp.f64 	%fd341, %fd344, %fd208, %p51;
	min.s64 	%rd378, %rd381, %rd243;
$L__BB5_155:
	add.s64 	%rd247, %rd376, -8200;
	// begin inline asm
	ld.global.nc.u64 %rd246, [%rd247];
	// end inline asm
	add.s64 	%rd249, %rd376, -8192;
	// begin inline asm
	ld.global.nc.u64 %rd248, [%rd249];
	// end inline asm
	mov.b64 	%fd213, %rd246;
	abs.f64 	%fd214, %fd341;
	abs.f64 	%fd215, %fd213;
	setp.lt.f64 	%p52, %fd214, %fd215;
	mov.f64 	%fd342, %fd213;
	mov.u64 	%rd379, %rd248;
	@%p52 bra 	$L__BB5_158;
	setp.lt.f64 	%p53, %fd215, %fd214;
	mov.f64 	%fd342, %fd341;
	mov.u64 	%rd379, %rd378;
	@%p53 bra 	$L__BB5_158;
	setp.lt.s64 	%p54, %rd378, %rd248;
	selp.f64 	%fd342, %fd341, %fd213, %p54;
	min.s64 	%rd379, %rd378, %rd248;
$L__BB5_158:
	add.s64 	%rd251, %rd376, -4104;
	// begin inline asm
	ld.global.nc.u64 %rd250, [%rd251];
	// end inline asm
	add.s64 	%rd253, %rd376, -4096;
	// begin inline asm
	ld.global.nc.u64 %rd252, [%rd253];
	// end inline asm
	mov.b64 	%fd218, %rd250;
	abs.f64 	%fd219, %fd342;
	abs.f64 	%fd220, %fd218;
	setp.lt.f64 	%p55, %fd219, %fd220;
	mov.f64 	%fd343, %fd218;
	mov.u64 	%rd380, %rd252;
	@%p55 bra 	$L__BB5_161;
	setp.lt.f64 	%p56, %fd220, %fd219;
	mov.f64 	%fd343, %fd342;
	mov.u64 	%rd380, %rd379;
	@%p56 bra 	$L__BB5_161;
	setp.lt.s64 	%p57, %rd379, %rd252;
	selp.f64 	%fd343, %fd342, %fd218, %p57;
	min.s64 	%rd380, %rd379, %rd252;
$L__BB5_161:
	add.s64 	%rd255, %rd376, -8;
	// begin inline asm
	ld.global.nc.u64 %rd254, [%rd255];
	// end inline asm
	// begin inline asm
	ld.global.nc.u64 %rd256, [%rd376];
	// end inline asm
	mov.b64 	%fd223, %rd254;
	abs.f64 	%fd224, %fd343;
	abs.f64 	%fd225, %fd223;
	setp.lt.f64 	%p58, %fd224, %fd225;
	mov.f64 	%fd344, %fd223;
	mov.u64 	%rd381, %rd256;
	@%p58 bra 	$L__BB5_164;
	setp.lt.f64 	%p59, %fd225, %fd224;
	mov.f64 	%fd344, %fd343;
	mov.u64 	%rd381, %rd380;
	@%p59 bra 	$L__BB5_164;
	setp.lt.s64 	%p60, %rd380, %rd256;
	selp.f64 	%fd344, %fd343, %fd223, %p60;
	min.s64 	%rd381, %rd380, %rd256;
$L__BB5_164:
	add.s32 	%r387, %r387, 1024;
	add.s64 	%rd376, %rd376, 16384;
	add.s32 	%r388, %r388, 1024;
	setp.lt.s32 	%p61, %r387, %r20;
	@%p61 bra 	$L__BB5_152;
$L__BB5_165:
	// begin inline asm
	mov.u32 %r48, %laneid;
	// end inline asm
	mov.b64 	%rd258, %fd344;
	mov.b64 	{%r50, %r55}, %rd258;
	mov.b32 	%r66, 1;
	mov.b32 	%r67, 31;
	mov.b32 	%r68, -1;
	// begin inline asm
	shfl.sync.down.b32 %r49, %r50, %r66, %r67, %r68;
	// end inline asm
	// begin inline asm
	shfl.sync.down.b32 %r54, %r55, %r66, %r67, %r68;
	// end inline asm
	mov.b64 	%rd259, {%r49, %r54};
	mov.b64 	%fd229, %rd259;
	mov.b64 	{%r60, %r65}, %rd381;
	// begin inline asm
	shfl.sync.down.b32 %r59, %r60, %r66, %r67, %r68;
	// end inline asm
	// begin inline asm
	shfl.sync.down.b32 %r64, %r65, %r66, %r67, %r68;
	// end inline asm
	mov.b64 	%rd150, {%r59, %r64};
	setp.gt.s32 	%p62, %r48, 30;
	mov.f64 	%fd346, %fd344;
	mov.u64 	%rd383, %rd381;
	@%p62 bra 	$L__BB5_169;
	abs.f64 	%fd230, %fd344;
	abs.f64 	%fd231, %fd229;
	setp.lt.f64 	%p63, %fd230, %fd231;
	mov.f64 	%fd346, %fd229;
	mov.u64 	%rd383, %rd150;
	@%p63 bra 	$L__BB5_169;
	setp.lt.f64 	%p64, %fd231, %fd230;
	mov.f64 	%fd346, %fd344;
	mov.u64 	%rd383, %rd381;
	@%p64 bra 	$L__BB5_169;
	setp.lt.s64 	%p65, %rd381, %rd150;
	selp.f64 	%fd346, %fd344, %fd229, %p65;
	min.s64 	%rd383, %rd381, %rd150;
$L__BB5_169:
	mov.b64 	%rd260, %fd346;
	mov.b64 	{%r70, %r75}, %rd260;
	mov.b32 	%r86, 2;
	mov.b32 	%r87, 31;
	mov.b32 	%r88, -1;
	// begin inline asm
	shfl.sync.down.b32 %r69, %r70, %r86, %r87, %r88;
	// end inline asm
	// begin inline asm
	shfl.sync.down.b32 %r74, %r75, %r86, %r87, %r88;
	// end inline asm
	mov.b64 	%rd261, {%r69, %r74};
	mov.b64 	%fd234, %rd261;
	mov.b64 	{%r80, %r85}, %rd383;
	// begin inline asm
	shfl.sync.down.b32 %r79, %r80, %r86, %r87, %r88;
	// end inline asm
	// begin inline asm
	shfl.sync.down.b32 %r84, %r85, %r86, %r87, %r88;
	// end inline asm
	mov.b64 	%rd153, {%r79, %r84};
	setp.gt.s32 	%p66, %r48, 29;
	mov.f64 	%fd347, %fd346;
	mov.u64 	%rd384, %rd383;
	@%p66 bra 	$L__BB5_173;
	abs.f64 	%fd235, %fd346;
	abs.f64 	%fd236, %fd234;
	setp.lt.f64 	%p67, %fd235, %fd236;
	mov.f64 	%fd347, %fd234;
	mov.u64 	%rd384, %rd153;
	@%p67 bra 	$L__BB5_173;
	setp.lt.f64 	%p68, %fd236, %fd235;
	mov.f64 	%fd347, %fd346;
	mov.u64 	%rd384, %rd383;
	@%p68 bra 	$L__BB5_173;
	setp.lt.s64 	%p69, %rd383, %rd153;
	selp.f64 	%fd347, %fd346, %fd234, %p69;
	min.s64 	%rd384, %rd383, %rd153;
$L__BB5_173:
	mov.b64 	%rd262, %fd347;
	mov.b64 	{%r90, %r95}, %rd262;
	mov.b32 	%r106, 4;
	mov.b32 	%r107, 31;
	mov.b32 	%r108, -1;
	// begin inline asm
	shfl.sync.down.b32 %r89, %r90, %r106, %r107, %r108;
	// end inline asm
	// begin inline asm
	shfl.sync.down.b32 %r94, %r95, %r106, %r107, %r108;
	// end inline asm
	mov.b64 	%rd263, {%r89, %r94};
	mov.b64 	%fd239, %rd263;
	mov.b64 	{%r100, %r105}, %rd384;
	// begin inline asm
	shfl.sync.down.b32 %r99, %r100, %r106, %r107, %r108;
	// end inline asm
	// begin inline asm
	shfl.sync.down.b32 %r104, %r105, %r106, %r107, %r108;
	// end inline asm
	mov.b64 	%rd156, {%r99, %r104};
	setp.gt.s32 	%p70, %r48, 27;
	mov.f64 	%fd348, %fd347;
	mov.u64 	%rd385, %rd384;
	@%p70 bra 	$L__BB5_177;
	abs.f64 	%fd240, %fd347;
	abs.f64 	%fd241, %fd239;
	setp.lt.f64 	%p71, %fd240, %fd241;
	mov.f64 	%fd348, %fd239;
	mov.u64 	%rd385, %rd156;
	@%p71 bra 	$L__BB5_177;
	setp.lt.f64 	%p72, %fd241, %fd240;
	mov.f64 	%fd348, %fd347;
	mov.u64 	%rd385, %rd384;
	@%p72 bra 	$L__BB5_177;
	setp.lt.s64 	%p73, %rd384, %rd156;
	selp.f64 	%fd348, %fd347, %fd239, %p73;
	min.s64 	%rd385, %rd384, %rd156;
$L__BB5_177:
	mov.b64 	%rd264, %fd348;
	mov.b64 	{%r110, %r115}, %rd264;
	mov.b32 	%r126, 8;
	mov.b32 	%r127, 31;
	mov.b32 	%r128, -1;
	// begin inline asm
	shfl.sync.down.b32 %r109, %r110, %r126, %r127, %r128;
	// end inline asm
	// begin inline asm
	shfl.sync.down.b32 %r114, %r115, %r126, %r127, %r128;
	// end inline asm
	mov.b64 	%rd265, {%r109, %r114};
	mov.b64 	%fd244, %rd265;
	mov.b64 	{%r120, %r125}, %rd385;
	// begin inline asm
	shfl.sync.down.b32 %r119, %r120, %r126, %r127, %r128;
	// end inline asm
	// begin inline asm
	shfl.sync.down.b32 %r124, %r125, %r126, %r127, %r128;
	// end inline asm
	mov.b64 	%rd159, {%r119, %r124};
	setp.gt.s32 	%p74, %r48, 23;
	mov.f64 	%fd349, %fd348;
	mov.u64 	%rd386, %rd385;
	@%p74 bra 	$L__BB5_181;
	abs.f64 	%fd245, %fd348;
	abs.f64 	%fd246, %fd244;
	setp.lt.f64 	%p75, %fd245, %fd246;
	mov.f64 	%fd349, %fd244;
	mov.u64 	%rd386, %rd159;
	@%p75 bra 	$L__BB5_181;
	setp.lt.f64 	%p76, %fd246, %fd245;
	mov.f64 	%fd349, %fd348;
	mov.u64 	%rd386, %rd385;
	@%p76 bra 	$L__BB5_181;
	setp.lt.s64 	%p77, %rd385, %rd159;
	selp.f64 	%fd349, %fd348, %fd244, %p77;
	min.s64 	%rd386, %rd385, %rd159;
$L__BB5_181:
	mov.b64 	%rd266, %fd349;
	mov.b64 	{%r130, %r135}, %rd266;
	mov.b32 	%r146, 16;
	mov.b32 	%r147, 31;
	mov.b32 	%r148, -1;
	// begin inline asm
	shfl.sync.down.b32 %r129, %r130, %r146, %r147, %r148;
	// end inline asm
	// begin inline asm
	shfl.sync.down.b32 %r134, %r135, %r146, %r147, %r148;
	// end inline asm
	mov.b64 	%rd267, {%r129, %r134};
	mov.b64 	%fd249, %rd267;
	mov.b64 	{%r140, %r145}, %rd386;
	// begin inline asm
	shfl.sync.down.b32 %r139, %r140, %r146, %r147, %r148;
	// end inline asm
	// begin inline asm
	shfl.sync.down.b32 %r144, %r145, %r146, %r147, %r148;
	// end inline asm
	mov.b64 	%rd162, {%r139, %r144};
	setp.gt.s32 	%p78, %r48, 15;
	mov.f64 	%fd357, %fd349;
	mov.u64 	%rd394, %rd386;
	@%p78 bra 	$L__BB5_185;
	abs.f64 	%fd250, %fd349;
	abs.f64 	%fd251, %fd249;
	setp.lt.f64 	%p79, %fd250, %fd251;
	mov.f64 	%fd357, %fd249;
	mov.u64 	%rd394, %rd162;
	@%p79 bra 	$L__BB5_185;
	setp.lt.f64 	%p80, %fd251, %fd250;
	mov.f64 	%fd357, %fd349;
	mov.u64 	%rd394, %rd386;
	@%p80 bra 	$L__BB5_185;
	setp.lt.s64 	%p81, %rd386, %rd162;
	selp.f64 	%fd357, %fd349, %fd249, %p81;
	min.s64 	%rd394, %rd386, %rd162;
$L__BB5_185:
	setp.ne.s32 	%p82, %r48, 0;
	@%p82 bra 	$L__BB5_187;
	shr.u32 	%r149, %r16, 1;
	and.b32  	%r150, %r149, 496;
	mov.u32 	%r151, _ZN6thrust24THRUST_300001_SM_1000_NS8cuda_cub4core6detail5shmemE;
	add.s32 	%r152, %r151, %r150;
	st.shared.f64 	[%r152+8], %fd357;
	st.shared.u64 	[%r152+16], %rd394;
$L__BB5_187:
	bar.sync 	0;
	setp.ne.s32 	%p83, %r16, 0;
	@%p83 bra 	$L__BB5_209;
	ld.shared.f64 	%fd254, [_ZN6thrust24THRUST_300001_SM_1000_NS8cuda_cub4core6detail5shmemE+24];
	ld.shared.u64 	%rd165, [_ZN6thrust24THRUST_300001_SM_1000_NS8cuda_cub4core6detail5shmemE+32];
	abs.f64 	%fd255, %fd357;
	abs.f64 	%fd256, %fd254;
	setp.lt.f64 	%p84, %fd255, %fd256;
	mov.f64 	%fd351, %fd254;
	mov.u64 	%rd388, %rd165;
	@%p84 bra 	$L__BB5_191;
	setp.lt.f64 	%p85, %fd256, %fd255;
	mov.f64 	%fd351, %fd357;
	mov.u64 	%rd388, %rd394;
	@%p85 bra 	$L__BB5_191;
	setp.lt.s64 	%p86, %rd394, %rd165;
	selp.f64 	%fd351, %fd357, %fd254, %p86;
	min.s64 	%rd388, %rd394, %rd165;
$L__BB5_191:
	ld.shared.f64 	%fd259, [_ZN6thrust24THRUST_300001_SM_1000_NS8cuda_cub4core6detail5shmemE+40];
	ld.shared.u64 	%rd168, [_ZN6thrust24THRUST_300001_SM_1000_NS8cuda_cub4core6detail5shmemE+48];
	abs.f64 	%fd260, %fd351;
	abs.f64 	%fd261, %fd259;
	setp.lt.f64 	%p87, %fd260, %fd261;
	mov.f64 	%fd352, %fd259;
	mov.u64 	%rd389, %rd168;
	@%p87 bra 	$L__BB5_194;
	setp.lt.f64 	%p88, %fd261, %fd260;
	mov.f64 	%fd352, %fd351;
	mov.u64 	%rd389, %rd388;
	@%p88 bra 	$L__BB5_194;
	setp.lt.s64 	%p89, %rd388, %rd168;
	selp.f64 	%fd352, %fd351, %fd259, %p89;
	min.s64 	%rd389, %rd388, %rd168;
$L__BB5_194:
	ld.shared.f64 	%fd264, [_ZN6thrust24THRUST_300001_SM_1000_NS8cuda_cub4core6detail5shmemE+56];
	ld.shared.u64 	%rd171, [_ZN6thrust24THRUST_300001_SM_1000_NS8cuda_cub4core6detail5shmemE+64];
	abs.f64 	%fd265, %fd352;
	abs.f64 	%fd266, %fd264;
	setp.lt.f64 	%p90, %fd265, %fd266;
	mov.f64 	%fd353, %fd264;
	mov.u64 	%rd390, %rd171;
	@%p90 bra 	$L__BB5_197;
	setp.lt.f64 	%p91, %fd266, %fd265;
	mov.f64 	%fd353, %fd352;
	mov.u64 	%rd390, %rd389;
	@%p91 bra 	$L__BB5_197;
	setp.lt.s64 	%p92, %rd389, %rd171;
	selp.f64 	%fd353, %fd352, %fd264, %p92;
	min.s64 	%rd390, %rd389, %rd171;
$L__BB5_197:
	ld.shared.f64 	%fd269, [_ZN6thrust24THRUST_300001_SM_1000_NS8cuda_cub4core6detail5shmemE+72];
	ld.shared.u64 	%rd174, [_ZN6thrust24THRUST_300001_SM_1000_NS8cuda_cub4core6detail5shmemE+80];
	abs.f64 	%fd270, %fd353;
	abs.f64 	%fd271, %fd269;
	setp.lt.f64 	%p93, %fd270, %fd271;
	mov.f64 	%fd354, %fd269;
	mov.u64 	%rd391, %rd174;
	@%p93 bra 	$L__BB5_200;
	setp.lt.f64 	%p94, %fd271, %fd270;
	mov.f64 	%fd354, %fd353;
	mov.u64 	%rd391, %rd390;
	@%p94 bra 	$L__BB5_200;
	setp.lt.s64 	%p95, %rd390, %rd174;
	selp.f64 	%fd354, %fd353, %fd269, %p95;
	min.s64 	%rd391, %rd390, %rd174;
$L__BB5_200:
	ld.shared.f64 	%fd274, [_ZN6thrust24THRUST_300001_SM_1000_NS8cuda_cub4core6detail5shmemE+88];
	ld.shared.u64 	%rd177, [_ZN6thrust24THRUST_300001_SM_1000_NS8cuda_cub4core6detail5shmemE+96];
	abs.f64 	%fd275, %fd354;
	abs.f64 	%fd276, %fd274;
	setp.lt.f64 	%p96, %fd275, %fd276;
	mov.f64 	%fd355, %fd274;
	mov.u64 	%rd392, %rd177;
	@%p96 bra 	$L__BB5_203;
	setp.lt.f64 	%p97, %fd276, %fd275;
	mov.f64 	%fd355, %fd354;
	mov.u64 	%rd392, %rd391;
	@%p97 bra 	$L__BB5_203;
	setp.lt.s64 	%p98, %rd391, %rd177;
	selp.f64 	%fd355, %fd354, %fd274, %p98;
	min.s64 	%rd392, %rd391, %rd177;
$L__BB5_203:
	ld.shared.f64 	%fd279, [_ZN6thrust24THRUST_300001_SM_1000_NS8cuda_cub4core6detail5shmemE+104];
	ld.shared.u64 	%rd180, [_ZN6thrust24THRUST_300001_SM_1000_NS8cuda_cub4core6detail5shmemE+112];
	abs.f64 	%fd280, %fd355;
	abs.f64 	%fd281, %fd279;
	setp.lt.f64 	%p99, %fd280, %fd281;
	mov.f64 	%fd356, %fd279;
	mov.u64 	%rd393, %rd180;
	@%p99 bra 	$L__BB5_206;
	setp.lt.f64 	%p100, %fd281, %fd280;
	mov.f64 	%fd356, %fd355;
	mov.u64 	%rd393, %rd392;
	@%p100 bra 	$L__BB5_206;
	setp.lt.s64 	%p101, %rd392, %rd180;
	selp.f64 	%fd356, %fd355, %fd279, %p101;
	min.s64 	%rd393, %rd392, %rd180;
$L__BB5_206:
	ld.shared.f64 	%fd284, [_ZN6thrust24THRUST_300001_SM_1000_NS8cuda_cub4core6detail5shmemE+120];
	ld.shared.u64 	%rd183, [_ZN6thrust24THRUST_300001_SM_1000_NS8cuda_cub4core6detail5shmemE+128];
	abs.f64 	%fd285, %fd356;
	abs.f64 	%fd286, %fd284;
	setp.lt.f64 	%p102, %fd285, %fd286;
	mov.u64 	%rd394, %rd183;
	mov.f64 	%fd357, %fd284;
	@%p102 bra 	$L__BB5_209;
	setp.lt.f64 	%p103, %fd286, %fd285;
	mov.u64 	%rd394, %rd393;
	mov.f64 	%fd357, %fd356;
	@%p103 bra 	$L__BB5_209;
	setp.lt.s64 	%p104, %rd393, %rd183;
	selp.f64 	%fd357, %fd356, %fd284, %p104;
	min.s64 	%rd394, %rd393, %rd183;
$L__BB5_209:
	mov.u32 	%r376, %tid.x;
	setp.ne.s32 	%p221, %r376, 0;
	@%p221 bra 	$L__BB5_211;
	ld.param.u64 	%rd326, [_ZN6thrust24THRUST_300001_SM_1000_NS8cuda_cub4core6detail13_kernel_agentINS1_8__reduce11ReduceAgentIPN4cuda3std3__45tupleIJdlEEESC_SB_iNS1_9__extrema9arg_max_fIdl6actionEEEEJSC_SC_iSG_EEEvDpT0__param_1];
	cvta.to.global.u64 	%rd317, %rd326;
	st.global.f64 	[%rd317], %fd357;
	st.global.u64 	[%rd317+8], %rd394;
$L__BB5_211:
	ret;

}
	// .globl	_ZN6thrust24THRUST_300001_SM_1000_NS8cuda_cub4core6detail13_kernel_agentINS1_8__reduce11ReduceAgentINS0_12zip_iteratorIN4cuda3std3__45tupleIJNS0_10device_ptrIdEENS0_17counting_iteratorIlNS0_11use_defaultESF_SF_EEEEEEEPNSB_IJdlEEESJ_lNS1_9__extrema9arg_max_fIdl6actionEEEEJSI_SK_lSO_EEEvDpT0_
.visible .entry _ZN6thrust24THRUST_300001_SM_1000_NS8cuda_cub4core6detail13_kernel_agentINS1_8__reduce11ReduceAgentINS0_12zip_iteratorIN4cuda3std3__45tupleIJNS0_10device_ptrIdEENS0_17counting_iteratorIlNS0_11use_defaultESF_SF_EEEEEEEPNSB_IJdlEEESJ_lNS1_9__extrema9arg_max_fIdl6actionEEEEJSI_SK_lSO_EEEvDpT0_(
	.param .align 8 .b8 _ZN6thrust24THRUST_300001_SM_1000_NS8cuda_cub4core6detail13_kernel_agentINS1_8__reduce11ReduceAgentINS0_12zip_iteratorIN4cuda3std3__45tupleIJNS0_10device_ptrIdEENS0_17counting_iteratorIlNS0_11use_defaultESF_SF_EEEEEEEPNSB_IJdlEEESJ_lNS1_9__extrema9arg_max_fIdl6actionEEEEJSI_SK_lSO_EEEvDpT0__param_0[16],
	.param .u64 .ptr .align 1 _ZN6thrust24THRUST_300001_SM_1000_NS8cuda_cub4core6detail13_kernel_agentINS1_8__reduce11ReduceAgentINS0_12zip_iteratorIN4cuda3std3__45tupleIJNS0_10device_ptrIdEENS0_17counting_iteratorIlNS0_11use_defaultESF_SF_EEEEEEEPNSB_IJdlEEESJ_lNS1_9__extrema9arg_max_fIdl6actionEEEEJSI_SK_lSO_EEEvDpT0__param_1,
	.param .u64 _ZN6thrust24THRUST_300001_SM_1000_NS8cuda_cub4core6detail13_kernel_agentINS1_8__reduce11ReduceAgentINS0_12zip_iteratorIN4cuda3std3__45tupleIJNS0_10device_ptrIdEENS0_17counting_iteratorIlNS0_11use_defaultESF_SF_EEEEEEEPNSB_IJdlEEESJ_lNS1_9__extrema9arg_max_fIdl6actionEEEEJSI_SK_lSO_EEEvDpT0__param_2,
	.param .align 1 .b8 _ZN6thrust24THRUST_300001_SM_1000_NS8cuda_cub4core6detail13_kernel_agentINS1_8__reduce11ReduceAgentINS0_12zip_iteratorIN4cuda3std3__45tupleIJNS0_10device_ptrIdEENS0_17counting_iteratorIlNS0_11use_defaultESF_SF_EEEEEEEPNSB_IJdlEEESJ_lNS1_9__extrema9arg_max_fIdl6actionEEEEJSI_SK_lSO_EEEvDpT0__param_3[1]
)
.maxntid 256
{
	.reg .pred 	%p<213>;
	.reg .b32 	%r<391>;
	.reg .b64 	%rd<341>;
	.reg .b64 	%fd<352>;

	ld.param.u64 	%rd192, [_ZN6thrust24THRUST_300001_SM_1000_NS8cuda_cub4core6detail13_kernel_agentINS1_8__reduce11ReduceAgentINS0_12zip_iteratorIN4cuda3std3__45tupleIJNS0_10device_ptrIdEENS0_17counting_iteratorIlNS0_11use_defaultESF_SF_EEEEEEEPNSB_IJdlEEESJ_lNS1_9__extrema9arg_max_fIdl6actionEEEEJSI_SK_lSO_EEEvDpT0__param_0+8];
	ld.param.u64 	%rd191, [_ZN6thrust24THRUST_300001_SM_1000_NS8cuda_cub4core6detail13_kernel_agentINS1_8__reduce11ReduceAgentINS0_12zip_iteratorIN4cuda3std3__45tupleIJNS0_10device_ptrIdEENS0_17counting_iteratorIlNS0_11use_defaultESF_SF_EEEEEEEPNSB_IJdlEEESJ_lNS1_9__extrema9arg_max_fIdl6actionEEEEJSI_SK_lSO_EEEvDpT0__param_0];
	ld.param.u64 	%rd194, [_ZN6thrust24THRUST_300001_SM_1000_NS8cuda_cub4core6detail13_kernel_agentINS1_8__reduce11ReduceAgentINS0_12zip_iteratorIN4cuda3std3__45tupleIJNS0_10device_ptrIdEENS0_17counting_iteratorIlNS0_11use_defaultESF_SF_EEEEEEEPNSB_IJdlEEESJ_lNS1_9__extrema9arg_max_fIdl6actionEEEEJSI_SK_lSO_EEEvDpT0__param_2];
	setp.eq.s64 	%p1, %rd194, 0;
	@%p1 bra 	$L__BB6_206;
	cvta.to.global.u64 	%rd1, %rd191;
	setp.gt.s64 	%p2, %rd194, 1279;
	@%p2 bra 	$L__BB6_122;
	cvt.u32.u64 	%r1, %rd194;
	mov.u32 	%r2, %tid.x;
	setp.ge.s32 	%p96, %r2, %r1;
	mov.f64 	%fd298, 0d0000000000000000;
	mov.b64 	%rd283, 0;
	mov.u32 	%r385, %r2;
	@%p96 bra 	$L__BB6_4;
	cvt.u64.u32 	%rd239, %r2;
	mul.wide.u32 	%rd240, %r2, 8;
	add.s64 	%rd241, %rd1, %rd240;
	add.s64 	%rd283, %rd192, %rd239;
	ld.global.f64 	%fd298, [%rd241];
	add.s32 	%r385, %r2, 256;
$L__BB6_4:
	setp.ge.s32 	%p97, %r385, %r1;
	@%p97 bra 	$L__BB6_26;
	not.b32 	%r154, %r385;
	add.s32 	%r5, %r154, %r1;
	and.b32  	%r155, %r5, 768;
	setp.eq.s32 	%p98, %r155, 768;
	@%p98 bra 	$L__BB6_11;
	cvt.u64.u32 	%rd243, %r385;
	add.s64 	%rd274, %rd192, %rd243;
	mul.wide.u32 	%rd244, %r385, 8;
	add.s64 	%rd273, %rd1, %rd244;
	shr.u32 	%r156, %r5, 8;
	add.s32 	%r157, %r156, 1;
	and.b32  	%r158, %r157, 3;
	neg.s32 	%r383, %r158;
$L__BB6_7:
	.pragma "nounroll";
	mov.u64 	%rd9, %rd283;
	mov.f64 	%fd3, %fd298;
	ld.global.f64 	%fd4, [%rd273];
	abs.f64 	%fd5, %fd3;
	abs.f64 	%fd6, %fd4;
	setp.lt.f64 	%p99, %fd5, %fd6;
	mov.u64 	%rd283, %rd274;
	mov.f64 	%fd298, %fd4;
	@%p99 bra 	$L__BB6_10;
	setp.lt.f64 	%p100, %fd6, %fd5;
	mov.u64 	%rd283, %rd9;
	mov.f64 	%fd298, %fd3;
	@%p100 bra 	$L__BB6_10;
	setp.lt.s64 	%p101, %rd9, %rd274;
	min.s64 	%rd283, %rd9, %rd274;
	selp.f64 	%fd298, %fd3, %fd4, %p101;
$L__BB6_10:
	add.s32 	%r385, %r385, 256;
	add.s64 	%rd274, %rd274, 256;
	add.s64 	%rd273, %rd273, 2048;
	add.s32 	%r383, %r383, 1;
	setp.ne.s32 	%p102, %r383, 0;
	@%p102 bra 	$L__BB6_7;
$L__BB6_11:
	setp.lt.u32 	%p103, %r5, 768;
	@%p103 bra 	$L__BB6_26;
	add.s32 	%r386, %r385, 512;
$L__BB6_13:
	mov.u32 	%r13, %r386;
	add.s32 	%r159, %r13, -512;
	cvt.s64.s32 	%rd245, %r159;
	mul.wide.s32 	%rd246, %r159, 8;
	add.s64 	%rd17, %rd1, %rd246;
	add.s64 	%rd18, %rd192, %rd245;
	ld.global.f64 	%fd12, [%rd17];
	abs.f64 	%fd13, %fd298;
	abs.f64 	%fd14, %fd12;
	setp.lt.f64 	%p104, %fd13, %fd14;
	mov.u64 	%rd280, %rd18;
	mov.f64 	%fd295, %fd12;
	@%p104 bra 	$L__BB6_16;
	setp.lt.f64 	%p105, %fd14, %fd13;
	mov.u64 	%rd280, %rd283;
	mov.f64 	%fd295, %fd298;
	@%p105 bra 	$L__BB6_16;
	setp.lt.s64 	%p106, %rd283, %rd18;
	min.s64 	%rd280, %rd283, %rd18;
	selp.f64 	%fd295, %fd298, %fd12, %p106;
$L__BB6_16:
	add.s32 	%r160, %r13, -256;
	cvt.s64.s32 	%rd247, %r160;
	add.s64 	%rd21, %rd192, %rd247;
	ld.global.f64 	%fd17, [%rd17+2048];
	abs.f64 	%fd18, %fd295;
	abs.f64 	%fd19, %fd17;
	setp.lt.f64 	%p107, %fd18, %fd19;
	mov.u64 	%rd281, %rd21;
	mov.f64 	%fd296, %fd17;
	@%p107 bra 	$L__BB6_19;
	setp.lt.f64 	%p108, %fd19, %fd18;
	mov.u64 	%rd281, %rd280;
	mov.f64 	%fd296, %fd295;
	@%p108 bra 	$L__BB6_19;
	setp.lt.s64 	%p109, %rd280, %rd21;
	min.s64 	%rd281, %rd280, %rd21;
	selp.f64 	%fd296, %fd295, %fd17, %p109;
$L__BB6_19:
	cvt.s64.s32 	%rd248, %r13;
	add.s64 	%rd24, %rd192, %rd248;
	ld.global.f64 	%fd22, [%rd17+4096];
	abs.f64 	%fd23, %fd296;
	abs.f64 	%fd24, %fd22;
	setp.lt.f64 	%p110, %fd23, %fd24;
	mov.u64 	%rd282, %rd24;
	mov.f64 	%fd297, %fd22;
	@%p110 bra 	$L__BB6_22;
	setp.lt.f64 	%p111, %fd24, %fd23;
	mov.u64 	%rd282, %rd281;
	mov.f64 	%fd297, %fd296;
	@%p111 bra 	$L__BB6_22;
	setp.lt.s64 	%p112, %rd281, %rd24;
	min.s64 	%rd282, %rd281, %rd24;
	selp.f64 	%fd297, %fd296, %fd22, %p112;
$L__BB6_22:
	add.s32 	%r161, %r13, 256;
	cvt.s64.s32 	%rd249, %r161;
	add.s64 	%rd27, %rd192, %rd249;
	ld.global.f64 	%fd27, [%rd17+6144];
	abs.f64 	%fd28, %fd297;
	abs.f64 	%fd29, %fd27;
	setp.lt.f64 	%p113, %fd28, %fd29;
	mov.u64 	%rd283, %rd27;
	mov.f64 	%fd298, %fd27;
	@%p113 bra 	$L__BB6_25;
	setp.lt.f64 	%p114, %fd29, %fd28;
	mov.u64 	%rd283, %rd282;
	mov.f64 	%fd298, %fd297;
	@%p114 bra 	$L__BB6_25;
	setp.lt.s64 	%p115, %rd282, %rd27;
	min.s64 	%rd283, %rd282, %rd27;
	selp.f64 	%fd298, %fd297, %fd27, %p115;
$L__BB6_25:
	add.s32 	%r386, %r13, 1024;
	add.s32 	%r162, %r13, 512;
	setp.lt.s32 	%p116, %r162, %r1;
	@%p116 bra 	$L__BB6_13;
$L__BB6_26:
	setp.lt.s32 	%p117, %r1, 256;
	@%p117 bra 	$L__BB6_71;
	// begin inline asm
	mov.u32 %r276, %laneid;
	// end inline asm
	mov.b64 	%rd260, %fd298;
	mov.b64 	{%r278, %r283}, %rd260;
	mov.b32 	%r294, 1;
	mov.b32 	%r295, 31;
	mov.b32 	%r296, -1;
	// begin inline asm
	shfl.sync.down.b32 %r277, %r278, %r294, %r295, %r296;
	// end inline asm
	// begin inline asm
	shfl.sync.down.b32 %r282, %r283, %r294, %r295, %r296;
	// end inline asm
	mov.b64 	%rd261, {%r277, %r282};
	mov.b64 	%fd33, %rd261;
	mov.b64 	{%r288, %r293}, %rd283;
	// begin inline asm
	shfl.sync.down.b32 %r287, %r288, %r294, %r295, %r296;
	// end inline asm
	// begin inline asm
	shfl.sync.down.b32 %r292, %r293, %r294, %r295, %r296;
	// end inline asm
	mov.b64 	%rd31, {%r287, %r292};
	setp.gt.s32 	%p169, %r276, 30;
	mov.u64 	%rd285, %rd283;
	mov.f64 	%fd300, %fd298;
	@%p169 bra 	$L__BB6_31;
	abs.f64 	%fd34, %fd298;
	abs.f64 	%fd35, %fd33;
	setp.lt.f64 	%p170, %fd34, %fd35;
	mov.u64 	%rd285, %rd31;
	mov.f64 	%fd300, %fd33;
	@%p170 bra 	$L__BB6_31;
	setp.lt.f64 	%p171, %fd35, %fd34;
	mov.u64 	%rd285, %rd283;
	mov.f64 	%fd300, %fd298;
	@%p171 bra 	$L__BB6_31;
	setp.lt.s64 	%p172, %rd283, %rd31;
	min.s64 	%rd285, %rd283, %rd31;
	selp.f64 	%fd300, %fd298, %fd33, %p172;
$L__BB6_31:
	mov.b64 	%rd262, %fd300;
	mov.b64 	{%r298, %r303}, %rd262;
	mov.b32 	%r314, 2;
	mov.b32 	%r315, 31;
	mov.b32 	%r316, -1;
	// begin inline asm
	shfl.sync.down.b32 %r297, %r298, %r314, %r315, %r316;
	// end inline asm
	// begin inline asm
	shfl.sync.down.b32 %r302, %r303, %r314, %r315, %r316;
	// end inline asm
	mov.b64 	%rd263, {%r297, %r302};
	mov.b64 	%fd38, %rd263;
	mov.b64 	{%r308, %r313}, %rd285;
	// begin inline asm
	shfl.sync.down.b32 %r307, %r308, %r314, %r315, %r316;
	// end inline asm
	// begin inline asm
	shfl.sync.down.b32 %r312, %r313, %r314, %r315, %r316;
	// end inline asm
	mov.b64 	%rd34, {%r307, %r312};
	setp.gt.s32 	%p173, %r276, 29;
	mov.u64 	%rd286, %rd285;
	mov.f64 	%fd301, %fd300;
	@%p173 bra 	$L__BB6_35;
	abs.f64 	%fd39, %fd300;
	abs.f64 	%fd40, %fd38;
	setp.lt.f64 	%p174, %fd39, %fd40;
	mov.u64 	%rd286, %rd34;
	mov.f64 	%fd301, %fd38;
	@%p174 bra 	$L__BB6_35;
	setp.lt.f64 	%p175, %fd40, %fd39;
	mov.u64 	%rd286, %rd285;
	mov.f64 	%fd301, %fd300;
	@%p175 bra 	$L__BB6_35;
	setp.lt.s64 	%p176, %rd285, %rd34;
	min.s64 	%rd286, %rd285, %rd34;
	selp.f64 	%fd301, %fd300, %fd38, %p176;
$L__BB6_35:
	mov.b64 	%rd264, %fd301;
	mov.b64 	{%r318, %r323}, %rd264;
	mov.b32 	%r334, 4;
	mov.b32 	%r335, 31;
	mov.b32 	%r336, -1;
	// begin inline asm
	shfl.sync.down.b32 %r317, %r318, %r334, %r335, %r336;
	// end inline asm
	// begin inline asm
	shfl.sync.down.b32 %r322, %r323, %r334, %r335, %r336;
	// end inline asm
	mov.b64 	%rd265, {%r317, %r322};
	mov.b64 	%fd43, %rd265;
	mov.b64 	{%r328, %r333}, %rd286;
	// begin inline asm
	shfl.sync.down.b32 %r327, %r328, %r334, %r335, %r336;
	// end inline asm
	// begin inline asm
	shfl.sync.down.b32 %r332, %r333, %r334, %r335, %r336;
	// end inline asm
	mov.b64 	%rd37, {%r327, %r332};
	setp.gt.s32 	%p177, %r276, 27;
	mov.u64 	%rd287, %rd286;
	mov.f64 	%fd302, %fd301;
	@%p177 bra 	$L__BB6_39;
	abs.f64 	%fd44, %fd301;
	abs.f64 	%fd45, %fd43;
	setp.lt.f64 	%p178, %fd44, %fd45;
	mov.u64 	%rd287, %rd37;
	mov.f64 	%fd302, %fd43;
	@%p178 bra 	$L__BB6_39;
	setp.lt.f64 	%p179, %fd45, %fd44;
	mov.u64 	%rd287, %rd286;
	mov.f64 	%fd302, %fd301;
	@%p179 bra 	$L__BB6_39;
	setp.lt.s64 	%p180, %rd286, %rd37;
	min.s64 	%rd287, %rd286, %rd37;
	selp.f64 	%fd302, %fd301, %fd43, %p180;
$L__BB6_39:
	mov.b64 	%rd266, %fd302;
	mov.b64 	{%r338, %r343}, %rd266;
	mov.b32 	%r354, 8;
	mov.b32 	%r355, 31;
	mov.b32 	%r356, -1;
	// begin inline asm
	shfl.sync.down.b32 %r337, %r338, %r354, %r355, %r356;
	// end inline asm
	// begin inline asm
	shfl.sync.down.b32 %r342, %r343, %r354, %r355, %r356;
	// end inline asm
	mov.b64 	%rd267, {%r337, %r342};
	mov.b64 	%fd48, %rd267;
	mov.b64 	{%r348, %r353}, %rd287;
	// begin inline asm
	shfl.sync.down.b32 %r347, %r348, %r354, %r355, %r356;
	// end inline asm
	// begin inline asm
	shfl.sync.down.b32 %r352, %r353, %r354, %r355, %r356;
	// end inline asm
	mov.b64 	%rd40, {%r347, %r352};
	setp.gt.s32 	%p181, %r276, 23;
	mov.u64 	%rd288, %rd287;
	mov.f64 	%fd303, %fd302;
	@%p181 bra 	$L__BB6_43;
	abs.f64 	%fd49, %fd302;
	abs.f64 	%fd50, %fd48;
	setp.lt.f64 	%p182, %fd49, %fd50;
	mov.u64 	%rd288, %rd40;
	mov.f64 	%fd303, %fd48;
	@%p182 bra 	$L__BB6_43;
	setp.lt.f64 	%p183, %fd50, %fd49;
	mov.u64 	%rd288, %rd287;
	mov.f64 	%fd303, %fd302;
	@%p183 bra 	$L__BB6_43;
	setp.lt.s64 	%p184, %rd287, %rd40;
	min.s64 	%rd288, %rd287, %rd40;
	selp.f64 	%fd303, %fd302, %fd48, %p184;
$L__BB6_43:
	mov.b64 	%rd268, %fd303;
	mov.b64 	{%r358, %r363}, %rd268;
	mov.b32 	%r374, 16;
	mov.b32 	%r375, 31;
	mov.b32 	%r376, -1;
	// begin inline asm
	shfl.sync.down.b32 %r357, %r358, %r374, %r375, %r376;
	// end inline asm
	// begin inline asm
	shfl.sync.down.b32 %r362, %r363, %r374, %r375, %r376;
	// end inline asm
	mov.b64 	%rd269, {%r357, %r362};
	mov.b64 	%fd53, %rd269;
	mov.b64 	{%r368, %r373}, %rd288;
	// begin inline asm
	shfl.sync.down.b32 %r367, %r368, %r374, %r375, %r376;
	// end inline asm
	// begin inline asm
	shfl.sync.down.b32 %r372, %r373, %r374, %r375, %r376;
	// end inline asm
	mov.b64 	%rd43, {%r367, %r372};
	setp.gt.s32 	%p185, %r276, 15;
	mov.u64 	%rd340, %rd288;
	mov.f64 	%fd351, %fd303;
	@%p185 bra 	$L__BB6_47;
	abs.f64 	%fd54, %fd303;
	abs.f64 	%fd55, %fd53;
	setp.lt.f64 	%p186, %fd54, %fd55;
	mov.u64 	%rd340, %rd43;
	mov.f64 	%fd351, %fd53;
	@%p186 bra 	$L__BB6_47;
	setp.lt.f64 	%p187, %fd55, %fd54;
	mov.u64 	%rd340, %rd288;
	mov.f64 	%fd351, %fd303;
	@%p187 bra 	$L__BB6_47;
	setp.lt.s64 	%p188, %rd288, %rd43;
	min.s64 	%rd340, %rd288, %rd43;
	selp.f64 	%fd351, %fd303, %fd53, %p188;
$L__BB6_47:
	setp.ne.s32 	%p189, %r276, 0;
	@%p189 bra 	$L__BB6_49;
	shr.u32 	%r377, %r2, 1;
	and.b32  	%r378, %r377, 496;
	mov.u32 	%r379, _ZN6thrust24THRUST_300001_SM_1000_NS8cuda_cub4core6detail5shmemE;
	add.s32 	%r380, %r379, %r378;
	st.shared.f64 	[%r380+8], %fd351;
	st.shared.u64 	[%r380+16], %rd340;
$L__BB6_49:
	bar.sync 	0;
	setp.ne.s32 	%p190, %r2, 0;
	@%p190 bra 	$L__BB6_204;
	ld.shared.f64 	%fd58, [_ZN6thrust24THRUST_300001_SM_1000_NS8cuda_cub4core6detail5shmemE+24];
	ld.shared.u64 	%rd46, [_ZN6thrust24THRUST_300001_SM_1000_NS8cuda_cub4core6detail5shmemE+32];
	abs.f64 	%fd59, %fd351;
	abs.f64 	%fd60, %fd58;
	setp.lt.f64 	%p191, %fd59, %fd60;
	mov.u64 	%rd290, %rd46;
	mov.f64 	%fd305, %fd58;
	@%p191 bra 	$L__BB6_53;
	setp.lt.f64 	%p192, %fd60, %fd59;
	mov.u64 	%rd290, %rd340;
	mov.f64 	%fd305, %fd351;
	@%p192 bra 	$L__BB6_53;
	setp.lt.s64 	%p193, %rd340, %rd46;
	min.s64 	%rd290, %rd340, %rd46;
	selp.f64 	%fd305, %fd351, %fd58, %p193;
$L__BB6_53:
	ld.shared.f64 	%fd63, [_ZN6thrust24THRUST_300001_SM_1000_NS8cuda_cub4core6detail5shmemE+40];
	ld.shared.u64 	%rd49, [_ZN6thrust24THRUST_300001_SM_1000_NS8cuda_cub4core6detail5shmemE+48];
	abs.f64 	%fd64, %fd305;
	abs.f64 	%fd65, %fd63;
	setp.lt.f64 	%p194, %fd64, %fd65;
	mov.u64 	%rd291, %rd49;
	mov.f64 	%fd306, %fd63;
	@%p194 bra 	$L__BB6_56;
	setp.lt.f64 	%p195, %fd65, %fd64;
	mov.u64 	%rd291, %rd290;
	mov.f64 	%fd306, %fd305;
	@%p195 bra 	$L__BB6_56;
	setp.lt.s64 	%p196, %rd290, %rd49;
	min.s64 	%rd291, %rd290, %rd49;
	selp.f64 	%fd306, %fd305, %fd63, %p196;
$L__BB6_56:
	ld.shared.f64 	%fd68, [_ZN6thrust24THRUST_300001_SM_1000_NS8cuda_cub4core6detail5shmemE+56];
	ld.shared.u64 	%rd52, [_ZN6thrust24THRUST_300001_SM_1000_NS8cuda_cub4core6detail5shmemE+64];
	abs.f64 	%fd69, %fd306;
	abs.f64 	%fd70, %fd68;
	setp.lt.f64 	%p197, %fd69, %fd70;
	mov.u64 	%rd292, %rd52;
	mov.f64 	%fd307, %fd68;
	@%p197 bra 	$L__BB6_59;
	setp.lt.f64 	%p198, %fd70, %fd69;
	mov.u64 	%rd292, %rd291;
	mov.f64 	%fd307, %fd306;
	@%p198 bra 	$L__BB6_59;
	setp.lt.s64 	%p199, %rd291, %rd52;
	min.s64 	%rd292, %rd291, %rd52;
	selp.f64 	%fd307, %fd306, %fd68, %p199;
$L__BB6_59:
	ld.shared.f64 	%fd73, [_ZN6thrust24THRUST_300001_SM_1000_NS8cuda_cub4core6detail5shmemE+72];
	ld.shared.u64 	%rd55, [_ZN6thrust24THRUST_300001_SM_1000_NS8cuda_cub4core6detail5shmemE+80];
	abs.f64 	%fd74, %fd307;
	abs.f64 	%fd75, %fd73;
	setp.lt.f64 	%p200, %fd74, %fd75;
	mov.u64 	%rd293, %rd55;
	mov.f64 	%fd308, %fd73;
	@%p200 bra 	$L__BB6_62;
	setp.lt.f64 	%p201, %fd75, %fd74;
	mov.u64 	%rd293, %rd292;
	mov.f64 	%fd308, %fd307;
	@%p201 bra 	$L__BB6_62;
	setp.lt.s64 	%p202, %rd292, %rd55;
	min.s64 	%rd293, %rd292, %rd55;
	selp.f64 	%fd308, %fd307, %fd73, %p202;
$L__BB6_62:
	ld.shared.f64 	%fd78, [_ZN6thrust24THRUST_300001_SM_1000_NS8cuda_cub4core6detail5shmemE+88];
	ld.shared.u64 	%rd58, [_ZN6thrust24THRUST_300001_SM_1000_NS8cuda_cub4core6detail5shmemE+96];
	abs.f64 	%fd79, %fd308;
	abs.f64 	%fd80, %fd78;
	setp.lt.f64 	%p203, %fd79, %fd80;
	mov.u64 	%rd294, %rd58;
	mov.f64 	%fd309, %fd78;
	@%p203 bra 	$L__BB6_65;
	setp.lt.f64 	%p204, %fd80, %fd79;
	mov.u64 	%rd294, %rd293;
	mov.f64 	%fd309, %fd308;
	@%p204 bra 	$L__BB6_65;
	setp.lt.s64 	%p205, %rd293, %rd58;
	min.s64 	%rd294, %rd293, %rd58;
	selp.f64 	%fd309, %fd308, %fd78, %p205;
$L__BB6_65:
	ld.shared.f64 	%fd83, [_ZN6thrust24THRUST_300001_SM_1000_NS8cuda_cub4core6detail5shmemE+104];
	ld.shared.u64 	%rd61, [_ZN6thrust24THRUST_300001_SM_1000_NS8cuda_cub4core6detail5shmemE+112];
	abs.f64 	%fd84, %fd309;
	abs.f64 	%fd85, %fd83;
	setp.lt.f64 	%p206, %fd84, %fd85;
	mov.u64 	%rd295, %rd61;
	mov.f64 	%fd310, %fd83;
	@%p206 bra 	$L__BB6_68;
	setp.lt.f64 	%p207, %fd85, %fd84;
	mov.u64 	%rd295, %rd294;
	mov.f64 	%fd310, %fd309;
	@%p207 bra 	$L__BB6_68;
	setp.lt.s64 	%p208, %rd294, %rd61;
	min.s64 	%rd295, %rd294, %rd61;
	selp.f64 	%fd310, %fd309, %fd83, %p208;
$L__BB6_68:
	ld.shared.f64 	%fd88, [_ZN6thrust24THRUST_300001_SM_1000_NS8cuda_cub4core6detail5shmemE+120];
	ld.shared.u64 	%rd64, [_ZN6thrust24THRUST_300001_SM_1000_NS8cuda_cub4core6detail5shmemE+128];
	abs.f64 	%fd89, %fd310;
	abs.f64 	%fd90, %fd88;
	setp.lt.f64 	%p209, %fd89, %fd90;
	mov.u64 	%rd340, %rd64;
	mov.f64 	%fd351, %fd88;
	@%p209 bra 	$L__BB6_204;
	setp.lt.f64 	%p210, %fd90, %fd89;
	mov.u64 	%rd340, %rd295;
	mov.f64 	%fd351, %fd310;
	@%p210 bra 	$L__BB6_204;
	setp.lt.s64 	%p211, %rd295, %rd64;
	min.s64 	%rd340, %rd295, %rd64;
	selp.f64 	%fd351, %fd310, %fd88, %p211;
	bra.uni 	$L__BB6_204;
$L__BB6_71:
	// begin inline asm
	mov.u32 %r163, %laneid;
	// end inline asm
	and.b32  	%r184, %r2, 992;
	add.s32 	%r185, %r184, 32;
	setp.gt.s32 	%p118, %r185, %r1;
	not.b32 	%r186, %r184;
	add.s32 	%r187, %r1, %r186;
	selp.b32 	%r182, %r187, 31, %p118;
	mov.b64 	%rd250, %fd298;
	mov.b64 	{%r165, %r170}, %rd250;
	mov.b32 	%r181, 1;
	mov.b32 	%r183, -1;
	// begin inline asm
	shfl.sync.down.b32 %r164, %r165, %r181, %r182, %r183;
	// end inline asm
	// begin inline asm
	shfl.sync.down.b32 %r169, %r170, %r181, %r182, %r183;
	// end inline asm
	mov.b64 	%rd251, {%r164, %r169};
	mov.b64 	%fd92, %rd251;
	mov.b64 	{%r175, %r180}, %rd283;
	// begin inline asm
	shfl.sync.down.b32 %r174, %r175, %r181, %r182, %r183;
	// end inline asm
	// begin inline asm
	shfl.sync.down.b32 %r179, %r180, %r181, %r182, %r183;
	// end inline asm
	mov.b64 	%rd66, {%r174, %r179};
	setp.ge.s32 	%p119, %r163, %r182;
	mov.u64 	%rd296, %rd283;
	mov.f64 	%fd311, %fd298;
	@%p119 bra 	$L__BB6_75;
	abs.f64 	%fd93, %fd298;
	abs.f64 	%fd94, %fd92;
	setp.lt.f64 	%p120, %fd93, %fd94;
	mov.u64 	%rd296, %rd66;
	mov.f64 	%fd311, %fd92;
	@%p120 bra 	$L__BB6_75;
	setp.lt.f64 	%p121, %fd94, %fd93;
	mov.u64 	%rd296, %rd283;
	mov.f64 	%fd311, %fd298;
	@%p121 bra 	$L__BB6_75;
	setp.lt.s64 	%p122, %rd283, %rd66;
	min.s64 	%rd296, %rd283, %rd66;
	selp.f64 	%fd311, %fd298, %fd92, %p122;
$L__BB6_75:
	mov.b64 	%rd252, %fd311;
	mov.b64 	{%r189, %r194}, %rd252;
	mov.b32 	%r205, 2;
	mov.b32 	%r207, -1;
	// begin inline asm
	shfl.sync.down.b32 %r188, %r189, %r205, %r182, %r207;
	// end inline asm
	// begin inline asm
	shfl.sync.down.b32 %r193, %r194, %r205, %r182, %r207;
	// end inline asm
	mov.b64 	%rd253, {%r188, %r193};
	mov.b64 	%fd97, %rd253;
	mov.b64 	{%r199, %r204}, %rd296;
	// begin inline asm
	shfl.sync.down.b32 %r198, %r199, %r205, %r182, %r207;
	// end inline asm
	// begin inline asm
	shfl.sync.down.b32 %r203, %r204, %r205, %r182, %r207;
	// end inline asm
	mov.b64 	%rd69, {%r198, %r203};
	add.s32 	%r208, %r163, 2;
	setp.gt.s32 	%p123, %r208, %r182;
	mov.u64 	%rd297, %rd296;
	mov.f64 	%fd312, %fd311;
	@%p123 bra 	$L__BB6_79;
	abs.f64 	%fd98, %fd311;
	abs.f64 	%fd99, %fd97;
	setp.lt.f64 	%p124, %fd98, %fd99;
	mov.u64 	%rd297, %rd69;
	mov.f64 	%fd312, %fd97;
	@%p124 bra 	$L__BB6_79;
	setp.lt.f64 	%p125, %fd99, %fd98;
	mov.u64 	%rd297, %rd296;
	mov.f64 	%fd312, %fd311;
	@%p125 bra 	$L__BB6_79;
	setp.lt.s64 	%p126, %rd296, %rd69;
	min.s64 	%rd297, %rd296, %rd69;
	selp.f64 	%fd312, %fd311, %fd97, %p126;
$L__BB6_79:
	mov.b64 	%rd254, %fd312;
	mov.b64 	{%r210, %r215}, %rd254;
	mov.b32 	%r226, 4;
	mov.b32 	%r228, -1;
	// begin inline asm
	shfl.sync.down.b32 %r209, %r210, %r226, %r182, %r228;
	// end inline asm
	// begin inline asm
	shfl.sync.down.b32 %r214, %r215, %r226, %r182, %r228;
	// end inline asm
	mov.b64 	%rd255, {%r209, %r214};
	mov.b64 	%fd102, %rd255;
	mov.b64 	{%r220, %r225}, %rd297;
	// begin inline asm
	shfl.sync.down.b32 %r219, %r220, %r226, %r182, %r228;
	// end inline asm
	// begin inline asm
	shfl.sync.down.b32 %r224, %r225, %r226, %r182, %r228;
	// end inline asm
	mov.b64 	%rd72, {%r219, %r224};
	add.s32 	%r229, %r163, 4;
	setp.gt.s32 	%p127, %r229, %r182;
	mov.u64 	%rd298, %rd297;
	mov.f64 	%fd313, %fd312;
	@%p127 bra 	$L__BB6_83;
	abs.f64 	%fd103, %fd312;
	abs.f64 	%fd104, %fd102;
	setp.lt.f64 	%p128, %fd103, %fd104;
	mov.u64 	%rd298, %rd72;
	mov.f64 	%fd313, %fd102;
	@%p128 bra 	$L__BB6_83;
	setp.lt.f64 	%p129, %fd104, %fd103;
	mov.u64 	%rd298, %rd297;
	mov.f64 	%fd313, %fd312;
	@%p129 bra 	$L__BB6_83;
	setp.lt.s64 	%p130, %rd297, %rd72;
	min.s64 	%rd298, %rd297, %rd72;
	selp.f64 	%fd313, %fd312, %fd102, %p130;
$L__BB6_83:
	mov.b64 	%rd256, %fd313;
	mov.b64 	{%r231, %r236}, %rd256;
	mov.b32 	%r247, 8;
	mov.b32 	%r249, -1;
	// begin inline asm
	shfl.sync.down.b32 %r230, %r231, %r247, %r182, %r249;
	// end inline asm
	// begin inline asm
	shfl.sync.down.b32 %r235, %r236, %r247, %r182, %r249;
	// end inline asm
	mov.b64 	%rd257, {%r230, %r235};
	mov.b64 	%fd107, %rd257;
	mov.b64 	{%r241, %r246}, %rd298;
	// begin inline asm
	shfl.sync.down.b32 %r240, %r241, %r247, %r182, %r249;
	// end inline asm
	// begin inline asm
	shfl.sync.down.b32 %r245, %r246, %r247, %r182, %r249;
	// end inline asm
	mov.b64 	%rd75, {%r240, %r245};
	add.s32 	%r250, %r163, 8;
	setp.gt.s32 	%p131, %r250, %r182;
	mov.u64 	%rd299, %rd298;
	mov.f64 	%fd314, %fd313;
	@%p131 bra 	$L__BB6_87;
	abs.f64 	%fd108, %fd313;
	abs.f64 	%fd109, %fd107;
	setp.lt.f64 	%p132, %fd108, %fd109;
	mov.u64 	%rd299, %rd75;
	mov.f64 	%fd314, %fd107;
	@%p132 bra 	$L__BB6_87;
	setp.lt.f64 	%p133, %fd109, %fd108;
	mov.u64 	%rd299, %rd298;
	mov.f64 	%fd314, %fd313;
	@%p133 bra 	$L__BB6_87;
	setp.lt.s64 	%p134, %rd298, %rd75;
	min.s64 	%rd299, %rd298, %rd75;
	selp.f64 	%fd314, %fd313, %fd107, %p134;
$L__BB6_87:
	mov.b64 	%rd258, %fd314;
	mov.b64 	{%r252, %r257}, %rd258;
	mov.b32 	%r268, 16;
	mov.b32 	%r270, -1;
	// begin inline asm
	shfl.sync.down.b32 %r251, %r252, %r268, %r182, %r270;
	// end inline asm
	// begin inline asm
	shfl.sync.down.b32 %r256, %r257, %r268, %r182, %r270;
	// end inline asm
	mov.b64 	%rd259, {%r251, %r256};
	mov.b64 	%fd112, %rd259;
	mov.b64 	{%r262, %r267}, %rd299;
	// begin inline asm
	shfl.sync.down.b32 %r261, %r262, %r268, %r182, %r270;
	// end inline asm
	// begin inline asm
	shfl.sync.down.b32 %r266, %r267, %r268, %r182, %r270;
	// end inline asm
	mov.b64 	%rd78, {%r261, %r266};
	add.s32 	%r271, %r163, 16;
	setp.gt.s32 	%p135, %r271, %r182;
	mov.u64 	%rd340, %rd299;
	mov.f64 	%fd351, %fd314;
	@%p135 bra 	$L__BB6_91;
	abs.f64 	%fd113, %fd314;
	abs.f64 	%fd114, %fd112;
	setp.lt.f64 	%p136, %fd113, %fd114;
	mov.u64 	%rd340, %rd78;
	mov.f64 	%fd351, %fd112;
	@%p136 bra 	$L__BB6_91;
	setp.lt.f64 	%p137, %fd114, %fd113;
	mov.u64 	%rd340, %rd299;
	mov.f64 	%fd351, %fd314;
	@%p137 bra 	$L__BB6_91;
	setp.lt.s64 	%p138, %rd299, %rd78;
	min.s64 	%rd340, %rd299, %rd78;
	selp.f64 	%fd351, %fd314, %fd112, %p138;
$L__BB6_91:
	setp.ne.s32 	%p139, %r163, 0;
	@%p139 bra 	$L__BB6_93;
	shr.u32 	%r272, %r2, 1;
	and.b32  	%r273, %r272, 496;
	mov.u32 	%r274, _ZN6thrust24THRUST_300001_SM_1000_NS8cuda_cub4core6detail5shmemE;
	add.s32 	%r275, %r274, %r273;
	st.shared.f64 	[%r275+8], %fd351;
	st.shared.u64 	[%r275+16], %rd340;
$L__BB6_93:
	bar.sync 	0;
	setp.ne.s32 	%p140, %r2, 0;
	@%p140 bra 	$L__BB6_204;
	setp.lt.s32 	%p141, %r1, 33;
	mov.f64 	%fd316, %fd351;
	mov.u64 	%rd301, %rd340;
	@%p141 bra 	$L__BB6_98;
	ld.shared.f64 	%fd117, [_ZN6thrust24THRUST_300001_SM_1000_NS8cuda_cub4core6detail5shmemE+24];
	ld.shared.u64 	%rd81, [_ZN6thrust24THRUST_300001_SM_1000_NS8cuda_cub4core6detail5shmemE+32];
	abs.f64 	%fd118, %fd351;
	abs.f64 	%fd119, %fd117;
	setp.lt.f64 	%p142, %fd118, %fd119;
	mov.f64 	%fd316, %fd117;
	mov.u64 	%rd301, %rd81;
	@%p142 bra 	$L__BB6_98;
	setp.lt.f64 	%p143, %fd119, %fd118;
	mov.f64 	%fd316, %fd351;
	mov.u64 	%rd301, %rd340;
	@%p143 bra 	$L__BB6_98;
	setp.lt.s64 	%p144, %rd340, %rd81;
	min.s64 	%rd301, %rd340, %rd81;
	selp.f64 	%fd316, %fd351, %fd117, %p144;
$L__BB6_98:
	setp.lt.s32 	%p145, %r1, 65;
	mov.f64 	%fd317, %fd316;
	mov.u64 	%rd302, %rd301;
	@%p145 bra 	$L__BB6_102;
	ld.shared.f64 	%fd122, [_ZN6thrust24THRUST_300001_SM_1000_NS8cuda_cub4core6detail5shmemE+40];
	ld.shared.u64 	%rd84, [_ZN6thrust24THRUST_300001_SM_1000_NS8cuda_cub4core6detail5shmemE+48];
	abs.f64 	%fd123, %fd316;
	abs.f64 	%fd124, %fd122;
	setp.lt.f64 	%p146, %fd123, %fd124;
	mov.f64 	%fd317, %fd122;
	mov.u64 	%rd302, %rd84;
	@%p146 bra 	$L__BB6_102;
	setp.lt.f64 	%p147, %fd124, %fd123;
	mov.f64 	%fd317, %fd316;
	mov.u64 	%rd302, %rd301;
	@%p147 bra 	$L__BB6_102;
	setp.lt.s64 	%p148, %rd301, %rd84;
	min.s64 	%rd302, %rd301, %rd84;
	selp.f64 	%fd317, %fd316, %fd122, %p148;
$L__BB6_102:
	setp.lt.s32 	%p149, %r1, 97;
	mov.f64 	%fd318, %fd317;
	mov.u64 	%rd303, %rd302;
	@%p149 bra 	$L__BB6_106;
	ld.shared.f64 	%fd127, [_ZN6thrust24THRUST_300001_SM_1000_NS8cuda_cub4core6detail5shmemE+56];
	ld.shared.u64 	%rd87, [_ZN6thrust24THRUST_300001_SM_1000_NS8cuda_cub4core6detail5shmemE+64];
	abs.f64 	%fd128, %fd317;
	abs.f64 	%fd129, %fd127;
	setp.lt.f64 	%p150, %fd128, %fd129;
	mov.f64 	%fd318, %fd127;
	mov.u64 	%rd303, %rd87;
	@%p150 bra 	$L__BB6_106;
	setp.lt.f64 	%p151, %fd129, %fd128;
	mov.f64 	%fd318, %fd317;
	mov.u64 	%rd303, %rd302;
	@%p151 bra 	$L__BB6_106;
	setp.lt.s64 	%p152, %rd302, %rd87;
	min.s64 	%rd303, %rd302, %rd87;
	selp.f64 	%fd318, %fd317, %fd127, %p152;
$L__BB6_106:
	setp.lt.s32 	%p153, %r1, 129;
	mov.f64 	%fd319, %fd318;
	mov.u64 	%rd304, %rd303;
	@%p153 bra 	$L__BB6_110;
	ld.shared.f64 	%fd132, [_ZN6thrust24THRUST_300001_SM_1000_NS8cuda_cub4core6detail5shmemE+72];
	ld.shared.u64 	%rd90, [_ZN6thrust24THRUST_300001_SM_1000_NS8cuda_cub4core6detail5shmemE+80];
	abs.f64 	%fd133, %fd318;
	abs.f64 	%fd134, %fd132;
	setp.lt.f64 	%p154, %fd133, %fd134;
	mov.f64 	%fd319, %fd132;
	mov.u64 	%rd304, %rd90;
	@%p154 bra 	$L__BB6_110;
	setp.lt.f64 	%p155, %fd134, %fd133;
	mov.f64 	%fd319, %fd318;
	mov.u64 	%rd304, %rd303;
	@%p155 bra 	$L__BB6_110;
	setp.lt.s64 	%p156, %rd303, %rd90;
	min.s64 	%rd304, %rd303, %rd90;
	selp.f64 	%fd319, %fd318, %fd132, %p156;
$L__BB6_110:
	setp.lt.s32 	%p157, %r1, 161;
	mov.f64 	%fd320, %fd319;
	mov.u64 	%rd305, %rd304;
	@%p157 bra 	$L__BB6_114;
	ld.shared.f64 	%fd137, [_ZN6thrust24THRUST_300001_SM_1000_NS8cuda_cub4core6detail5shmemE+88];
	ld.shared.u64 	%rd93, [_ZN6thrust24THRUST_300001_SM_1000_NS8cuda_cub4core6detail5shmemE+96];
	abs.f64 	%fd138, %fd319;
	abs.f64 	%fd139, %fd137;
	setp.lt.f64 	%p158, %fd138, %fd139;
	mov.f64 	%fd320, %fd137;
	mov.u64 	%rd305, %rd93;
	@%p158 bra 	$L__BB6_114;
	setp.lt.f64 	%p159, %fd139, %fd138;
	mov.f64 	%fd320, %fd319;
	mov.u64 	%rd305, %rd304;
	@%p159 bra 	$L__BB6_114;
	setp.lt.s64 	%p160, %rd304, %rd93;
	min.s64 	%rd305, %rd304, %rd93;
	selp.f64 	%fd320, %fd319, %fd137, %p160;
$L__BB6_114:
	setp.lt.s32 	%p161, %r1, 193;
	mov.f64 	%fd321, %fd320;
	mov.u64 	%rd306, %rd305;
	@%p161 bra 	$L__BB6_118;
	ld.shared.f64 	%fd142, [_ZN6thrust24THRUST_300001_SM_1000_NS8cuda_cub4core6detail5shmemE+104];
	ld.shared.u64 	%rd96, [_ZN6thrust24THRUST_300001_SM_1000_NS8cuda_cub4core6detail5shmemE+112];
	abs.f64 	%fd143, %fd320;
	abs.f64 	%fd144, %fd142;
	setp.lt.f64 	%p162, %fd143, %fd144;
	mov.f64 	%fd321, %fd142;
	mov.u64 	%rd306, %rd96;
	@%p162 bra 	$L__BB6_118;
	setp.lt.f64 	%p163, %fd144, %fd143;
	mov.f64 	%fd321, %fd320;
	mov.u64 	%rd306, %rd305;
	@%p163 bra 	$L__BB6_118;
	setp.lt.s64 	%p164, %rd305, %rd96;
	min.s64 	%rd306, %rd305, %rd96;
	selp.f64 	%fd321, %fd320, %fd142, %p164;
$L__BB6_118:
	setp.lt.s32 	%p165, %r1, 225;
	mov.u64 	%rd340, %rd306;
	mov.f64 	%fd351, %fd321;
	@%p165 bra 	$L__BB6_204;
	ld.shared.f64 	%fd147, [_ZN6thrust24THRUST_300001_SM_1000_NS8cuda_cub4core6detail5shmemE+120];
	ld.shared.u64 	%rd99, [_ZN6thrust24THRUST_300001_SM_1000_NS8cuda_cub4core6detail5shmemE+128];
	abs.f64 	%fd148, %fd321;
	abs.f64 	%fd149, %fd147;
	setp.lt.f64 	%p166, %fd148, %fd149;
	mov.u64 	%rd340, %rd99;
	mov.f64 	%fd351, %fd147;
	@%p166 bra 	$L__BB6_204;
	setp.lt.f64 	%p167, %fd149, %fd148;
	mov.u64 	%rd340, %rd306;
	mov.f64 	%fd351, %fd321;
	@%p167 bra 	$L__BB6_204;
	setp.lt.s64 	%p168, %rd306, %rd99;
	min.s64 	%rd340, %rd306, %rd99;
	selp.f64 	%fd351, %fd321, %fd147, %p168;
	bra.uni 	$L__BB6_204;
$L__BB6_122:
	mov.u32 	%r18, %tid.x;
	cvt.u64.u32 	%rd101, %r18;
	mul.wide.u32 	%rd195, %r18, 8;
	add.s64 	%rd102, %rd1, %rd195;
	ld.global.f64 	%fd274, [%rd102];
	add.s32 	%r31, %r18, 256;
	cvt.u64.u32 	%rd196, %r31;
	ld.global.f64 	%fd275, [%rd102+2048];
	add.s32 	%r32, %r18, 512;
	cvt.u64.u32 	%rd197, %r32;
	ld.global.f64 	%fd276, [%rd102+4096];
	add.s32 	%r33, %r18, 768;
	cvt.u64.u32 	%rd198, %r33;
	ld.global.f64 	%fd277, [%rd102+6144];
	or.b32  	%r34, %r18, 1024;
	cvt.u64.u32 	%rd103, %r34;
	add.s64 	%rd327, %rd192, %rd103;
	ld.global.f64 	%fd338, [%rd102+8192];
	abs.f64 	%fd278, %fd274;
	abs.f64 	%fd279, %fd275;
	setp.geu.f64 	%p3, %fd278, %fd279;
	selp.f64 	%fd280, %fd274, %fd275, %p3;
	selp.b64 	%rd199, %rd101, %rd196, %p3;
	abs.f64 	%fd281, %fd280;
	abs.f64 	%fd282, %fd276;
	setp.geu.f64 	%p4, %fd281, %fd282;
	selp.f64 	%fd283, %fd280, %fd276, %p4;
	selp.b64 	%rd200, %rd199, %rd197, %p4;
	abs.f64 	%fd284, %fd283;
	abs.f64 	%fd285, %fd277;
	setp.geu.f64 	%p5, %fd284, %fd285;
	selp.f64 	%fd152, %fd283, %fd277, %p5;
	selp.b64 	%rd105, %rd200, %rd198, %p5;
	abs.f64 	%fd153, %fd152;
	abs.f64 	%fd154, %fd338;
	setp.lt.f64 	%p6, %fd153, %fd154;
	@%p6 bra 	$L__BB6_124;
	setp.lt.f64 	%p7, %fd154, %fd153;
	setp.lt.u64 	%p8, %rd105, %rd103;
	or.pred  	%p9, %p7, %p8;
	selp.f64 	%fd338, %fd152, %fd338, %p9;
	add.s64 	%rd203, %rd192, %rd105;
	selp.b64 	%rd327, %rd203, %rd327, %p9;
$L__BB6_124:
	setp.lt.u64 	%p10, %rd194, 2560;
	mov.b64 	%rd316, 1280;
	@%p10 bra 	$L__BB6_137;
	mov.b64 	%rd308, 1280;
	mov.f64 	%fd323, %fd338;
$L__BB6_126:
	add.s64 	%rd206, %rd308, %rd101;
	shl.b64 	%rd207, %rd308, 3;
	add.s64 	%rd208, %rd102, %rd207;
	add.s64 	%rd310, %rd206, %rd192;
	ld.global.f64 	%fd324, [%rd208];
	ld.global.f64 	%fd325, [%rd208+2048];
	ld.global.f64 	%fd326, [%rd208+4096];
	add.s64 	%rd313, %rd310, 768;
	ld.global.f64 	%fd327, [%rd208+6144];
	ld.global.f64 	%fd338, [%rd208+8192];
	abs.f64 	%fd163, %fd323;
	abs.f64 	%fd164, %fd324;
	setp.lt.f64 	%p11, %fd163, %fd164;
	@%p11 bra 	$L__BB6_128;
	setp.lt.f64 	%p12, %fd164, %fd163;
	setp.lt.s64 	%p13, %rd327, %rd310;
	or.pred  	%p14, %p12, %p13;
	selp.f64 	%fd324, %fd323, %fd324, %p14;
	selp.b64 	%rd310, %rd327, %rd310, %p14;
$L__BB6_128:
	add.s64 	%rd209, %rd308, %rd101;
	add.s64 	%rd210, %rd209, %rd192;
	add.s64 	%rd311, %rd210, 256;
	abs.f64 	%fd167, %fd324;
	abs.f64 	%fd168, %fd325;
	setp.lt.f64 	%p15, %fd167, %fd168;
	@%p15 bra 	$L__BB6_130;
	setp.lt.f64 	%p16, %fd168, %fd167;
	setp.lt.s64 	%p17, %rd310, %rd311;
	or.pred  	%p18, %p16, %p17;
	selp.f64 	%fd325, %fd324, %fd325, %p18;
	selp.b64 	%rd311, %rd310, %rd311, %p18;
$L__BB6_130:
	add.s64 	%rd211, %rd308, %rd101;
	add.s64 	%rd212, %rd211, %rd192;
	add.s64 	%rd312, %rd212, 512;
	abs.f64 	%fd171, %fd325;
	abs.f64 	%fd172, %fd326;
	setp.lt.f64 	%p19, %fd171, %fd172;
	@%p19 bra 	$L__BB6_132;
	setp.lt.f64 	%p20, %fd172, %fd171;
	setp.lt.s64 	%p21, %rd311, %rd312;
	or.pred  	%p22, %p20, %p21;
	selp.f64 	%fd326, %fd325, %fd326, %p22;
	selp.b64 	%rd312, %rd311, %rd312, %p22;
$L__BB6_132:
	abs.f64 	%fd175, %fd326;
	abs.f64 	%fd176, %fd327;
	setp.lt.f64 	%p23, %fd175, %fd176;
	@%p23 bra 	$L__BB6_134;
	setp.lt.f64 	%p24, %fd176, %fd175;
	setp.lt.s64 	%p25, %rd312, %rd313;
	or.pred  	%p26, %p24, %p25;
	selp.f64 	%fd327, %fd326, %fd327, %p26;
	selp.b64 	%rd313, %rd312, %rd313, %p26;
$L__BB6_134:
	add.s64 	%rd213, %rd308, %rd101;
	add.s64 	%rd214, %rd213, %rd192;
	add.s64 	%rd327, %rd214, 1024;
	abs.f64 	%fd179, %fd327;
	abs.f64 	%fd180, %fd338;
	setp.lt.f64 	%p27, %fd179, %fd180;
	@%p27 bra 	$L__BB6_136;
	setp.lt.f64 	%p28, %fd180, %fd179;
	setp.lt.s64 	%p29, %rd313, %rd327;
	or.pred  	%p30, %p28, %p29;
	selp.f64 	%fd338, %fd327, %fd338, %p30;
	selp.b64 	%rd327, %rd313, %rd327, %p30;
$L__BB6_136:
	add.s64 	%rd316, %rd308, 1280;
	add.s64 	%rd215, %rd308, 2560;
	setp.le.s64 	%p31, %rd215, %rd194;
	mov.u64 	%rd308, %rd316;
	mov.f64 	%fd323, %fd338;
	@%p31 bra 	$L__BB6_126;
$L__BB6_137:
	setp.le.s64 	%p32, %rd194, %rd316;
	@%p32 bra 	$L__BB6_160;
	cvt.u32.u64 	%r35, %rd316;
	cvt.u32.u64 	%r36, %rd194;
	sub.s32 	%r19, %r36, %r35;
	setp.ge.s32 	%p33, %r18, %r19;
	@%p33 bra 	$L__BB6_160;
	cvta.to.global.u64 	%rd128, %rd191;
	not.b32 	%r38, %r18;
	add.s32 	%r39, %r38, %r36;
	sub.s32 	%r20, %r39, %r35;
	and.b32  	%r41, %r20, 768;
	setp.eq.s32 	%p34, %r41, 768;
	mov.u32 	%r389, %r18;
	@%p34 bra 	$L__BB6_145;
	add.s64 	%rd217, %rd316, %rd101;
	add.s64 	%rd318, %rd217, %rd192;
	shl.b64 	%rd218, %rd217, 3;
	add.s64 	%rd317, %rd128, %rd218;
	shr.u32 	%r42, %r20, 8;
	add.s32 	%r43, %r42, 1;
	and.b32  	%r44, %r43, 3;
	neg.s32 	%r387, %r44;
	mov.u32 	%r389, %r18;
$L__BB6_141:
	.pragma "nounroll";
	mov.u64 	%rd133, %rd327;
	mov.f64 	%fd184, %fd338;
	ld.global.f64 	%fd185, [%rd317];
	abs.f64 	%fd186, %fd184;
	abs.f64 	%fd187, %fd185;
	setp.lt.f64 	%p35, %fd186, %fd187;
	mov.f64 	%fd338, %fd185;
	mov.u64 	%rd327, %rd318;
	@%p35 bra 	$L__BB6_144;
	setp.lt.f64 	%p36, %fd187, %fd186;
	mov.f64 	%fd338, %fd184;
	mov.u64 	%rd327, %rd133;
	@%p36 bra 	$L__BB6_144;
	setp.lt.s64 	%p37, %rd133, %rd318;
	selp.f64 	%fd338, %fd184, %fd185, %p37;
	min.s64 	%rd327, %rd133, %rd318;
$L__BB6_144:
	add.s32 	%r389, %r389, 256;
	add.s64 	%rd318, %rd318, 256;
	add.s64 	%rd317, %rd317, 2048;
	add.s32 	%r387, %r387, 1;
	setp.ne.s32 	%p38, %r387, 0;
	@%p38 bra 	$L__BB6_141;
$L__BB6_145:
	setp.lt.u32 	%p39, %r20, 768;
	@%p39 bra 	$L__BB6_160;
	add.s32 	%r390, %r389, 512;
$L__BB6_147:
	mov.u32 	%r28, %r390;
	add.s32 	%r45, %r28, -512;
	cvt.u64.u32 	%rd219, %r45;
	add.s64 	%rd220, %rd316, %rd219;
	shl.b64 	%rd221, %rd220, 3;
	add.s64 	%rd141, %rd128, %rd221;
	add.s64 	%rd142, %rd220, %rd192;
	ld.global.f64 	%fd193, [%rd141];
	abs.f64 	%fd194, %fd338;
	abs.f64 	%fd195, %fd193;
	setp.lt.f64 	%p40, %fd194, %fd195;
	mov.f64 	%fd335, %fd193;
	mov.u64 	%rd324, %rd142;
	@%p40 bra 	$L__BB6_150;
	setp.lt.f64 	%p41, %fd195, %fd194;
	mov.f64 	%fd335, %fd338;
	mov.u64 	%rd324, %rd327;
	@%p41 bra 	$L__BB6_150;
	setp.lt.s64 	%p42, %rd327, %rd142;
	selp.f64 	%fd335, %fd338, %fd193, %p42;
	min.s64 	%rd324, %rd327, %rd142;
$L__BB6_150:
	add.s32 	%r46, %r28, -256;
	cvt.u64.u32 	%rd222, %r46;
	add.s64 	%rd223, %rd316, %rd222;
	add.s64 	%rd145, %rd223, %rd192;
	ld.global.f64 	%fd198, [%rd141+2048];
	abs.f64 	%fd199, %fd335;
	abs.f64 	%fd200, %fd198;
	setp.lt.f64 	%p43, %fd199, %fd200;
	mov.f64 	%fd336, %fd198;
	mov.u64 	%rd325, %rd145;
	@%p43 bra 	$L__BB6_153;
	setp.lt.f64 	%p44, %fd200, %fd199;
	mov.f64 	%fd336, %fd335;
	mov.u64 	%rd325, %rd324;
	@%p44 bra 	$L__BB6_153;
	setp.lt.s64 	%p45, %rd324, %rd145;
	selp.f64 	%fd336, %fd335, %fd198, %p45;
	min.s64 	%rd325, %rd324, %rd145;
$L__BB6_153:
	cvt.u64.u32 	%rd224, %r28;
	add.s64 	%rd225, %rd316, %rd224;
	add.s64 	%rd148, %rd225, %rd192;
	ld.global.f64 	%fd203, [%rd141+4096];
	abs.f64 	%fd204, %fd336;
	abs.f64 	%fd205, %fd203;
	setp.lt.f64 	%p46, %fd204, %fd205;
	mov.f64 	%fd337, %fd203;
	mov.u64 	%rd326, %rd148;
	@%p46 bra 	$L__BB6_156;
	setp.lt.f64 	%p47, %fd205, %fd204;
	mov.f64 	%fd337, %fd336;
	mov.u64 	%rd326, %rd325;
	@%p47 bra 	$L__BB6_156;
	setp.lt.s64 	%p48, %rd325, %rd148;
	selp.f64 	%fd337, %fd336, %fd203, %p48;
	min.s64 	%rd326, %rd325, %rd148;
$L__BB6_156:
	add.s32 	%r47, %r28, 256;
	cvt.u64.u32 	%rd226, %r47;
	add.s64 	%rd227, %rd316, %rd226;
	add.s64 	%rd151, %rd227, %rd192;
	ld.global.f64 	%fd208, [%rd141+6144];
	abs.f64 	%fd209, %fd337;
	abs.f64 	%fd210, %fd208;
	setp.lt.f64 	%p49, %fd209, %fd210;
	mov.f64 	%fd338, %fd208;
	mov.u64 	%rd327, %rd151;
	@%p49 bra 	$L__BB6_159;
	setp.lt.f64 	%p50, %fd210, %fd209;
	mov.f64 	%fd338, %fd337;
	mov.u64 	%rd327, %rd326;
	@%p50 bra 	$L__BB6_159;
	setp.lt.s64 	%p51, %rd326, %rd151;
	selp.f64 	%fd338, %fd337, %fd208, %p51;
	min.s64 	%rd327, %rd326, %rd151;
$L__BB6_159:
	add.s32 	%r390, %r28, 1024;
	add.s32 	%r48, %r28, 512;
	setp.lt.s32 	%p52, %r48, %r19;
	@%p52 bra 	$L__BB6_147;
$L__BB6_160:
	// begin inline asm
	mov.u32 %r49, %laneid;
	// end inline asm
	mov.b64 	%rd228, %fd338;
	mov.b64 	{%r51, %r56}, %rd228;
	mov.b32 	%r67, 1;
	mov.b32 	%r68, 31;
	mov.b32 	%r69, -1;
	// begin inline asm
	shfl.sync.down.b32 %r50, %r51, %r67, %r68, %r69;
	// end inline asm
	// begin inline asm
	shfl.sync.down.b32 %r55, %r56, %r67, %r68, %r69;
	// end inline asm
	mov.b64 	%rd229, {%r50, %r55};
	mov.b64 	%fd214, %rd229;
	mov.b64 	{%r61, %r66}, %rd327;
	// begin inline asm
	shfl.sync.down.b32 %r60, %r61, %r67, %r68, %r69;
	// end inline asm
	// begin inline asm
	shfl.sync.down.b32 %r65, %r66, %r67, %r68, %r69;
	// end inline asm
	mov.b64 	%rd155, {%r60, %r65};
	setp.gt.s32 	%p53, %r49, 30;
	mov.f64 	%fd340, %fd338;
	mov.u64 	%rd329, %rd327;
	@%p53 bra 	$L__BB6_164;
	abs.f64 	%fd215, %fd338;
	abs.f64 	%fd216, %fd214;
	setp.lt.f64 	%p54, %fd215, %fd216;
	mov.f64 	%fd340, %fd214;
	mov.u64 	%rd329, %rd155;
	@%p54 bra 	$L__BB6_164;
	setp.lt.f64 	%p55, %fd216, %fd215;
	mov.f64 	%fd340, %fd338;
	mov.u64 	%rd329, %rd327;
	@%p55 bra 	$L__BB6_164;
	setp.lt.s64 	%p56, %rd327, %rd155;
	selp.f64 	%fd340, %fd338, %fd214, %p56;
	min.s64 	%rd329, %rd327, %rd155;
$L__BB6_164:
	mov.b64 	%rd230, %fd340;
	mov.b64 	{%r71, %r76}, %rd230;
	mov.b32 	%r87, 2;
	mov.b32 	%r88, 31;
	mov.b32 	%r89, -1;
	// begin inline asm
	shfl.sync.down.b32 %r70, %r71, %r87, %r88, %r89;
	// end inline asm
	// begin inline asm
	shfl.sync.down.b32 %r75, %r76, %r87, %r88, %r89;
	// end inline asm
	mov.b64 	%rd231, {%r70, %r75};
	mov.b64 	%fd219, %rd231;
	mov.b64 	{%r81, %r86}, %rd329;
	// begin inline asm
	shfl.sync.down.b32 %r80, %r81, %r87, %r88, %r89;
	// end inline asm
	// begin inline asm
	shfl.sync.down.b32 %r85, %r86, %r87, %r88, %r89;
	// end inline asm
	mov.b64 	%rd158, {%r80, %r85};
	setp.gt.s32 	%p57, %r49, 29;
	mov.f64 	%fd341, %fd340;
	mov.u64 	%rd330, %rd329;
	@%p57 bra 	$L__BB6_168;
	abs.f64 	%fd220, %fd340;
	abs.f64 	%fd221, %fd219;
	setp.lt.f64 	%p58, %fd220, %fd221;
	mov.f64 	%fd341, %fd219;
	mov.u64 	%rd330, %rd158;
	@%p58 bra 	$L__BB6_168;
	setp.lt.f64 	%p59, %fd221, %fd220;
	mov.f64 	%fd341, %fd340;
	mov.u64 	%rd330, %rd329;
	@%p59 bra 	$L__BB6_168;
	setp.lt.s64 	%p60, %rd329, %rd158;
	selp.f64 	%fd341, %fd340, %fd219, %p60;
	min.s64 	%rd330, %rd329, %rd158;
$L__BB6_168:
	mov.b64 	%rd232, %fd341;
	mov.b64 	{%r91, %r96}, %rd232;
	mov.b32 	%r107, 4;
	mov.b32 	%r108, 31;
	mov.b32 	%r109, -1;
	// begin inline asm
	shfl.sync.down.b32 %r90, %r91, %r107, %r108, %r109;
	// end inline asm
	// begin inline asm
	shfl.sync.down.b32 %r95, %r96, %r107, %r108, %r109;
	// end inline asm
	mov.b64 	%rd233, {%r90, %r95};
	mov.b64 	%fd224, %rd233;
	mov.b64 	{%r101, %r106}, %rd330;
	// begin inline asm
	shfl.sync.down.b32 %r100, %r101, %r107, %r108, %r109;
	// end inline asm
	// begin inline asm
	shfl.sync.down.b32 %r105, %r106, %r107, %r108, %r109;
	// end inline asm
	mov.b64 	%rd161, {%r100, %r105};
	setp.gt.s32 	%p61, %r49, 27;
	mov.f64 	%fd342, %fd341;
	mov.u64 	%rd331, %rd330;
	@%p61 bra 	$L__BB6_172;
	abs.f64 	%fd225, %fd341;
	abs.f64 	%fd226, %fd224;
	setp.lt.f64 	%p62, %fd225, %fd226;
	mov.f64 	%fd342, %fd224;
	mov.u64 	%rd331, %rd161;
	@%p62 bra 	$L__BB6_172;
	setp.lt.f64 	%p63, %fd226, %fd225;
	mov.f64 	%fd342, %fd341;
	mov.u64 	%rd331, %rd330;
	@%p63 bra 	$L__BB6_172;
	setp.lt.s64 	%p64, %rd330, %rd161;
	selp.f64 	%fd342, %fd341, %fd224, %p64;
	min.s64 	%rd331, %rd330, %rd161;
$L__BB6_172:
	mov.b64 	%rd234, %fd342;
	mov.b64 	{%r111, %r116}, %rd234;
	mov.b32 	%r127, 8;
	mov.b32 	%r128, 31;
	mov.b32 	%r129, -1;
	// begin inline asm
	shfl.sync.down.b32 %r110, %r111, %r127, %r128, %r129;
	// end inline asm
	// begin inline asm
	shfl.sync.down.b32 %r115, %r116, %r127, %r128, %r129;
	// end inline asm
	mov.b64 	%rd235, {%r110, %r115};
	mov.b64 	%fd229, %rd235;
	mov.b64 	{%r121, %r126}, %rd331;
	// begin inline asm
	shfl.sync.down.b32 %r120, %r121, %r127, %r128, %r129;
	// end inline asm
	// begin inline asm
	shfl.sync.down.b32 %r125, %r126, %r127, %r128, %r129;
	// end inline asm
	mov.b64 	%rd164, {%r120, %r125};
	setp.gt.s32 	%p65, %r49, 23;
	mov.f64 	%fd343, %fd342;
	mov.u64 	%rd332, %rd331;
	@%p65 bra 	$L__BB6_176;
	abs.f64 	%fd230, %fd342;
	abs.f64 	%fd231, %fd229;
	setp.lt.f64 	%p66, %fd230, %fd231;
	mov.f64 	%fd343, %fd229;
	mov.u64 	%rd332, %rd164;
	@%p66 bra 	$L__BB6_176;
	setp.lt.f64 	%p67, %fd231, %fd230;
	mov.f64 	%fd343, %fd342;
	mov.u64 	%rd332, %rd331;
	@%p67 bra 	$L__BB6_176;
	setp.lt.s64 	%p68, %rd331, %rd164;
	selp.f64 	%fd343, %fd342, %fd229, %p68;
	min.s64 	%rd332, %rd331, %rd164;
$L__BB6_176:
	mov.b64 	%rd236, %fd343;
	mov.b64 	{%r131, %r136}, %rd236;
	mov.b32 	%r147, 16;
	mov.b32 	%r148, 31;
	mov.b32 	%r149, -1;
	// begin inline asm
	shfl.sync.down.b32 %r130, %r131, %r147, %r148, %r149;
	// end inline asm
	// begin inline asm
	shfl.sync.down.b32 %r135, %r136, %r147, %r148, %r149;
	// end inline asm
	mov.b64 	%rd237, {%r130, %r135};
	mov.b64 	%fd234, %rd237;
	mov.b64 	{%r141, %r146}, %rd332;
	// begin inline asm
	shfl.sync.down.b32 %r140, %r141, %r147, %r148, %r149;
	// end inline asm
	// begin inline asm
	shfl.sync.down.b32 %r145, %r146, %r147, %r148, %r149;
	// end inline asm
	mov.b64 	%rd167, {%r140, %r145};
	setp.gt.s32 	%p69, %r49, 15;
	mov.f64 	%fd351, %fd343;
	mov.u64 	%rd340, %rd332;
	@%p69 bra 	$L__BB6_180;
	abs.f64 	%fd235, %fd343;
	abs.f64 	%fd236, %fd234;
	setp.lt.f64 	%p70, %fd235, %fd236;
	mov.f64 	%fd351, %fd234;
	mov.u64 	%rd340, %rd167;
	@%p70 bra 	$L__BB6_180;
	setp.lt.f64 	%p71, %fd236, %fd235;
	mov.f64 	%fd351, %fd343;
	mov.u64 	%rd340, %rd332;
	@%p71 bra 	$L__BB6_180;
	setp.lt.s64 	%p72, %rd332, %rd167;
	selp.f64 	%fd351, %fd343, %fd234, %p72;
	min.s64 	%rd340, %rd332, %rd167;
$L__BB6_180:
	setp.ne.s32 	%p73, %r49, 0;
	@%p73 bra 	$L__BB6_182;
	shr.u32 	%r150, %r18, 1;
	and.b32  	%r151, %r150, 496;
	mov.u32 	%r152, _ZN6thrust24THRUST_300001_SM_1000_NS8cuda_cub4core6detail5shmemE;
	add.s32 	%r153, %r152, %r151;
	st.shared.f64 	[%r153+8], %fd351;
	st.shared.u64 	[%r153+16], %rd340;
$L__BB6_182:
	bar.sync 	0;
	setp.ne.s32 	%p74, %r18, 0;
	@%p74 bra 	$L__BB6_204;
	ld.shared.f64 	%fd239, [_ZN6thrust24THRUST_300001_SM_1000_NS8cuda_cub4core6detail5shmemE+24];
	ld.shared.u64 	%rd170, [_ZN6thrust24THRUST_300001_SM_1000_NS8cuda_cub4core6detail5shmemE+32];
	abs.f64 	%fd240, %fd351;
	abs.f64 	%fd241, %fd239;
	setp.lt.f64 	%p75, %fd240, %fd241;
	mov.f64 	%fd345, %fd239;
	mov.u64 	%rd334, %rd170;
	@%p75 bra 	$L__BB6_186;
	setp.lt.f64 	%p76, %fd241, %fd240;
	mov.f64 	%fd345, %fd351;
	mov.u64 	%rd334, %rd340;
	@%p76 bra 	$L__BB6_186;
	setp.lt.s64 	%p77, %rd340, %rd170;
	selp.f64 	%fd345, %fd351, %fd239, %p77;
	min.s64 	%rd334, %rd340, %rd170;
$L__BB6_186:
	ld.shared.f64 	%fd244, [_ZN6thrust24THRUST_300001_SM_1000_NS8cuda_cub4core6detail5shmemE+40];
	ld.shared.u64 	%rd173, [_ZN6thrust24THRUST_300001_SM_1000_NS8cuda_cub4core6detail5shmemE+48];
	abs.f64 	%fd245, %fd345;
	abs.f64 	%fd246, %fd244;
	setp.lt.f64 	%p78, %fd245, %fd246;
	mov.f64 	%fd346, %fd244;
	mov.u64 	%rd335, %rd173;
	@%p78 bra 	$L__BB6_189;
	setp.lt.f64 	%p79, %fd246, %fd245;
	mov.f64 	%fd346, %fd345;
	mov.u64 	%rd335, %rd334;
	@%p79 bra 	$L__BB6_189;
	setp.lt.s64 	%p80, %rd334, %rd173;
	selp.f64 	%fd346, %fd345, %fd244, %p80;
	min.s64 	%rd335, %rd334, %rd173;
$L__BB6_189:
	ld.shared.f64 	%fd249, [_ZN6thrust24THRUST_300001_SM_1000_NS8cuda_cub4core6detail5shmemE+56];
	ld.shared.u64 	%rd176, [_ZN6thrust24THRUST_300001_SM_1000_NS8cuda_cub4core6detail5shmemE+64];
	abs.f64 	%fd250, %fd346;
	abs.f64 	%fd251, %fd249;
	setp.lt.f64 	%p81, %fd250, %fd251;
	mov.f64 	%fd347, %fd249;
	mov.u64 	%rd336, %rd176;
	@%p81 bra 	$L__BB6_192;
	setp.lt.f64 	%p82, %fd251, %fd250;
	mov.f64 	%fd347, %fd346;
	mov.u64 	%rd336, %rd335;
	@%p82 bra 	$L__BB6_192;
	setp.lt.s64 	%p83, %rd335, %rd176;
	selp.f64 	%fd347, %fd346, %fd249, %p83;
	min.s64 	%rd336, %rd335, %rd176;
$L__BB6_192:
	ld.shared.f64 	%fd254, [_ZN6thrust24THRUST_300001_SM_1000_NS8cuda_cub4core6detail5shmemE+72];
	ld.shared.u64 	%rd179, [_ZN6thrust24THRUST_300001_SM_1000_NS8cuda_cub4core6detail5shmemE+80];
	abs.f64 	%fd255, %fd347;
	abs.f64 	%fd256, %fd254;
	setp.lt.f64 	%p84, %fd255, %fd256;
	mov.f64 	%fd348, %fd254;
	mov.u64 	%rd337, %rd179;
	@%p84 bra 	$L__BB6_195;
	setp.lt.f64 	%p85, %fd256, %fd255;
	mov.f64 	%fd348, %fd347;
	mov.u64 	%rd337, %rd336;
	@%p85 bra 	$L__BB6_195;
	setp.lt.s64 	%p86, %rd336, %rd179;
	selp.f64 	%fd348, %fd347, %fd254, %p86;
	min.s64 	%rd337, %rd336, %rd179;
$L__BB6_195:
	ld.shared.f64 	%fd259, [_ZN6thrust24THRUST_300001_SM_1000_NS8cuda_cub4core6detail5shmemE+88];
	ld.shared.u64 	%rd182, [_ZN6thrust24THRUST_300001_SM_1000_NS8cuda_cub4core6detail5shmemE+96];
	abs.f64 	%fd260, %fd348;
	abs.f64 	%fd261, %fd259;
	setp.lt.f64 	%p87, %fd260, %fd261;
	mov.f64 	%fd349, %fd259;
	mov.u64 	%rd338, %rd182;
	@%p87 bra 	$L__BB6_198;
	setp.lt.f64 	%p88, %fd261, %fd260;
	mov.f64 	%fd349, %fd348;
	mov.u64 	%rd338, %rd337;
	@%p88 bra 	$L__BB6_198;
	setp.lt.s64 	%p89, %rd337, %rd182;
	selp.f64 	%fd349, %fd348, %fd259, %p89;
	min.s64 	%rd338, %rd337, %rd182;
$L__BB6_198:
	ld.shared.f64 	%fd264, [_ZN6thrust24THRUST_300001_SM_1000_NS8cuda_cub4core6detail5shmemE+104];
	ld.shared.u64 	%rd185, [_ZN6thrust24THRUST_300001_SM_1000_NS8cuda_cub4core6detail5shmemE+112];
	abs.f64 	%fd265, %fd349;
	abs.f64 	%fd266, %fd264;
	setp.lt.f64 	%p90, %fd265, %fd266;
	mov.f64 	%fd350, %fd264;
	mov.u64 	%rd339, %rd185;
	@%p90 bra 	$L__BB6_201;
	setp.lt.f64 	%p91, %fd266, %fd265;
	mov.f64 	%fd350, %fd349;
	mov.u64 	%rd339, %rd338;
	@%p91 bra 	$L__BB6_201;
	setp.lt.s64 	%p92, %rd338, %rd185;
	selp.f64 	%fd350, %fd349, %fd264, %p92;
	min.s64 	%rd339, %rd338, %rd185;
$L__BB6_201:
	ld.shared.f64 	%fd269, [_ZN6thrust24THRUST_300001_SM_1000_NS8cuda_cub4core6detail5shmemE+120];
	ld.shared.u64 	%rd188, [_ZN6thrust24THRUST_300001_SM_1000_NS8cuda_cub4core6detail5shmemE+128];
	abs.f64 	%fd270, %fd350;
	abs.f64 	%fd271, %fd269;
	setp.lt.f64 	%p93, %fd270, %fd271;
	mov.u64 	%rd340, %rd188;
	mov.f64 	%fd351, %fd269;
	@%p93 bra 	$L__BB6_204;
	setp.lt.f64 	%p94, %fd271, %fd270;
	mov.u64 	%rd340, %rd339;
	mov.f64 	%fd351, %fd350;
	@%p94 bra 	$L__BB6_204;
	setp.lt.s64 	%p95, %rd339, %rd188;
	selp.f64 	%fd351, %fd350, %fd269, %p95;
	min.s64 	%rd340, %rd339, %rd188;
$L__BB6_204:
	mov.u32 	%r381, %tid.x;
	setp.ne.s32 	%p212, %r381, 0;
	@%p212 bra 	$L__BB6_206;
	ld.param.u64 	%rd271, [_ZN6thrust24THRUST_300001_SM_1000_NS8cuda_cub4core6detail13_kernel_agentINS1_8__reduce11ReduceAgentINS0_12zip_iteratorIN4cuda3std3__45tupleIJNS0_10device_ptrIdEENS0_17counting_iteratorIlNS0_11use_defaultESF_SF_EEEEEEEPNSB_IJdlEEESJ_lNS1_9__extrema9arg_max_fIdl6actionEEEEJSI_SK_lSO_EEEvDpT0__param_1];
	cvta.to.global.u64 	%rd270, %rd271;
	st.global.f64 	[%rd270], %fd351;
	st.global.u64 	[%rd270+8], %rd340;
$L__BB6_206:
	ret;

}
	// .globl	_ZN6thrust24THRUST_300001_SM_1000_NS8cuda_cub4core6detail13_kernel_agentINS1_8__reduce11ReduceAgentINS0_12zip_iteratorIN4cuda3std3__45tupleIJNS0_10device_ptrIdEENS0_17counting_iteratorIlNS0_11use_defaultESF_SF_EEEEEEEPNSB_IJdlEEESJ_lNS1_9__extrema9arg_max_fIdl6actionEEEEJSI_SK_lN3cub18CUB_300001_SM_100013GridEvenShareIlEENSR_9GridQueueIyEESO_EEEvDpT0_
.visible .entry _ZN6thrust24THRUST_300001_SM_1000_NS8cuda_cub4core6detail13_kernel_agentINS1_8__reduce11ReduceAgentINS0_12zip_iteratorIN4cuda3std3__45tupleIJNS0_10device_ptrIdEENS0_17counting_iteratorIlNS0_11use_defaultESF_SF_EEEEEEEPNSB_IJdlEEESJ_lNS1_9__extrema9arg_max_fIdl6actionEEEEJSI_SK_lN3cub18CUB_300001_SM_100013GridEvenShareIlEENSR_9GridQueueIyEESO_EEEvDpT0_(
	.param .align 8 .b8 _ZN6thrust24THRUST_300001_SM_1000_NS8cuda_cub4core6detail13_kernel_agentINS1_8__reduce11ReduceAgentINS0_12zip_iteratorIN4cuda3std3__45tupleIJNS0_10device_ptrIdEENS0_17counting_iteratorIlNS0_11use_defaultESF_SF_EEEEEEEPNSB_IJdlEEESJ_lNS1_9__extrema9arg_max_fIdl6actionEEEEJSI_SK_lN3cub18CUB_300001_SM_100013GridEvenShareIlEENSR_9GridQueueIyEESO_EEEvDpT0__param_0[16],
	.param .u64 .ptr .align 1 _ZN6thrust24THRUST_300001_SM_1000_NS8cuda_cub4core6detail13_kernel_agentINS1_8__reduce11ReduceAgentINS0_12zip_iteratorIN4cuda3std3__45tupleIJNS0_10device_ptrIdEENS0_17counting_iteratorIlNS0_11use_defaultESF_SF_EEEEEEEPNSB_IJdlEEESJ_lNS1_9__extrema9arg_max_fIdl6actionEEEEJSI_SK_lN3cub18CUB_300001_SM_100013GridEvenShareIlEENSR_9GridQueueIyEESO_EEEvDpT0__param_1,
	.param .u64 _ZN6thrust24THRUST_300001_SM_1000_NS8cuda_cub4core6detail13_kernel_agentINS1_8__reduce11ReduceAgentINS0_12zip_iteratorIN4cuda3std3__45tupleIJNS0_10device_ptrIdEENS0_17counting_iteratorIlNS0_11use_defaultESF_SF_EEEEEEEPNSB_IJdlEEESJ_lNS1_9__extrema9arg_max_fIdl6actionEEEEJSI_SK_lN3cub18CUB_300001_SM_100013GridEvenShareIlEENSR_9GridQueueIyEESO_EEEvDpT0__param_2,
	.param .align 8 .b8 _ZN6thrust24THRUST_300001_SM_1000_NS8cuda_cub4core6detail13_kernel_agentINS1_8__reduce11ReduceAgentINS0_12zip_iteratorIN4cuda3std3__45tupleIJNS0_10device_ptrIdEENS0_17counting_iteratorIlNS0_11use_defaultESF_SF_EEEEEEEPNSB_IJdlEEESJ_lNS1_9__extrema9arg_max_fIdl6actionEEEEJSI_SK_lN3cub18CUB_300001_SM_100013GridEvenShareIlEENSR_9GridQueueIyEESO_EEEvDpT0__param_3[72],
	.param .align 8 .b8 _ZN6thrust24THRUST_300001_SM_1000_NS8cuda_cub4core6detail13_kernel_agentINS1_8__reduce11ReduceAgentINS0_12zip_iteratorIN4cuda3std3__45tupleIJNS0_10device_ptrIdEENS0_17counting_iteratorIlNS0_11use_defaultESF_SF_EEEEEEEPNSB_IJdlEEESJ_lNS1_9__extrema9arg_max_fIdl6actionEEEEJSI_SK_lN3cub18CUB_300001_SM_100013GridEvenShareIlEENSR_9GridQueueIyEESO_EEEvDpT0__param_4[8],
	.param .align 1 .b8 _ZN6thrust24THRUST_300001_SM_1000_NS8cuda_cub4core6detail13_kernel_agentINS1_8__reduce11ReduceAgentINS0_12zip_iteratorIN4cuda3std3__45tupleIJNS0_10device_ptrIdEENS0_17counting_iteratorIlNS0_11use_defaultESF_SF_EEEEEEEPNSB_IJdlEEESJ_lNS1_9__extrema9arg_max_fIdl6actionEEEEJSI_SK_lN3cub18CUB_300001_SM_100013GridEvenShareIlEENSR_9GridQueueIyEESO_EEEvDpT0__param_5[1]
)
.maxntid 256
{
	.reg .pred 	%p<215>;
	.reg .b32 	%r<399>;
	.reg .b64 	%rd<356>;
	.reg .b64 	%fd<352>;

	ld.param.u64 	%rd196, [_ZN6thrust24THRUST_300001_SM_1000_NS8cuda_cub4core6detail13_kernel_agentINS1_8__reduce11ReduceAgentINS0_12zip_iteratorIN4cuda3std3__45tupleIJNS0_10device_ptrIdEENS0_17counting_iteratorIlNS0_11use_defaultESF_SF_EEEEEEEPNSB_IJdlEEESJ_lNS1_9__extrema9arg_max_fIdl6actionEEEEJSI_SK_lN3cub18CUB_300001_SM_100013GridEvenShareIlEENSR_9GridQueueIyEESO_EEEvDpT0__param_0+8];
	ld.param.u64 	%rd195, [_ZN6thrust24THRUST_300001_SM_1000_NS8cuda_cub4core6detail13_kernel_agentINS1_8__reduce11ReduceAgentINS0_12zip_iteratorIN4cuda3std3__45tupleIJNS0_10device_ptrIdEENS0_17counting_iteratorIlNS0_11use_defaultESF_SF_EEEEEEEPNSB_IJdlEEESJ_lNS1_9__extrema9arg_max_fIdl6actionEEEEJSI_SK_lN3cub18CUB_300001_SM_100013GridEvenShareIlEENSR_9GridQueueIyEESO_EEEvDpT0__param_0];
	ld.param.u64 	%rd199, [_ZN6thrust24THRUST_300001_SM_1000_NS8cuda_cub4core6detail13_kernel_agentINS1_8__reduce11ReduceAgentINS0_12zip_iteratorIN4cuda3std3__45tupleIJNS0_10device_ptrIdEENS0_17counting_iteratorIlNS0_11use_defaultESF_SF_EEEEEEEPNSB_IJdlEEESJ_lNS1_9__extrema9arg_max_fIdl6actionEEEEJSI_SK_lN3cub18CUB_300001_SM_100013GridEvenShareIlEENSR_9GridQueueIyEESO_EEEvDpT0__param_4];
	ld.param.u64 	%rd198, [_ZN6thrust24THRUST_300001_SM_1000_NS8cuda_cub4core6detail13_kernel_agentINS1_8__reduce11ReduceAgentINS0_12zip_iteratorIN4cuda3std3__45tupleIJNS0_10device_ptrIdEENS0_17counting_iteratorIlNS0_11use_defaultESF_SF_EEEEEEEPNSB_IJdlEEESJ_lNS1_9__extrema9arg_max_fIdl6actionEEEEJSI_SK_lN3cub18CUB_300001_SM_100013GridEvenShareIlEENSR_9GridQueueIyEESO_EEEvDpT0__param_2];
	cvta.to.global.u64 	%rd1, %rd199;
	cvta.to.global.u64 	%rd2, %rd195;
	mov.u32 	%r1, %ctaid.x;
	mul.lo.s32 	%r33, %r1, 1280;
	cvt.u64.u32 	%rd4, %r33;
	mov.u32 	%r34, %nctaid.x;
	mul.lo.s32 	%r35, %r34, 1280;
	cvt.u64.u32 	%rd5, %r35;
	add.s64 	%rd200, %rd4, 1280;
	setp.le.s64 	%p1, %rd200, %rd198;
	@%p1 bra 	$L__BB7_121;
	cvt.u32.u64 	%r159, %rd4;
	cvt.u32.u64 	%r2, %rd198;
	sub.s32 	%r3, %r2, %r159;
	mov.u32 	%r4, %tid.x;
	setp.ge.s32 	%p98, %r4, %r3;
	mov.f64 	%fd298, 0d0000000000000000;
	mov.b64 	%rd298, 0;
	mov.u32 	%r393, %r4;
	@%p98 bra 	$L__BB7_3;
	cvt.u64.u32 	%rd246, %r4;
	add.s64 	%rd247, %rd4, %rd246;
	shl.b64 	%rd248, %rd247, 3;
	add.s64 	%rd249, %rd2, %rd248;
	add.s64 	%rd298, %rd196, %rd247;
	ld.global.f64 	%fd298, [%rd249];
	add.s32 	%r393, %r4, 256;
$L__BB7_3:
	setp.ge.s32 	%p99, %r393, %r3;
	@%p99 bra 	$L__BB7_25;
	not.b32 	%r161, %r393;
	add.s32 	%r162, %r161, %r2;
	sub.s32 	%r7, %r162, %r159;
	and.b32  	%r163, %r7, 768;
	setp.eq.s32 	%p100, %r163, 768;
	@%p100 bra 	$L__BB7_10;
	cvt.u64.u32 	%rd251, %r393;
	add.s64 	%rd252, %rd251, %rd4;
	add.s64 	%rd289, %rd252, %rd196;
	shl.b64 	%rd253, %rd252, 3;
	add.s64 	%rd288, %rd2, %rd253;
	shr.u32 	%r164, %r7, 8;
	add.s32 	%r165, %r164, 1;
	and.b32  	%r166, %r165, 3;
	neg.s32 	%r391, %r166;
$L__BB7_6:
	.pragma "nounroll";
	mov.u64 	%rd12, %rd298;
	mov.f64 	%fd3, %fd298;
	ld.global.f64 	%fd4, [%rd288];
	abs.f64 	%fd5, %fd3;
	abs.f64 	%fd6, %fd4;
	setp.lt.f64 	%p101, %fd5, %fd6;
	mov.u64 	%rd298, %rd289;
	mov.f64 	%fd298, %fd4;
	@%p101 bra 	$L__BB7_9;
	setp.lt.f64 	%p102, %fd6, %fd5;
	mov.u64 	%rd298, %rd12;
	mov.f64 	%fd298, %fd3;
	@%p102 bra 	$L__BB7_9;
	setp.lt.s64 	%p103, %rd12, %rd289;
	min.s64 	%rd298, %rd12, %rd289;
	selp.f64 	%fd298, %fd3, %fd4, %p103;
$L__BB7_9:
	add.s32 	%r393, %r393, 256;
	add.s64 	%rd289, %rd289, 256;
	add.s64 	%rd288, %rd288, 2048;
	add.s32 	%r391, %r391, 1;
	setp.ne.s32 	%p104, %r391, 0;
	@%p104 bra 	$L__BB7_6;
$L__BB7_10:
	setp.lt.u32 	%p105, %r7, 768;
	@%p105 bra 	$L__BB7_25;
	add.s32 	%r394, %r393, 512;
$L__BB7_12:
	mov.u32 	%r15, %r394;
	add.s32 	%r167, %r15, -512;
	cvt.s64.s32 	%rd254, %r167;
	add.s64 	%rd255, %rd254, %rd4;
	shl.b64 	%rd256, %rd255, 3;
	add.s64 	%rd20, %rd2, %rd256;
	add.s64 	%rd21, %rd255, %rd196;
	ld.global.f64 	%fd12, [%rd20];
	abs.f64 	%fd13, %fd298;
	abs.f64 	%fd14, %fd12;
	setp.lt.f64 	%p106, %fd13, %fd14;
	mov.u64 	%rd295, %rd21;
	mov.f64 	%fd295, %fd12;
	@%p106 bra 	$L__BB7_15;
	setp.lt.f64 	%p107, %fd14, %fd13;
	mov.u64 	%rd295, %rd298;
	mov.f64 	%fd295, %fd298;
	@%p107 bra 	$L__BB7_15;
	setp.lt.s64 	%p108, %rd298, %rd21;
	min.s64 	%rd295, %rd298, %rd21;
	selp.f64 	%fd295, %fd298, %fd12, %p108;
$L__BB7_15:
	add.s32 	%r168, %r15, -256;
	cvt.s64.s32 	%rd257, %r168;
	add.s64 	%rd258, %rd257, %rd4;
	add.s64 	%rd24, %rd258, %rd196;
	ld.global.f64 	%fd17, [%rd20+2048];
	abs.f64 	%fd18, %fd295;
	abs.f64 	%fd19, %fd17;
	setp.lt.f64 	%p109, %fd18, %fd19;
	mov.u64 	%rd296, %rd24;
	mov.f64 	%fd296, %fd17;
	@%p109 bra 	$L__BB7_18;
	setp.lt.f64 	%p110, %fd19, %fd18;
	mov.u64 	%rd296, %rd295;
	mov.f64 	%fd296, %fd295;
	@%p110 bra 	$L__BB7_18;
	setp.lt.s64 	%p111, %rd295, %rd24;
	min.s64 	%rd296, %rd295, %rd24;
	selp.f64 	%fd296, %fd295, %fd17, %p111;
$L__BB7_18:
	cvt.s64.s32 	%rd259, %r15;
	add.s64 	%rd260, %rd259, %rd4;
	add.s64 	%rd27, %rd260, %rd196;
	ld.global.f64 	%fd22, [%rd20+4096];
	abs.f64 	%fd23, %fd296;
	abs.f64 	%fd24, %fd22;
	setp.lt.f64 	%p112, %fd23, %fd24;
	mov.u64 	%rd297, %rd27;
	mov.f64 	%fd297, %fd22;
	@%p112 bra 	$L__BB7_21;
	setp.lt.f64 	%p113, %fd24, %fd23;
	mov.u64 	%rd297, %rd296;
	mov.f64 	%fd297, %fd296;
	@%p113 bra 	$L__BB7_21;
	setp.lt.s64 	%p114, %rd296, %rd27;
	min.s64 	%rd297, %rd296, %rd27;
	selp.f64 	%fd297, %fd296, %fd22, %p114;
$L__BB7_21:
	add.s32 	%r169, %r15, 256;
	cvt.s64.s32 	%rd261, %r169;
	add.s64 	%rd262, %rd261, %rd4;
	add.s64 	%rd30, %rd262, %rd196;
	ld.global.f64 	%fd27, [%rd20+6144];
	abs.f64 	%fd28, %fd297;
	abs.f64 	%fd29, %fd27;
	setp.lt.f64 	%p115, %fd28, %fd29;
	mov.u64 	%rd298, %rd30;
	mov.f64 	%fd298, %fd27;
	@%p115 bra 	$L__BB7_24;
	setp.lt.f64 	%p116, %fd29, %fd28;
	mov.u64 	%rd298, %rd297;
	mov.f64 	%fd298, %fd297;
	@%p116 bra 	$L__BB7_24;
	setp.lt.s64 	%p117, %rd297, %rd30;
	min.s64 	%rd298, %rd297, %rd30;
	selp.f64 	%fd298, %fd297, %fd27, %p117;
$L__BB7_24:
	add.s32 	%r394, %r15, 1024;
	add.s32 	%r170, %r15, 512;
	setp.lt.s32 	%p118, %r170, %r3;
	@%p118 bra 	$L__BB7_12;
$L__BB7_25:
	setp.lt.s32 	%p119, %r3, 256;
	@%p119 bra 	$L__BB7_70;
	// begin inline asm
	mov.u32 %r284, %laneid;
	// end inline asm
	mov.b64 	%rd273, %fd298;
	mov.b64 	{%r286, %r291}, %rd273;
	mov.b32 	%r302, 1;
	mov.b32 	%r303, 31;
	mov.b32 	%r304, -1;
	// begin inline asm
	shfl.sync.down.b32 %r285, %r286, %r302, %r303, %r304;
	// end inline asm
	// begin inline asm
	shfl.sync.down.b32 %r290, %r291, %r302, %r303, %r304;
	// end inline asm
	mov.b64 	%rd274, {%r285, %r290};
	mov.b64 	%fd33, %rd274;
	mov.b64 	{%r296, %r301}, %rd298;
	// begin inline asm
	shfl.sync.down.b32 %r295, %r296, %r302, %r303, %r304;
	// end inline asm
	// begin inline asm
	shfl.sync.down.b32 %r300, %r301, %r302, %r303, %r304;
	// end inline asm
	mov.b64 	%rd34, {%r295, %r300};
	setp.gt.s32 	%p171, %r284, 30;
	mov.u64 	%rd300, %rd298;
	mov.f64 	%fd300, %fd298;
	@%p171 bra 	$L__BB7_30;
	abs.f64 	%fd34, %fd298;
	abs.f64 	%fd35, %fd33;
	setp.lt.f64 	%p172, %fd34, %fd35;
	mov.u64 	%rd300, %rd34;
	mov.f64 	%fd300, %fd33;
	@%p172 bra 	$L__BB7_30;
	setp.lt.f64 	%p173, %fd35, %fd34;
	mov.u64 	%rd300, %rd298;
	mov.f64 	%fd300, %fd298;
	@%p173 bra 	$L__BB7_30;
	setp.lt.s64 	%p174, %rd298, %rd34;
	min.s64 	%rd300, %rd298, %rd34;
	selp.f64 	%fd300, %fd298, %fd33, %p174;
$L__BB7_30:
	mov.b64 	%rd275, %fd300;
	mov.b64 	{%r306, %r311}, %rd275;
	mov.b32 	%r322, 2;
	mov.b32 	%r323, 31;
	mov.b32 	%r324, -1;
	// begin inline asm
	shfl.sync.down.b32 %r305, %r306, %r322, %r323, %r324;
	// end inline asm
	// begin inline asm
	shfl.sync.down.b32 %r310, %r311, %r322, %r323, %r324;
	// end inline asm
	mov.b64 	%rd276, {%r305, %r310};
	mov.b64 	%fd38, %rd276;
	mov.b64 	{%r316, %r321}, %rd300;
	// begin inline asm
	shfl.sync.down.b32 %r315, %r316, %r322, %r323, %r324;
	// end inline asm
	// begin inline asm
	shfl.sync.down.b32 %r320, %r321, %r322, %r323, %r324;
	// end inline asm
	mov.b64 	%rd37, {%r315, %r320};
	setp.gt.s32 	%p175, %r284, 29;
	mov.u64 	%rd301, %rd300;
	mov.f64 	%fd301, %fd300;
	@%p175 bra 	$L__BB7_34;
	abs.f64 	%fd39, %fd300;
	abs.f64 	%fd40, %fd38;
	setp.lt.f64 	%p176, %fd39, %fd40;
	mov.u64 	%rd301, %rd37;
	mov.f64 	%fd301, %fd38;
	@%p176 bra 	$L__BB7_34;
	setp.lt.f64 	%p177, %fd40, %fd39;
	mov.u64 	%rd301, %rd300;
	mov.f64 	%fd301, %fd300;
	@%p177 bra 	$L__BB7_34;
	setp.lt.s64 	%p178, %rd300, %rd37;
	min.s64 	%rd301, %rd300, %rd37;
	selp.f64 	%fd301, %fd300, %fd38, %p178;
$L__BB7_34:
	mov.b64 	%rd277, %fd301;
	mov.b64 	{%r326, %r331}, %rd277;
	mov.b32 	%r342, 4;
	mov.b32 	%r343, 31;
	mov.b32 	%r344, -1;
	// begin inline asm
	shfl.sync.down.b32 %r325, %r326, %r342, %r343, %r344;
	// end inline asm
	// begin inline asm
	shfl.sync.down.b32 %r330, %r331, %r342, %r343, %r344;
	// end inline asm
	mov.b64 	%rd278, {%r325, %r330};
	mov.b64 	%fd43, %rd278;
	mov.b64 	{%r336, %r341}, %rd301;
	// begin inline asm
	shfl.sync.down.b32 %r335, %r336, %r342, %r343, %r344;
	// end inline asm
	// begin inline asm
	shfl.sync.down.b32 %r340, %r341, %r342, %r343, %r344;
	// end inline asm
	mov.b64 	%rd40, {%r335, %r340};
	setp.gt.s32 	%p179, %r284, 27;
	mov.u64 	%rd302, %rd301;
	mov.f64 	%fd302, %fd301;
	@%p179 bra 	$L__BB7_38;
	abs.f64 	%fd44, %fd301;
	abs.f64 	%fd45, %fd43;
	setp.lt.f64 	%p180, %fd44, %fd45;
	mov.u64 	%rd302, %rd40;
	mov.f64 	%fd302, %fd43;
	@%p180 bra 	$L__BB7_38;
	setp.lt.f64 	%p181, %fd45, %fd44;
	mov.u64 	%rd302, %rd301;
	mov.f64 	%fd302, %fd301;
	@%p181 bra 	$L__BB7_38;
	setp.lt.s64 	%p182, %rd301, %rd40;
	min.s64 	%rd302, %rd301, %rd40;
	selp.f64 	%fd302, %fd301, %fd43, %p182;
$L__BB7_38:
	mov.b64 	%rd279, %fd302;
	mov.b64 	{%r346, %r351}, %rd279;
	mov.b32 	%r362, 8;
	mov.b32 	%r363, 31;
	mov.b32 	%r364, -1;
	// begin inline asm
	shfl.sync.down.b32 %r345, %r346, %r362, %r363, %r364;
	// end inline asm
	// begin inline asm
	shfl.sync.down.b32 %r350, %r351, %r362, %r363, %r364;
	// end inline asm
	mov.b64 	%rd280, {%r345, %r350};
	mov.b64 	%fd48, %rd280;
	mov.b64 	{%r356, %r361}, %rd302;
	// begin inline asm
	shfl.sync.down.b32 %r355, %r356, %r362, %r363, %r364;
	// end inline asm
	// begin inline asm
	shfl.sync.down.b32 %r360, %r361, %r362, %r363, %r364;
	// end inline asm
	mov.b64 	%rd43, {%r355, %r360};
	setp.gt.s32 	%p183, %r284, 23;
	mov.u64 	%rd303, %rd302;
	mov.f64 	%fd303, %fd302;
	@%p183 bra 	$L__BB7_42;
	abs.f64 	%fd49, %fd302;
	abs.f64 	%fd50, %fd48;
	setp.lt.f64 	%p184, %fd49, %fd50;
	mov.u64 	%rd303, %rd43;
	mov.f64 	%fd303, %fd48;
	@%p184 bra 	$L__BB7_42;
	setp.lt.f64 	%p185, %fd50, %fd49;
	mov.u64 	%rd303, %rd302;
	mov.f64 	%fd303, %fd302;
	@%p185 bra 	$L__BB7_42;
	setp.lt.s64 	%p186, %rd302, %rd43;
	min.s64 	%rd303, %rd302, %rd43;
	selp.f64 	%fd303, %fd302, %fd48, %p186;
$L__BB7_42:
	mov.b64 	%rd281, %fd303;
	mov.b64 	{%r366, %r371}, %rd281;
	mov.b32 	%r382, 16;
	mov.b32 	%r383, 31;
	mov.b32 	%r384, -1;
	// begin inline asm
	shfl.sync.down.b32 %r365, %r366, %r382, %r383, %r384;
	// end inline asm
	// begin inline asm
	shfl.sync.down.b32 %r370, %r371, %r382, %r383, %r384;
	// end inline asm
	mov.b64 	%rd282, {%r365, %r370};
	mov.b64 	%fd53, %rd282;
	mov.b64 	{%r376, %r381}, %rd303;
	// begin inline asm
	shfl.sync.down.b32 %r375, %r376, %r382, %r383, %r384;
	// end inline asm
	// begin inline asm
	shfl.sync.down.b32 %r380, %r381, %r382, %r383, %r384;
	// end inline asm
	mov.b64 	%rd46, {%r375, %r380};
	setp.gt.s32 	%p187, %r284, 15;
	mov.u64 	%rd355, %rd303;
	mov.f64 	%fd351, %fd303;
	@%p187 bra 	$L__BB7_46;
	abs.f64 	%fd54, %fd303;
	abs.f64 	%fd55, %fd53;
	setp.lt.f64 	%p188, %fd54, %fd55;
	mov.u64 	%rd355, %rd46;
	mov.f64 	%fd351, %fd53;
	@%p188 bra 	$L__BB7_46;
	setp.lt.f64 	%p189, %fd55, %fd54;
	mov.u64 	%rd355, %rd303;
	mov.f64 	%fd351, %fd303;
	@%p189 bra 	$L__BB7_46;
	setp.lt.s64 	%p190, %rd303, %rd46;
	min.s64 	%rd355, %rd303, %rd46;
	selp.f64 	%fd351, %fd303, %fd53, %p190;
$L__BB7_46:
	setp.ne.s32 	%p191, %r284, 0;
	@%p191 bra 	$L__BB7_48;
	shr.u32 	%r385, %r4, 1;
	and.b32  	%r386, %r385, 496;
	mov.u32 	%r387, _ZN6thrust24THRUST_300001_SM_1000_NS8cuda_cub4core6detail5shmemE;
	add.s32 	%r388, %r387, %r386;
	st.shared.f64 	[%r388+8], %fd351;
	st.shared.u64 	[%r388+16], %rd355;
$L__BB7_48:
	bar.sync 	0;
	setp.ne.s32 	%p192, %r4, 0;
	@%p192 bra 	$L__BB7_208;
	ld.shared.f64 	%fd58, [_ZN6thrust24THRUST_300001_SM_1000_NS8cuda_cub4core6detail5shmemE+24];
	ld.shared.u64 	%rd49, [_ZN6thrust24THRUST_300001_SM_1000_NS8cuda_cub4core6detail5shmemE+32];
	abs.f64 	%fd59, %fd351;
	abs.f64 	%fd60, %fd58;
	setp.lt.f64 	%p193, %fd59, %fd60;
	mov.u64 	%rd305, %rd49;
	mov.f64 	%fd305, %fd58;
	@%p193 bra 	$L__BB7_52;
	setp.lt.f64 	%p194, %fd60, %fd59;
	mov.u64 	%rd305, %rd355;
	mov.f64 	%fd305, %fd351;
	@%p194 bra 	$L__BB7_52;
	setp.lt.s64 	%p195, %rd355, %rd49;
	min.s64 	%rd305, %rd355, %rd49;
	selp.f64 	%fd305, %fd351, %fd58, %p195;
$L__BB7_52:
	ld.shared.f64 	%fd63, [_ZN6thrust24THRUST_300001_SM_1000_NS8cuda_cub4core6detail5shmemE+40];
	ld.shared.u64 	%rd52, [_ZN6thrust24THRUST_300001_SM_1000_NS8cuda_cub4core6detail5shmemE+48];
	abs.f64 	%fd64, %fd305;
	abs.f64 	%fd65, %fd63;
	setp.lt.f64 	%p196, %fd64, %fd65;
	mov.u64 	%rd306, %rd52;
	mov.f64 	%fd306, %fd63;
	@%p196 bra 	$L__BB7_55;
	setp.lt.f64 	%p197, %fd65, %fd64;
	mov.u64 	%rd306, %rd305;
	mov.f64 	%fd306, %fd305;
	@%p197 bra 	$L__BB7_55;
	setp.lt.s64 	%p198, %rd305, %rd52;
	min.s64 	%rd306, %rd305, %rd52;
	selp.f64 	%fd306, %fd305, %fd63, %p198;
$L__BB7_55:
	ld.shared.f64 	%fd68, [_ZN6thrust24THRUST_300001_SM_1000_NS8cuda_cub4core6detail5shmemE+56];
	ld.shared.u64 	%rd55, [_ZN6thrust24THRUST_300001_SM_1000_NS8cuda_cub4core6detail5shmemE+64];
	abs.f64 	%fd69, %fd306;
	abs.f64 	%fd70, %fd68;
	setp.lt.f64 	%p199, %fd69, %fd70;
	mov.u64 	%rd307, %rd55;
	mov.f64 	%fd307, %fd68;
	@%p199 bra 	$L__BB7_58;
	setp.lt.f64 	%p200, %fd70, %fd69;
	mov.u64 	%rd307, %rd306;
	mov.f64 	%fd307, %fd306;
	@%p200 bra 	$L__BB7_58;
	setp.lt.s64 	%p201, %rd306, %rd55;
	min.s64 	%rd307, %rd306, %rd55;
	selp.f64 	%fd307, %fd306, %fd68, %p201;
$L__BB7_58:
	ld.shared.f64 	%fd73, [_ZN6thrust24THRUST_300001_SM_1000_NS8cuda_cub4core6detail5shmemE+72];
	ld.shared.u64 	%rd58, [_ZN6thrust24THRUST_300001_SM_1000_NS8cuda_cub4core6detail5shmemE+80];
	abs.f64 	%fd74, %fd307;
	abs.f64 	%fd75, %fd73;
	setp.lt.f64 	%p202, %fd74, %fd75;
	mov.u64 	%rd308, %rd58;
	mov.f64 	%fd308, %fd73;
	@%p202 bra 	$L__BB7_61;
	setp.lt.f64 	%p203, %fd75, %fd74;
	mov.u64 	%rd308, %rd307;
	mov.f64 	%fd308, %fd307;
	@%p203 bra 	$L__BB7_61;
	setp.lt.s64 	%p204, %rd307, %rd58;
	min.s64 	%rd308, %rd307, %rd58;
	selp.f64 	%fd308, %fd307, %fd73, %p204;
$L__BB7_61:
	ld.shared.f64 	%fd78, [_ZN6thrust24THRUST_300001_SM_1000_NS8cuda_cub4core6detail5shmemE+88];
	ld.shared.u64 	%rd61, [_ZN6thrust24THRUST_300001_SM_1000_NS8cuda_cub4core6detail5shmemE+96];
	abs.f64 	%fd79, %fd308;
	abs.f64 	%fd80, %fd78;
	setp.lt.f64 	%p205, %fd79, %fd80;
	mov.u64 	%rd309, %rd61;
	mov.f64 	%fd309, %fd78;
	@%p205 bra 	$L__BB7_64;
	setp.lt.f64 	%p206, %fd80, %fd79;
	mov.u64 	%rd309, %rd308;
	mov.f64 	%fd309, %fd308;
	@%p206 bra 	$L__BB7_64;
	setp.lt.s64 	%p207, %rd308, %rd61;
	min.s64 	%rd309, %rd308, %rd61;
	selp.f64 	%fd309, %fd308, %fd78, %p207;
$L__BB7_64:
	ld.shared.f64 	%fd83, [_ZN6thrust24THRUST_300001_SM_1000_NS8cuda_cub4core6detail5shmemE+104];
	ld.shared.u64 	%rd64, [_ZN6thrust24THRUST_300001_SM_1000_NS8cuda_cub4core6detail5shmemE+112];
	abs.f64 	%fd84, %fd309;
	abs.f64 	%fd85, %fd83;
	setp.lt.f64 	%p208, %fd84, %fd85;
	mov.u64 	%rd310, %rd64;
	mov.f64 	%fd310, %fd83;
	@%p208 bra 	$L__BB7_67;
	setp.lt.f64 	%p209, %fd85, %fd84;
	mov.u64 	%rd310, %rd309;
	mov.f64 	%fd310, %fd309;
	@%p209 bra 	$L__BB7_67;
	setp.lt.s64 	%p210, %rd309, %rd64;
	min.s64 	%rd310, %rd309, %rd64;
	selp.f64 	%fd310, %fd309, %fd83, %p210;
$L__BB7_67:
	ld.shared.f64 	%fd88, [_ZN6thrust24THRUST_300001_SM_1000_NS8cuda_cub4core6detail5shmemE+120];
	ld.shared.u64 	%rd67, [_ZN6thrust24THRUST_300001_SM_1000_NS8cuda_cub4core6detail5shmemE+128];
	abs.f64 	%fd89, %fd310;
	abs.f64 	%fd90, %fd88;
	setp.lt.f64 	%p211, %fd89, %fd90;
	mov.u64 	%rd355, %rd67;
	mov.f64 	%fd351, %fd88;
	@%p211 bra 	$L__BB7_208;
	setp.lt.f64 	%p212, %fd90, %fd89;
	mov.u64 	%rd355, %rd310;
	mov.f64 	%fd351, %fd310;
	@%p212 bra 	$L__BB7_208;
	setp.lt.s64 	%p213, %rd310, %rd67;
	min.s64 	%rd355, %rd310, %rd67;
	selp.f64 	%fd351, %fd310, %fd88, %p213;
	bra.uni 	$L__BB7_208;
$L__BB7_70:
	// begin inline asm
	mov.u32 %r171, %laneid;
	// end inline asm
	and.b32  	%r192, %r4, 992;
	add.s32 	%r193, %r192, 32;
	setp.gt.s32 	%p120, %r193, %r3;
	not.b32 	%r194, %r192;
	add.s32 	%r195, %r3, %r194;
	selp.b32 	%r190, %r195, 31, %p120;
	mov.b64 	%rd263, %fd298;
	mov.b64 	{%r173, %r178}, %rd263;
	mov.b32 	%r189, 1;
	mov.b32 	%r191, -1;
	// begin inline asm
	shfl.sync.down.b32 %r172, %r173, %r189, %r190, %r191;
	// end inline asm
	// begin inline asm
	shfl.sync.down.b32 %r177, %r178, %r189, %r190, %r191;
	// end inline asm
	mov.b64 	%rd264, {%r172, %r177};
	mov.b64 	%fd92, %rd264;
	mov.b64 	{%r183, %r188}, %rd298;
	// begin inline asm
	shfl.sync.down.b32 %r182, %r183, %r189, %r190, %r191;
	// end inline asm
	// begin inline asm
	shfl.sync.down.b32 %r187, %r188, %r189, %r190, %r191;
	// end inline asm
	mov.b64 	%rd69, {%r182, %r187};
	setp.ge.s32 	%p121, %r171, %r190;
	mov.u64 	%rd311, %rd298;
	mov.f64 	%fd311, %fd298;
	@%p121 bra 	$L__BB7_74;
	abs.f64 	%fd93, %fd298;
	abs.f64 	%fd94, %fd92;
	setp.lt.f64 	%p122, %fd93, %fd94;
	mov.u64 	%rd311, %rd69;
	mov.f64 	%fd311, %fd92;
	@%p122 bra 	$L__BB7_74;
	setp.lt.f64 	%p123, %fd94, %fd93;
	mov.u64 	%rd311, %rd298;
	mov.f64 	%fd311, %fd298;
	@%p123 bra 	$L__BB7_74;
	setp.lt.s64 	%p124, %rd298, %rd69;
	min.s64 	%rd311, %rd298, %rd69;
	selp.f64 	%fd311, %fd298, %fd92, %p124;
$L__BB7_74:
	mov.b64 	%rd265, %fd311;
	mov.b64 	{%r197, %r202}, %rd265;
	mov.b32 	%r213, 2;
	mov.b32 	%r215, -1;
	// begin inline asm
	shfl.sync.down.b32 %r196, %r197, %r213, %r190, %r215;
	// end inline asm
	// begin inline asm
	shfl.sync.down.b32 %r201, %r202, %r213, %r190, %r215;
	// end inline asm
	mov.b64 	%rd266, {%r196, %r201};
	mov.b64 	%fd97, %rd266;
	mov.b64 	{%r207, %r212}, %rd311;
	// begin inline asm
	shfl.sync.down.b32 %r206, %r207, %r213, %r190, %r215;
	// end inline asm
	// begin inline asm
	shfl.sync.down.b32 %r211, %r212, %r213, %r190, %r215;
	// end inline asm
	mov.b64 	%rd72, {%r206, %r211};
	add.s32 	%r216, %r171, 2;
	setp.gt.s32 	%p125, %r216, %r190;
	mov.u64 	%rd312, %rd311;
	mov.f64 	%fd312, %fd311;
	@%p125 bra 	$L__BB7_78;
	abs.f64 	%fd98, %fd311;
	abs.f64 	%fd99, %fd97;
	setp.lt.f64 	%p126, %fd98, %fd99;
	mov.u64 	%rd312, %rd72;
	mov.f64 	%fd312, %fd97;
	@%p126 bra 	$L__BB7_78;
	setp.lt.f64 	%p127, %fd99, %fd98;
	mov.u64 	%rd312, %rd311;
	mov.f64 	%fd312, %fd311;
	@%p127 bra 	$L__BB7_78;
	setp.lt.s64 	%p128, %rd311, %rd72;
	min.s64 	%rd312, %rd311, %rd72;
	selp.f64 	%fd312, %fd311, %fd97, %p128;
$L__BB7_78:
	mov.b64 	%rd267, %fd312;
	mov.b64 	{%r218, %r223}, %rd267;
	mov.b32 	%r234, 4;
	mov.b32 	%r236, -1;
	// begin inline asm
	shfl.sync.down.b32 %r217, %r218, %r234, %r190, %r236;
	// end inline asm
	// begin inline asm
	shfl.sync.down.b32 %r222, %r223, %r234, %r190, %r236;
	// end inline asm
	mov.b64 	%rd268, {%r217, %r222};
	mov.b64 	%fd102, %rd268;
	mov.b64 	{%r228, %r233}, %rd312;
	// begin inline asm
	shfl.sync.down.b32 %r227, %r228, %r234, %r190, %r236;
	// end inline asm
	// begin inline asm
	shfl.sync.down.b32 %r232, %r233, %r234, %r190, %r236;
	// end inline asm
	mov.b64 	%rd75, {%r227, %r232};
	add.s32 	%r237, %r171, 4;
	setp.gt.s32 	%p129, %r237, %r190;
	mov.u64 	%rd313, %rd312;
	mov.f64 	%fd313, %fd312;
	@%p129 bra 	$L__BB7_82;
	abs.f64 	%fd103, %fd312;
	abs.f64 	%fd104, %fd102;
	setp.lt.f64 	%p130, %fd103, %fd104;
	mov.u64 	%rd313, %rd75;
	mov.f64 	%fd313, %fd102;
	@%p130 bra 	$L__BB7_82;
	setp.lt.f64 	%p131, %fd104, %fd103;
	mov.u64 	%rd313, %rd312;
	mov.f64 	%fd313, %fd312;
	@%p131 bra 	$L__BB7_82;
	setp.lt.s64 	%p132, %rd312, %rd75;
	min.s64 	%rd313, %rd312, %rd75;
	selp.f64 	%fd313, %fd312, %fd102, %p132;
$L__BB7_82:
	mov.b64 	%rd269, %fd313;
	mov.b64 	{%r239, %r244}, %rd269;
	mov.b32 	%r255, 8;
	mov.b32 	%r257, -1;
	// begin inline asm
	shfl.sync.down.b32 %r238, %r239, %r255, %r190, %r257;
	// end inline asm
	// begin inline asm
	shfl.sync.down.b32 %r243, %r244, %r255, %r190, %r257;
	// end inline asm
	mov.b64 	%rd270, {%r238, %r243};
	mov.b64 	%fd107, %rd270;
	mov.b64 	{%r249, %r254}, %rd313;
	// begin inline asm
	shfl.sync.down.b32 %r248, %r249, %r255, %r190, %r257;
	// end inline asm
	// begin inline asm
	shfl.sync.down.b32 %r253, %r254, %r255, %r190, %r257;
	// end inline asm
	mov.b64 	%rd78, {%r248, %r253};
	add.s32 	%r258, %r171, 8;
	setp.gt.s32 	%p133, %r258, %r190;
	mov.u64 	%rd314, %rd313;
	mov.f64 	%fd314, %fd313;
	@%p133 bra 	$L__BB7_86;
	abs.f64 	%fd108, %fd313;
	abs.f64 	%fd109, %fd107;
	setp.lt.f64 	%p134, %fd108, %fd109;
	mov.u64 	%rd314, %rd78;
	mov.f64 	%fd314, %fd107;
	@%p134 bra 	$L__BB7_86;
	setp.lt.f64 	%p135, %fd109, %fd108;
	mov.u64 	%rd314, %rd313;
	mov.f64 	%fd314, %fd313;
	@%p135 bra 	$L__BB7_86;
	setp.lt.s64 	%p136, %rd313, %rd78;
	min.s64 	%rd314, %rd313, %rd78;
	selp.f64 	%fd314, %fd313, %fd107, %p136;
$L__BB7_86:
	mov.b64 	%rd271, %fd314;
	mov.b64 	{%r260, %r265}, %rd271;
	mov.b32 	%r276, 16;
	mov.b32 	%r278, -1;
	// begin inline asm
	shfl.sync.down.b32 %r259, %r260, %r276, %r190, %r278;
	// end inline asm
	// begin inline asm
	shfl.sync.down.b32 %r264, %r265, %r276, %r190, %r278;
	// end inline asm
	mov.b64 	%rd272, {%r259, %r264};
	mov.b64 	%fd112, %rd272;
	mov.b64 	{%r270, %r275}, %rd314;
	// begin inline asm
	shfl.sync.down.b32 %r269, %r270, %r276, %r190, %r278;
	// end inline asm
	// begin inline asm
	shfl.sync.down.b32 %r274, %r275, %r276, %r190, %r278;
	// end inline asm
	mov.b64 	%rd81, {%r269, %r274};
	add.s32 	%r279, %r171, 16;
	setp.gt.s32 	%p137, %r279, %r190;
	mov.u64 	%rd355, %rd314;
	mov.f64 	%fd351, %fd314;
	@%p137 bra 	$L__BB7_90;
	abs.f64 	%fd113, %fd314;
	abs.f64 	%fd114, %fd112;
	setp.lt.f64 	%p138, %fd113, %fd114;
	mov.u64 	%rd355, %rd81;
	mov.f64 	%fd351, %fd112;
	@%p138 bra 	$L__BB7_90;
	setp.lt.f64 	%p139, %fd114, %fd113;
	mov.u64 	%rd355, %rd314;
	mov.f64 	%fd351, %fd314;
	@%p139 bra 	$L__BB7_90;
	setp.lt.s64 	%p140, %rd314, %rd81;
	min.s64 	%rd355, %rd314, %rd81;
	selp.f64 	%fd351, %fd314, %fd112, %p140;
$L__BB7_90:
	setp.ne.s32 	%p141, %r171, 0;
	@%p141 bra 	$L__BB7_92;
	shr.u32 	%r280, %r4, 1;
	and.b32  	%r281, %r280, 496;
	mov.u32 	%r282, _ZN6thrust24THRUST_300001_SM_1000_NS8cuda_cub4core6detail5shmemE;
	add.s32 	%r283, %r282, %r281;
	st.shared.f64 	[%r283+8], %fd351;
	st.shared.u64 	[%r283+16], %rd355;
$L__BB7_92:
	bar.sync 	0;
	setp.ne.s32 	%p142, %r4, 0;
	@%p142 bra 	$L__BB7_208;
	setp.lt.s32 	%p143, %r3, 33;
	mov.f64 	%fd316, %fd351;
	mov.u64 	%rd316, %rd355;
	@%p143 bra 	$L__BB7_97;
	ld.shared.f64 	%fd117, [_ZN6thrust24THRUST_300001_SM_1000_NS8cuda_cub4core6detail5shmemE+24];
	ld.shared.u64 	%rd84, [_ZN6thrust24THRUST_300001_SM_1000_NS8cuda_cub4core6detail5shmemE+32];
	abs.f64 	%fd118, %fd351;
	abs.f64 	%fd119, %fd117;
	setp.lt.f64 	%p144, %fd118, %fd119;
	mov.f64 	%fd316, %fd117;
	mov.u64 	%rd316, %rd84;
	@%p144 bra 	$L__BB7_97;
	setp.lt.f64 	%p145, %fd119, %fd118;
	mov.f64 	%fd316, %fd351;
	mov.u64 	%rd316, %rd355;
	@%p145 bra 	$L__BB7_97;
	setp.lt.s64 	%p146, %rd355, %rd84;
	selp.f64 	%fd316, %fd351, %fd117, %p146;
	min.s64 	%rd316, %rd355, %rd84;
$L__BB7_97:
	setp.lt.s32 	%p147, %r3, 65;
	mov.f64 	%fd317, %fd316;
	mov.u64 	%rd317, %rd316;
	@%p147 bra 	$L__BB7_101;
	ld.shared.f64 	%fd122, [_ZN6thrust24THRUST_300001_SM_1000_NS8cuda_cub4core6detail5shmemE+40];
	ld.shared.u64 	%rd87, [_ZN6thrust24THRUST_300001_SM_1000_NS8cuda_cub4core6detail5shmemE+48];
	abs.f64 	%fd123, %fd316;
	abs.f64 	%fd124, %fd122;
	setp.lt.f64 	%p148, %fd123, %fd124;
	mov.f64 	%fd317, %fd122;
	mov.u64 	%rd317, %rd87;
	@%p148 bra 	$L__BB7_101;
	setp.lt.f64 	%p149, %fd124, %fd123;
	mov.f64 	%fd317, %fd316;
	mov.u64 	%rd317, %rd316;
	@%p149 bra 	$L__BB7_101;
	setp.lt.s64 	%p150, %rd316, %rd87;
	selp.f64 	%fd317, %fd316, %fd122, %p150;
	min.s64 	%rd317, %rd316, %rd87;
$L__BB7_101:
	setp.lt.s32 	%p151, %r3, 97;
	mov.f64 	%fd318, %fd317;
	mov.u64 	%rd318, %rd317;
	@%p151 bra 	$L__BB7_105;
	ld.shared.f64 	%fd127, [_ZN6thrust24THRUST_300001_SM_1000_NS8cuda_cub4core6detail5shmemE+56];
	ld.shared.u64 	%rd90, [_ZN6thrust24THRUST_300001_SM_1000_NS8cuda_cub4core6detail5shmemE+64];
	abs.f64 	%fd128, %fd317;
	abs.f64 	%fd129, %fd127;
	setp.lt.f64 	%p152, %fd128, %fd129;
	mov.f64 	%fd318, %fd127;
	mov.u64 	%rd318, %rd90;
	@%p152 bra 	$L__BB7_105;
	setp.lt.f64 	%p153, %fd129, %fd128;
	mov.f64 	%fd318, %fd317;
	mov.u64 	%rd318, %rd317;
	@%p153 bra 	$L__BB7_105;
	setp.lt.s64 	%p154, %rd317, %rd90;
	selp.f64 	%fd318, %fd317, %fd127, %p154;
	min.s64 	%rd318, %rd317, %rd90;
$L__BB7_105:
	setp.lt.s32 	%p155, %r3, 129;
	mov.f64 	%fd319, %fd318;
	mov.u64 	%rd319, %rd318;
	@%p155 bra 	$L__BB7_109;
	ld.shared.f64 	%fd132, [_ZN6thrust24THRUST_300001_SM_1000_NS8cuda_cub4core6detail5shmemE+72];
	ld.shared.u64 	%rd93, [_ZN6thrust24THRUST_300001_SM_1000_NS8cuda_cub4core6detail5shmemE+80];
	abs.f64 	%fd133, %fd318;
	abs.f64 	%fd134, %fd132;
	setp.lt.f64 	%p156, %fd133, %fd134;
	mov.f64 	%fd319, %fd132;
	mov.u64 	%rd319, %rd93;
	@%p156 bra 	$L__BB7_109;
	setp.lt.f64 	%p157, %fd134, %fd133;
	mov.f64 	%fd319, %fd318;
	mov.u64 	%rd319, %rd318;
	@%p157 bra 	$L__BB7_109;
	setp.lt.s64 	%p158, %rd318, %rd93;
	selp.f64 	%fd319, %fd318, %fd132, %p158;
	min.s64 	%rd319, %rd318, %rd93;
$L__BB7_109:
	setp.lt.s32 	%p159, %r3, 161;
	mov.f64 	%fd320, %fd319;
	mov.u64 	%rd320, %rd319;
	@%p159 bra 	$L__BB7_113;
	ld.shared.f64 	%fd137, [_ZN6thrust24THRUST_300001_SM_1000_NS8cuda_cub4core6detail5shmemE+88];
	ld.shared.u64 	%rd96, [_ZN6thrust24THRUST_300001_SM_1000_NS8cuda_cub4core6detail5shmemE+96];
	abs.f64 	%fd138, %fd319;
	abs.f64 	%fd139, %fd137;
	setp.lt.f64 	%p160, %fd138, %fd139;
	mov.f64 	%fd320, %fd137;
	mov.u64 	%rd320, %rd96;
	@%p160 bra 	$L__BB7_113;
	setp.lt.f64 	%p161, %fd139, %fd138;
	mov.f64 	%fd320, %fd319;
	mov.u64 	%rd320, %rd319;
	@%p161 bra 	$L__BB7_113;
	setp.lt.s64 	%p162, %rd319, %rd96;
	selp.f64 	%fd320, %fd319, %fd137, %p162;
	min.s64 	%rd320, %rd319, %rd96;
$L__BB7_113:
	setp.lt.s32 	%p163, %r3, 193;
	mov.f64 	%fd321, %fd320;
	mov.u64 	%rd321, %rd320;
	@%p163 bra 	$L__BB7_117;
	ld.shared.f64 	%fd142, [_ZN6thrust24THRUST_300001_SM_1000_NS8cuda_cub4core6detail5shmemE+104];
	ld.shared.u64 	%rd99, [_ZN6thrust24THRUST_300001_SM_1000_NS8cuda_cub4core6detail5shmemE+112];
	abs.f64 	%fd143, %fd320;
	abs.f64 	%fd144, %fd142;
	setp.lt.f64 	%p164, %fd143, %fd144;
	mov.f64 	%fd321, %fd142;
	mov.u64 	%rd321, %rd99;
	@%p164 bra 	$L__BB7_117;
	setp.lt.f64 	%p165, %fd144, %fd143;
	mov.f64 	%fd321, %fd320;
	mov.u64 	%rd321, %rd320;
	@%p165 bra 	$L__BB7_117;
	setp.lt.s64 	%p166, %rd320, %rd99;
	selp.f64 	%fd321, %fd320, %fd142, %p166;
	min.s64 	%rd321, %rd320, %rd99;
$L__BB7_117:
	setp.lt.s32 	%p167, %r3, 225;
	mov.u64 	%rd355, %rd321;
	mov.f64 	%fd351, %fd321;
	@%p167 bra 	$L__BB7_208;
	ld.shared.f64 	%fd147, [_ZN6thrust24THRUST_300001_SM_1000_NS8cuda_cub4core6detail5shmemE+120];
	ld.shared.u64 	%rd102, [_ZN6thrust24THRUST_300001_SM_1000_NS8cuda_cub4core6detail5shmemE+128];
	abs.f64 	%fd148, %fd321;
	abs.f64 	%fd149, %fd147;
	setp.lt.f64 	%p168, %fd148, %fd149;
	mov.u64 	%rd355, %rd102;
	mov.f64 	%fd351, %fd147;
	@%p168 bra 	$L__BB7_208;
	setp.lt.f64 	%p169, %fd149, %fd148;
	mov.u64 	%rd355, %rd321;
	mov.f64 	%fd351, %fd321;
	@%p169 bra 	$L__BB7_208;
	setp.lt.s64 	%p170, %rd321, %rd102;
	selp.f64 	%fd351, %fd321, %fd147, %p170;
	min.s64 	%rd355, %rd321, %rd102;
	bra.uni 	$L__BB7_208;
$L__BB7_121:
	mov.u32 	%r20, %tid.x;
	add.s64 	%rd104, %rd196, %rd4;
	cvt.u64.u32 	%rd105, %r20;
	add.s64 	%rd201, %rd105, %rd4;
	cvta.to.global.u64 	%rd202, %rd195;
	shl.b64 	%rd203, %rd201, 3;
	add.s64 	%rd204, %rd202, %rd203;
	ld.global.f64 	%fd274, [%rd204];
	add.s32 	%r36, %r20, 256;
	cvt.u64.u32 	%rd205, %r36;
	ld.global.f64 	%fd275, [%rd204+2048];
	add.s32 	%r37, %r20, 512;
	cvt.u64.u32 	%rd206, %r37;
	ld.global.f64 	%fd276, [%rd204+4096];
	add.s32 	%r38, %r20, 768;
	cvt.u64.u32 	%rd207, %r38;
	ld.global.f64 	%fd277, [%rd204+6144];
	or.b32  	%r39, %r20, 1024;
	cvt.u64.u32 	%rd106, %r39;
	add.s64 	%rd343, %rd104, %rd106;
	ld.global.f64 	%fd339, [%rd204+8192];
	abs.f64 	%fd278, %fd274;
	abs.f64 	%fd279, %fd275;
	setp.geu.f64 	%p2, %fd278, %fd279;
	selp.f64 	%fd280, %fd274, %fd275, %p2;
	selp.b64 	%rd208, %rd105, %rd205, %p2;
	abs.f64 	%fd281, %fd280;
	abs.f64 	%fd282, %fd276;
	setp.geu.f64 	%p3, %fd281, %fd282;
	selp.f64 	%fd283, %fd280, %fd276, %p3;
	selp.b64 	%rd209, %rd208, %rd206, %p3;
	abs.f64 	%fd284, %fd283;
	abs.f64 	%fd285, %fd277;
	setp.geu.f64 	%p4, %fd284, %fd285;
	selp.f64 	%fd152, %fd283, %fd277, %p4;
	selp.b64 	%rd108, %rd209, %rd207, %p4;
	abs.f64 	%fd153, %fd152;
	abs.f64 	%fd154, %fd339;
	setp.lt.f64 	%p5, %fd153, %fd154;
	@%p5 bra 	$L__BB7_123;
	setp.lt.f64 	%p6, %fd154, %fd153;
	setp.lt.u64 	%p7, %rd108, %rd106;
	or.pred  	%p8, %p6, %p7;
	selp.f64 	%fd339, %fd152, %fd339, %p8;
	add.s64 	%rd212, %rd104, %rd108;
	selp.b64 	%rd343, %rd212, %rd343, %p8;
$L__BB7_123:
	setp.le.u64 	%p9, %rd198, %rd5;
	@%p9 bra 	$L__BB7_164;
	setp.ne.s32 	%p10, %r20, 0;
	@%p10 bra 	$L__BB7_126;
	atom.global.add.u64 	%rd213, [%rd1+8], 1280;
	add.s64 	%rd214, %rd213, %rd5;
	st.shared.u64 	[_ZN6thrust24THRUST_300001_SM_1000_NS8cuda_cub4core6detail5shmemE+152], %rd214;
$L__BB7_126:
	bar.sync 	0;
	ld.shared.u64 	%rd331, [_ZN6thrust24THRUST_300001_SM_1000_NS8cuda_cub4core6detail5shmemE+152];
	add.s64 	%rd215, %rd331, 1280;
	setp.gt.s64 	%p11, %rd215, %rd198;
	@%p11 bra 	$L__BB7_141;
	mov.f64 	%fd323, %fd339;
	mov.u64 	%rd324, %rd343;
$L__BB7_128:
	add.s64 	%rd216, %rd331, %rd105;
	cvta.to.global.u64 	%rd217, %rd195;
	shl.b64 	%rd218, %rd216, 3;
	add.s64 	%rd219, %rd217, %rd218;
	add.s64 	%rd325, %rd216, %rd196;
	ld.global.f64 	%fd324, [%rd219];
	add.s64 	%rd326, %rd325, 256;
	ld.global.f64 	%fd325, [%rd219+2048];
	add.s64 	%rd327, %rd325, 512;
	ld.global.f64 	%fd326, [%rd219+4096];
	add.s64 	%rd328, %rd325, 768;
	ld.global.f64 	%fd327, [%rd219+6144];
	add.s64 	%rd343, %rd325, 1024;
	ld.global.f64 	%fd339, [%rd219+8192];
	abs.f64 	%fd163, %fd323;
	abs.f64 	%fd164, %fd324;
	setp.lt.f64 	%p12, %fd163, %fd164;
	@%p12 bra 	$L__BB7_130;
	setp.lt.f64 	%p13, %fd164, %fd163;
	setp.lt.s64 	%p14, %rd324, %rd325;
	or.pred  	%p15, %p13, %p14;
	selp.f64 	%fd324, %fd323, %fd324, %p15;
	selp.b64 	%rd325, %rd324, %rd325, %p15;
$L__BB7_130:
	abs.f64 	%fd167, %fd324;
	abs.f64 	%fd168, %fd325;
	setp.lt.f64 	%p16, %fd167, %fd168;
	@%p16 bra 	$L__BB7_132;
	setp.lt.f64 	%p17, %fd168, %fd167;
	setp.lt.s64 	%p18, %rd325, %rd326;
	or.pred  	%p19, %p17, %p18;
	selp.f64 	%fd325, %fd324, %fd325, %p19;
	selp.b64 	%rd326, %rd325, %rd326, %p19;
$L__BB7_132:
	abs.f64 	%fd171, %fd325;
	abs.f64 	%fd172, %fd326;
	setp.lt.f64 	%p20, %fd171, %fd172;
	@%p20 bra 	$L__BB7_134;
	setp.lt.f64 	%p21, %fd172, %fd171;
	setp.lt.s64 	%p22, %rd326, %rd327;
	or.pred  	%p23, %p21, %p22;
	selp.f64 	%fd326, %fd325, %fd326, %p23;
	selp.b64 	%rd327, %rd326, %rd327, %p23;
$L__BB7_134:
	abs.f64 	%fd175, %fd326;
	abs.f64 	%fd176, %fd327;
	setp.lt.f64 	%p24, %fd175, %fd176;
	@%p24 bra 	$L__BB7_136;
	setp.lt.f64 	%p25, %fd176, %fd175;
	setp.lt.s64 	%p26, %rd327, %rd328;
	or.pred  	%p27, %p25, %p26;
	selp.f64 	%fd327, %fd326, %fd327, %p27;
	selp.b64 	%rd328, %rd327, %rd328, %p27;
$L__BB7_136:
	abs.f64 	%fd179, %fd327;
	abs.f64 	%fd180, %fd339;
	setp.lt.f64 	%p28, %fd179, %fd180;
	@%p28 bra 	$L__BB7_138;
	setp.lt.f64 	%p29, %fd180, %fd179;
	setp.lt.s64 	%p30, %rd328, %rd343;
	or.pred  	%p31, %p29, %p30;
	selp.f64 	%fd339, %fd327, %fd339, %p31;
	selp.b64 	%rd343, %rd328, %rd343, %p31;
$L__BB7_138:
	setp.ne.s32 	%p32, %r20, 0;
	bar.sync 	0;
	@%p32 bra 	$L__BB7_140;
	atom.global.add.u64 	%rd220, [%rd1+8], 1280;
	add.s64 	%rd221, %rd220, %rd5;
	st.shared.u64 	[_ZN6thrust24THRUST_300001_SM_1000_NS8cuda_cub4core6detail5shmemE+152], %rd221;
$L__BB7_140:
	bar.sync 	0;
	ld.shared.u64 	%rd331, [_ZN6thrust24THRUST_300001_SM_1000_NS8cuda_cub4core6detail5shmemE+152];
	add.s64 	%rd222, %rd331, 1280;
	setp.le.s64 	%p33, %rd222, %rd198;
	mov.f64 	%fd323, %fd339;
	mov.u64 	%rd324, %rd343;
	@%p33 bra 	$L__BB7_128;
$L__BB7_141:
	setp.le.s64 	%p34, %rd198, %rd331;
	@%p34 bra 	$L__BB7_164;
	cvt.u32.u64 	%r40, %rd331;
	cvt.u32.u64 	%r41, %rd198;
	sub.s32 	%r21, %r41, %r40;
	setp.ge.s32 	%p35, %r20, %r21;
	@%p35 bra 	$L__BB7_164;
	cvta.to.global.u64 	%rd132, %rd195;
	not.b32 	%r43, %r20;
	add.s32 	%r44, %r43, %r41;
	sub.s32 	%r22, %r44, %r40;
	and.b32  	%r46, %r22, 768;
	setp.eq.s32 	%p36, %r46, 768;
	mov.u32 	%r397, %r20;
	@%p36 bra 	$L__BB7_149;
	add.s64 	%rd224, %rd331, %rd105;
	add.s64 	%rd333, %rd224, %rd196;
	shl.b64 	%rd225, %rd224, 3;
	add.s64 	%rd332, %rd132, %rd225;
	shr.u32 	%r47, %r22, 8;
	add.s32 	%r48, %r47, 1;
	and.b32  	%r49, %r48, 3;
	neg.s32 	%r395, %r49;
	mov.u32 	%r397, %r20;
$L__BB7_145:
	.pragma "nounroll";
	mov.u64 	%rd137, %rd343;
	mov.f64 	%fd184, %fd339;
	ld.global.f64 	%fd185, [%rd332];
	abs.f64 	%fd186, %fd184;
	abs.f64 	%fd187, %fd185;
	setp.lt.f64 	%p37, %fd186, %fd187;
	mov.f64 	%fd339, %fd185;
	mov.u64 	%rd343, %rd333;
	@%p37 bra 	$L__BB7_148;
	setp.lt.f64 	%p38, %fd187, %fd186;
	mov.f64 	%fd339, %fd184;
	mov.u64 	%rd343, %rd137;
	@%p38 bra 	$L__BB7_148;
	setp.lt.s64 	%p39, %rd137, %rd333;
	selp.f64 	%fd339, %fd184, %fd185, %p39;
	min.s64 	%rd343, %rd137, %rd333;
$L__BB7_148:
	add.s32 	%r397, %r397, 256;
	add.s64 	%rd333, %rd333, 256;
	add.s64 	%rd332, %rd332, 2048;
	add.s32 	%r395, %r395, 1;
	setp.ne.s32 	%p40, %r395, 0;
	@%p40 bra 	$L__BB7_145;
$L__BB7_149:
	setp.lt.u32 	%p41, %r22, 768;
	@%p41 bra 	$L__BB7_164;
	add.s32 	%r398, %r397, 512;
$L__BB7_151:
	mov.u32 	%r30, %r398;
	add.s32 	%r50, %r30, -512;
	cvt.u64.u32 	%rd226, %r50;
	add.s64 	%rd227, %rd331, %rd226;
	shl.b64 	%rd228, %rd227, 3;
	add.s64 	%rd145, %rd132, %rd228;
	add.s64 	%rd146, %rd227, %rd196;
	ld.global.f64 	%fd193, [%rd145];
	abs.f64 	%fd194, %fd339;
	abs.f64 	%fd195, %fd193;
	setp.lt.f64 	%p42, %fd194, %fd195;
	mov.f64 	%fd335, %fd193;
	mov.u64 	%rd339, %rd146;
	@%p42 bra 	$L__BB7_154;
	setp.lt.f64 	%p43, %fd195, %fd194;
	mov.f64 	%fd335, %fd339;
	mov.u64 	%rd339, %rd343;
	@%p43 bra 	$L__BB7_154;
	setp.lt.s64 	%p44, %rd343, %rd146;
	selp.f64 	%fd335, %fd339, %fd193, %p44;
	min.s64 	%rd339, %rd343, %rd146;
$L__BB7_154:
	add.s32 	%r51, %r30, -256;
	cvt.u64.u32 	%rd229, %r51;
	add.s64 	%rd230, %rd331, %rd229;
	add.s64 	%rd149, %rd230, %rd196;
	ld.global.f64 	%fd198, [%rd145+2048];
	abs.f64 	%fd199, %fd335;
	abs.f64 	%fd200, %fd198;
	setp.lt.f64 	%p45, %fd199, %fd200;
	mov.f64 	%fd336, %fd198;
	mov.u64 	%rd340, %rd149;
	@%p45 bra 	$L__BB7_157;
	setp.lt.f64 	%p46, %fd200, %fd199;
	mov.f64 	%fd336, %fd335;
	mov.u64 	%rd340, %rd339;
	@%p46 bra 	$L__BB7_157;
	setp.lt.s64 	%p47, %rd339, %rd149;
	selp.f64 	%fd336, %fd335, %fd198, %p47;
	min.s64 	%rd340, %rd339, %rd149;
$L__BB7_157:
	cvt.u64.u32 	%rd231, %r30;
	add.s64 	%rd232, %rd331, %rd231;
	add.s64 	%rd152, %rd232, %rd196;
	ld.global.f64 	%fd203, [%rd145+4096];
	abs.f64 	%fd204, %fd336;
	abs.f64 	%fd205, %fd203;
	setp.lt.f64 	%p48, %fd204, %fd205;
	mov.f64 	%fd337, %fd203;
	mov.u64 	%rd341, %rd152;
	@%p48 bra 	$L__BB7_160;
	setp.lt.f64 	%p49, %fd205, %fd204;
	mov.f64 	%fd337, %fd336;
	mov.u64 	%rd341, %rd340;
	@%p49 bra 	$L__BB7_160;
	setp.lt.s64 	%p50, %rd340, %rd152;
	selp.f64 	%fd337, %fd336, %fd203, %p50;
	min.s64 	%rd341, %rd340, %rd152;
$L__BB7_160:
	add.s32 	%r52, %r30, 256;
	cvt.u64.u32 	%rd233, %r52;
	add.s64 	%rd234, %rd331, %rd233;
	add.s64 	%rd155, %rd234, %rd196;
	ld.global.f64 	%fd208, [%rd145+6144];
	abs.f64 	%fd209, %fd337;
	abs.f64 	%fd210, %fd208;
	setp.lt.f64 	%p51, %fd209, %fd210;
	mov.f64 	%fd339, %fd208;
	mov.u64 	%rd343, %rd155;
	@%p51 bra 	$L__BB7_163;
	setp.lt.f64 	%p52, %fd210, %fd209;
	mov.f64 	%fd339, %fd337;
	mov.u64 	%rd343, %rd341;
	@%p52 bra 	$L__BB7_163;
	setp.lt.s64 	%p53, %rd341, %rd155;
	selp.f64 	%fd339, %fd337, %fd208, %p53;
	min.s64 	%rd343, %rd341, %rd155;
$L__BB7_163:
	add.s32 	%r398, %r30, 1024;
	add.s32 	%r53, %r30, 512;
	setp.lt.s32 	%p54, %r53, %r21;
	@%p54 bra 	$L__BB7_151;
$L__BB7_164:
	// begin inline asm
	mov.u32 %r54, %laneid;
	// end inline asm
	mov.b64 	%rd235, %fd339;
	mov.b64 	{%r56, %r61}, %rd235;
	mov.b32 	%r72, 1;
	mov.b32 	%r73, 31;
	mov.b32 	%r74, -1;
	// begin inline asm
	shfl.sync.down.b32 %r55, %r56, %r72, %r73, %r74;
	// end inline asm
	// begin inline asm
	shfl.sync.down.b32 %r60, %r61, %r72, %r73, %r74;
	// end inline asm
	mov.b64 	%rd236, {%r55, %r60};
	mov.b64 	%fd214, %rd236;
	mov.b64 	{%r66, %r71}, %rd343;
	// begin inline asm
	shfl.sync.down.b32 %r65, %r66, %r72, %r73, %r74;
	// end inline asm
	// begin inline asm
	shfl.sync.down.b32 %r70, %r71, %r72, %r73, %r74;
	// end inline asm
	mov.b64 	%rd159, {%r65, %r70};
	setp.gt.s32 	%p55, %r54, 30;
	mov.f64 	%fd340, %fd339;
	mov.u64 	%rd344, %rd343;
	@%p55 bra 	$L__BB7_168;
	abs.f64 	%fd215, %fd339;
	abs.f64 	%fd216, %fd214;
	setp.lt.f64 	%p56, %fd215, %fd216;
	mov.f64 	%fd340, %fd214;
	mov.u64 	%rd344, %rd159;
	@%p56 bra 	$L__BB7_168;
	setp.lt.f64 	%p57, %fd216, %fd215;
	mov.f64 	%fd340, %fd339;
	mov.u64 	%rd344, %rd343;
	@%p57 bra 	$L__BB7_168;
	setp.lt.s64 	%p58, %rd343, %rd159;
	selp.f64 	%fd340, %fd339, %fd214, %p58;
	min.s64 	%rd344, %rd343, %rd159;
$L__BB7_168:
	mov.b64 	%rd237, %fd340;
	mov.b64 	{%r76, %r81}, %rd237;
	mov.b32 	%r92, 2;
	mov.b32 	%r93, 31;
	mov.b32 	%r94, -1;
	// begin inline asm
	shfl.sync.down.b32 %r75, %r76, %r92, %r93, %r94;
	// end inline asm
	// begin inline asm
	shfl.sync.down.b32 %r80, %r81, %r92, %r93, %r94;
	// end inline asm
	mov.b64 	%rd238, {%r75, %r80};
	mov.b64 	%fd219, %rd238;
	mov.b64 	{%r86, %r91}, %rd344;
	// begin inline asm
	shfl.sync.down.b32 %r85, %r86, %r92, %r93, %r94;
	// end inline asm
	// begin inline asm
	shfl.sync.down.b32 %r90, %r91, %r92, %r93, %r94;
	// end inline asm
	mov.b64 	%rd162, {%r85, %r90};
	setp.gt.s32 	%p59, %r54, 29;
	mov.f64 	%fd341, %fd340;
	mov.u64 	%rd345, %rd344;
	@%p59 bra 	$L__BB7_172;
	abs.f64 	%fd220, %fd340;
	abs.f64 	%fd221, %fd219;
	setp.lt.f64 	%p60, %fd220, %fd221;
	mov.f64 	%fd341, %fd219;
	mov.u64 	%rd345, %rd162;
	@%p60 bra 	$L__BB7_172;
	setp.lt.f64 	%p61, %fd221, %fd220;
	mov.f64 	%fd341, %fd340;
	mov.u64 	%rd345, %rd344;
	@%p61 bra 	$L__BB7_172;
	setp.lt.s64 	%p62, %rd344, %rd162;
	selp.f64 	%fd341, %fd340, %fd219, %p62;
	min.s64 	%rd345, %rd344, %rd162;
$L__BB7_172:
	mov.b64 	%rd239, %fd341;
	mov.b64 	{%r96, %r101}, %rd239;
	mov.b32 	%r112, 4;
	mov.b32 	%r113, 31;
	mov.b32 	%r114, -1;
	// begin inline asm
	shfl.sync.down.b32 %r95, %r96, %r112, %r113, %r114;
	// end inline asm
	// begin inline asm
	shfl.sync.down.b32 %r100, %r101, %r112, %r113, %r114;
	// end inline asm
	mov.b64 	%rd240, {%r95, %r100};
	mov.b64 	%fd224, %rd240;
	mov.b64 	{%r106, %r111}, %rd345;
	// begin inline asm
	shfl.sync.down.b32 %r105, %r106, %r112, %r113, %r114;
	// end inline asm
	// begin inline asm
	shfl.sync.down.b32 %r110, %r111, %r112, %r113, %r114;
	// end inline asm
	mov.b64 	%rd165, {%r105, %r110};
	setp.gt.s32 	%p63, %r54, 27;
	mov.f64 	%fd342, %fd341;
	mov.u64 	%rd346, %rd345;
	@%p63 bra 	$L__BB7_176;
	abs.f64 	%fd225, %fd341;
	abs.f64 	%fd226, %fd224;
	setp.lt.f64 	%p64, %fd225, %fd226;
	mov.f64 	%fd342, %fd224;
	mov.u64 	%rd346, %rd165;
	@%p64 bra 	$L__BB7_176;
	setp.lt.f64 	%p65, %fd226, %fd225;
	mov.f64 	%fd342, %fd341;
	mov.u64 	%rd346, %rd345;
	@%p65 bra 	$L__BB7_176;
	setp.lt.s64 	%p66, %rd345, %rd165;
	selp.f64 	%fd342, %fd341, %fd224, %p66;
	min.s64 	%rd346, %rd345, %rd165;
$L__BB7_176:
	mov.b64 	%rd241, %fd342;
	mov.b64 	{%r116, %r121}, %rd241;
	mov.b32 	%r132, 8;
	mov.b32 	%r133, 31;
	mov.b32 	%r134, -1;
	// begin inline asm
	shfl.sync.down.b32 %r115, %r116, %r132, %r133, %r134;
	// end inline asm
	// begin inline asm
	shfl.sync.down.b32 %r120, %r121, %r132, %r133, %r134;
	// end inline asm
	mov.b64 	%rd242, {%r115, %r120};
	mov.b64 	%fd229, %rd242;
	mov.b64 	{%r126, %r131}, %rd346;
	// begin inline asm
	shfl.sync.down.b32 %r125, %r126, %r132, %r133, %r134;
	// end inline asm
	// begin inline asm
	shfl.sync.down.b32 %r130, %r131, %r132, %r133, %r134;
	// end inline asm
	mov.b64 	%rd168, {%r125, %r130};
	setp.gt.s32 	%p67, %r54, 23;
	mov.f64 	%fd343, %fd342;
	mov.u64 	%rd347, %rd346;
	@%p67 bra 	$L__BB7_180;
	abs.f64 	%fd230, %fd342;
	abs.f64 	%fd231, %fd229;
	setp.lt.f64 	%p68, %fd230, %fd231;
	mov.f64 	%fd343, %fd229;
	mov.u64 	%rd347, %rd168;
	@%p68 bra 	$L__BB7_180;
	setp.lt.f64 	%p69, %fd231, %fd230;
	mov.f64 	%fd343, %fd342;
	mov.u64 	%rd347, %rd346;
	@%p69 bra 	$L__BB7_180;
	setp.lt.s64 	%p70, %rd346, %rd168;
	selp.f64 	%fd343, %fd342, %fd229, %p70;
	min.s64 	%rd347, %rd346, %rd168;
$L__BB7_180:
	mov.b64 	%rd243, %fd343;
	mov.b64 	{%r136, %r141}, %rd243;
	mov.b32 	%r152, 16;
	mov.b32 	%r153, 31;
	mov.b32 	%r154, -1;
	// begin inline asm
	shfl.sync.down.b32 %r135, %r136, %r152, %r153, %r154;
	// end inline asm
	// begin inline asm
	shfl.sync.down.b32 %r140, %r141, %r152, %r153, %r154;
	// end inline asm
	mov.b64 	%rd244, {%r135, %r140};
	mov.b64 	%fd234, %rd244;
	mov.b64 	{%r146, %r151}, %rd347;
	// begin inline asm
	shfl.sync.down.b32 %r145, %r146, %r152, %r153, %r154;
	// end inline asm
	// begin inline asm
	shfl.sync.down.b32 %r150, %r151, %r152, %r153, %r154;
	// end inline asm
	mov.b64 	%rd171, {%r145, %r150};
	setp.gt.s32 	%p71, %r54, 15;
	mov.f64 	%fd351, %fd343;
	mov.u64 	%rd355, %rd347;
	@%p71 bra 	$L__BB7_184;
	abs.f64 	%fd235, %fd343;
	abs.f64 	%fd236, %fd234;
	setp.lt.f64 	%p72, %fd235, %fd236;
	mov.f64 	%fd351, %fd234;
	mov.u64 	%rd355, %rd171;
	@%p72 bra 	$L__BB7_184;
	setp.lt.f64 	%p73, %fd236, %fd235;
	mov.f64 	%fd351, %fd343;
	mov.u64 	%rd355, %rd347;
	@%p73 bra 	$L__BB7_184;
	setp.lt.s64 	%p74, %rd347, %rd171;
	selp.f64 	%fd351, %fd343, %fd234, %p74;
	min.s64 	%rd355, %rd347, %rd171;
$L__BB7_184:
	setp.ne.s32 	%p75, %r54, 0;
	@%p75 bra 	$L__BB7_186;
	shr.u32 	%r155, %r20, 1;
	and.b32  	%r156, %r155, 496;
	mov.u32 	%r157, _ZN6thrust24THRUST_300001_SM_1000_NS8cuda_cub4core6detail5shmemE;
	add.s32 	%r158, %r157, %r156;
	st.shared.f64 	[%r158+8], %fd351;
	st.shared.u64 	[%r158+16], %rd355;
$L__BB7_186:
	bar.sync 	0;
	setp.ne.s32 	%p76, %r20, 0;
	@%p76 bra 	$L__BB7_208;
	ld.shared.f64 	%fd239, [_ZN6thrust24THRUST_300001_SM_1000_NS8cuda_cub4core6detail5shmemE+24];
	ld.shared.u64 	%rd174, [_ZN6thrust24THRUST_300001_SM_1000_NS8cuda_cub4core6detail5shmemE+32];
	abs.f64 	%fd240, %fd351;
	abs.f64 	%fd241, %fd239;
	setp.lt.f64 	%p77, %fd240, %fd241;
	mov.f64 	%fd345, %fd239;
	mov.u64 	%rd349, %rd174;
	@%p77 bra 	$L__BB7_190;
	setp.lt.f64 	%p78, %fd241, %fd240;
	mov.f64 	%fd345, %fd351;
	mov.u64 	%rd349, %rd355;
	@%p78 bra 	$L__BB7_190;
	setp.lt.s64 	%p79, %rd355, %rd174;
	selp.f64 	%fd345, %fd351, %fd239, %p79;
	min.s64 	%rd349, %rd355, %rd174;
$L__BB7_190:
	ld.shared.f64 	%fd244, [_ZN6thrust24THRUST_300001_SM_1000_NS8cuda_cub4core6detail5shmemE+40];
	ld.shared.u64 	%rd177, [_ZN6thrust24THRUST_300001_SM_1000_NS8cuda_cub4core6detail5shmemE+48];
	abs.f64 	%fd245, %fd345;
	abs.f64 	%fd246, %fd244;
	setp.lt.f64 	%p80, %fd245, %fd246;
	mov.f64 	%fd346, %fd244;
	mov.u64 	%rd350, %rd177;
	@%p80 bra 	$L__BB7_193;
	setp.lt.f64 	%p81, %fd246, %fd245;
	mov.f64 	%fd346, %fd345;
	mov.u64 	%rd350, %rd349;
	@%p81 bra 	$L__BB7_193;
	setp.lt.s64 	%p82, %rd349, %rd177;
	selp.f64 	%fd346, %fd345, %fd244, %p82;
	min.s64 	%rd350, %rd349, %rd177;
$L__BB7_193:
	ld.shared.f64 	%fd249, [_ZN6thrust24THRUST_300001_SM_1000_NS8cuda_cub4core6detail5shmemE+56];
	ld.shared.u64 	%rd180, [_ZN6thrust24THRUST_300001_SM_1000_NS8cuda_cub4core6detail5shmemE+64];
	abs.f64 	%fd250, %fd346;
	abs.f64 	%fd251, %fd249;
	setp.lt.f64 	%p83, %fd250, %fd251;
	mov.f64 	%fd347, %fd249;
	mov.u64 	%rd351, %rd180;
	@%p83 bra 	$L__BB7_196;
	setp.lt.f64 	%p84, %fd251, %fd250;
	mov.f64 	%fd347, %fd346;
	mov.u64 	%rd351, %rd350;
	@%p84 bra 	$L__BB7_196;
	setp.lt.s64 	%p85, %rd350, %rd180;
	selp.f64 	%fd347, %fd346, %fd249, %p85;
	min.s64 	%rd351, %rd350, %rd180;
$L__BB7_196:
	ld.shared.f64 	%fd254, [_ZN6thrust24THRUST_300001_SM_1000_NS8cuda_cub4core6detail5shmemE+72];
	ld.shared.u64 	%rd183, [_ZN6thrust24THRUST_300001_SM_1000_NS8cuda_cub4core6detail5shmemE+80];
	abs.f64 	%fd255, %fd347;
	abs.f64 	%fd256, %fd254;
	setp.lt.f64 	%p86, %fd255, %fd256;
	mov.f64 	%fd348, %fd254;
	mov.u64 	%rd352, %rd183;
	@%p86 bra 	$L__BB7_199;
	setp.lt.f64 	%p87, %fd256, %fd255;
	mov.f64 	%fd348, %fd347;
	mov.u64 	%rd352, %rd351;
	@%p87 bra 	$L__BB7_199;
	setp.lt.s64 	%p88, %rd351, %rd183;
	selp.f64 	%fd348, %fd347, %fd254, %p88;
	min.s64 	%rd352, %rd351, %rd183;
$L__BB7_199:
	ld.shared.f64 	%fd259, [_ZN6thrust24THRUST_300001_SM_1000_NS8cuda_cub4core6detail5shmemE+88];
	ld.shared.u64 	%rd186, [_ZN6thrust24THRUST_300001_SM_1000_NS8cuda_cub4core6detail5shmemE+96];
	abs.f64 	%fd260, %fd348;
	abs.f64 	%fd261, %fd259;
	setp.lt.f64 	%p89, %fd260, %fd261;
	mov.f64 	%fd349, %fd259;
	mov.u64 	%rd353, %rd186;
	@%p89 bra 	$L__BB7_202;
	setp.lt.f64 	%p90, %fd261, %fd260;
	mov.f64 	%fd349, %fd348;
	mov.u64 	%rd353, %rd352;
	@%p90 bra 	$L__BB7_202;
	setp.lt.s64 	%p91, %rd352, %rd186;
	selp.f64 	%fd349, %fd348, %fd259, %p91;
	min.s64 	%rd353, %rd352, %rd186;
$L__BB7_202:
	ld.shared.f64 	%fd264, [_ZN6thrust24THRUST_300001_SM_1000_NS8cuda_cub4core6detail5shmemE+104];
	ld.shared.u64 	%rd189, [_ZN6thrust24THRUST_300001_SM_1000_NS8cuda_cub4core6detail5shmemE+112];
	abs.f64 	%fd265, %fd349;
	abs.f64 	%fd266, %fd264;
	setp.lt.f64 	%p92, %fd265, %fd266;
	mov.f64 	%fd350, %fd264;
	mov.u64 	%rd354, %rd189;
	@%p92 bra 	$L__BB7_205;
	setp.lt.f64 	%p93, %fd266, %fd265;
	mov.f64 	%fd350, %fd349;
	mov.u64 	%rd354, %rd353;
	@%p93 bra 	$L__BB7_205;
	setp.lt.s64 	%p94, %rd353, %rd189;
	selp.f64 	%fd350, %fd349, %fd264, %p94;
	min.s64 	%rd354, %rd353, %rd189;
$L__BB7_205:
	ld.shared.f64 	%fd269, [_ZN6thrust24THRUST_300001_SM_1000_NS8cuda_cub4core6detail5shmemE+120];
	ld.shared.u64 	%rd192, [_ZN6thrust24THRUST_300001_SM_1000_NS8cuda_cub4core6detail5shmemE+128];
	abs.f64 	%fd270, %fd350;
	abs.f64 	%fd271, %fd269;
	setp.lt.f64 	%p95, %fd270, %fd271;
	mov.u64 	%rd355, %rd192;
	mov.f64 	%fd351, %fd269;
	@%p95 bra 	$L__BB7_208;
	setp.lt.f64 	%p96, %fd271, %fd270;
	mov.u64 	%rd355, %rd354;
	mov.f64 	%fd351, %fd350;
	@%p96 bra 	$L__BB7_208;
	setp.lt.s64 	%p97, %rd354, %rd192;
	selp.f64 	%fd351, %fd350, %fd269, %p97;
	min.s64 	%rd355, %rd354, %rd192;
$L__BB7_208:
	mov.u32 	%r389, %tid.x;
	setp.ne.s32 	%p214, %r389, 0;
	@%p214 bra 	$L__BB7_210;
	ld.param.u64 	%rd286, [_ZN6thrust24THRUST_300001_SM_1000_NS8cuda_cub4core6detail13_kernel_agentINS1_8__reduce11ReduceAgentINS0_12zip_iteratorIN4cuda3std3__45tupleIJNS0_10device_ptrIdEENS0_17counting_iteratorIlNS0_11use_defaultESF_SF_EEEEEEEPNSB_IJdlEEESJ_lNS1_9__extrema9arg_max_fIdl6actionEEEEJSI_SK_lN3cub18CUB_300001_SM_100013GridEvenShareIlEENSR_9GridQueueIyEESO_EEEvDpT0__param_1];
	cvta.to.global.u64 	%rd283, %rd286;
	mul.wide.u32 	%rd284, %r1, 16;
	add.s64 	%rd285, %rd283, %rd284;
	st.global.f64 	[%rd285], %fd351;
	st.global.u64 	[%rd285+8], %rd355;
$L__BB7_210:
	ret;

}
	// .globl	_ZN6thrust24THRUST_300001_SM_1000_NS8cuda_cub4core6detail13_kernel_agentINS1_8__reduce10DrainAgentIlEEJN3cub18CUB_300001_SM_10009GridQueueIyEElEEEvDpT0_
.visible .entry _ZN6thrust24THRUST_300001_SM_1000_NS8cuda_cub4core6detail13_kernel_agentINS1_8__reduce10DrainAgentIlEEJN3cub18CUB_300001_SM_10009GridQueueIyEElEEEvDpT0_(
	.param .align 8 .b8 _ZN6thrust24THRUST_300001_SM_1000_NS8cuda_cub4core6detail13_kernel_agentINS1_8__reduce10DrainAgentIlEEJN3cub18CUB_300001_SM_10009GridQueueIyEElEEEvDpT0__param_0[8],
	.param .u64 _ZN6thrust24THRUST_300001_SM_1000_NS8cuda_cub4core6detail13_kernel_agentINS1_8__reduce10DrainAgentIlEEJN3cub18CUB_300001_SM_10009GridQueueIyEElEEEvDpT0__param_1
)
.maxntid 1
{
	.reg .b64 	%rd<5>;

	ld.param.u64 	%rd1, [_ZN6thrust24THRUST_300001_SM_1000_NS8cuda_cub4core6detail13_kernel_agentINS1_8__reduce10DrainAgentIlEEJN3cub18CUB_300001_SM_10009GridQueueIyEElEEEvDpT0__param_0];
	ld.param.u64 	%rd2, [_ZN6thrust24THRUST_300001_SM_1000_NS8cuda_cub4core6detail13_kernel_agentINS1_8__reduce10DrainAgentIlEEJN3cub18CUB_300001_SM_10009GridQueueIyEElEEEvDpT0__param_1];
	cvta.to.global.u64 	%rd3, %rd1;
	st.global.u64 	[%rd3], %rd2;
	mov.b64 	%rd4, 0;
	st.global.u64 	[%rd3+8], %rd4;
	ret;

}
	// .globl	_ZN6thrust24THRUST_300001_SM_1000_NS8cuda_cub4core6detail13_kernel_agentINS1_8__reduce11ReduceAgentIPN4cuda3std3__45tupleIJdlEEESC_SB_lNS1_9__extrema9arg_max_fIdl6actionEEEEJSC_SC_iSG_EEEvDpT0_
.visible .entry _ZN6thrust24THRUST_300001_SM_1000_NS8cuda_cub4core6detail13_kernel_agentINS1_8__reduce11ReduceAgentIPN4cuda3std3__45tupleIJdlEEESC_SB_lNS1_9__extrema9arg_max_fIdl6actionEEEEJSC_SC_iSG_EEEvDpT0_(
	.param .u64 .ptr .align 1 _ZN6thrust24THRUST_300001_SM_1000_NS8cuda_cub4core6detail13_kernel_agentINS1_8__reduce11ReduceAgentIPN4cuda3std3__45tupleIJdlEEESC_SB_lNS1_9__extrema9arg_max_fIdl6actionEEEEJSC_SC_iSG_EEEvDpT0__param_0,
	.param .u64 .ptr .align 1 _ZN6thrust24THRUST_300001_SM_1000_NS8cuda_cub4core6detail13_kernel_agentINS1_8__reduce11ReduceAgentIPN4cuda3std3__45tupleIJdlEEESC_SB_lNS1_9__extrema9arg_max_fIdl6actionEEEEJSC_SC_iSG_EEEvDpT0__param_1,
	.param .u32 _ZN6thrust24THRUST_300001_SM_1000_NS8cuda_cub4core6detail13_kernel_agentINS1_8__reduce11ReduceAgentIPN4cuda3std3__45tupleIJdlEEESC_SB_lNS1_9__extrema9arg_max_fIdl6actionEEEEJSC_SC_iSG_EEEvDpT0__param_2,
	.param .align 1 .b8 _ZN6thrust24THRUST_300001_SM_1000_NS8cuda_cub4core6detail13_kernel_agentINS1_8__reduce11ReduceAgentIPN4cuda3std3__45tupleIJdlEEESC_SB_lNS1_9__extrema9arg_max_fIdl6actionEEEEJSC_SC_iSG_EEEvDpT0__param_3[1]
)
.maxntid 256
{
	.reg .pred 	%p<264>;
	.reg .b32 	%r<374>;
	.reg .b64 	%rd<509>;
	.reg .b64 	%fd<423>;

	ld.param.u64 	%rd236, [_ZN6thrust24THRUST_300001_SM_1000_NS8cuda_cub4core6detail13_kernel_agentINS1_8__reduce11ReduceAgentIPN4cuda3std3__45tupleIJdlEEESC_SB_lNS1_9__extrema9arg_max_fIdl6actionEEEEJSC_SC_iSG_EEEvDpT0__param_0];
	ld.param.u32 	%r29, [_ZN6thrust24THRUST_300001_SM_1000_NS8cuda_cub4core6detail13_kernel_agentINS1_8__reduce11ReduceAgentIPN4cuda3std3__45tupleIJdlEEESC_SB_lNS1_9__extrema9arg_max_fIdl6actionEEEEJSC_SC_iSG_EEEvDpT0__param_2];
	cvt.s64.s32 	%rd1, %r29;
	setp.eq.s32 	%p1, %r29, 0;
	@%p1 bra 	$L__BB9_234;
	setp.gt.s32 	%p2, %r29, 1279;
	@%p2 bra 	$L__BB9_121;
	mov.u32 	%r1, %tid.x;
	setp.ge.s32 	%p147, %r1, %r29;
	mov.f64 	%fd354, 0d0000000000000000;
	mov.b64 	%rd432, 0;
	mov.u32 	%r368, %r1;
	@%p147 bra 	$L__BB9_4;
	mul.wide.u32 	%rd376, %r1, 16;
	add.s64 	%rd373, %rd236, %rd376;
	// begin inline asm
	ld.global.nc.u64 %rd372, [%rd373];
	// end inline asm
	add.s64 	%rd375, %rd373, 8;
	// begin inline asm
	ld.global.nc.u64 %rd432, [%rd375];
	// end inline asm
	mov.b64 	%fd354, %rd372;
	add.s32 	%r368, %r1, 256;
$L__BB9_4:
	setp.ge.s32 	%p148, %r368, %r29;
	@%p148 bra 	$L__BB9_25;
	not.b32 	%r141, %r368;
	add.s32 	%r4, %r29, %r141;
	and.b32  	%r142, %r4, 768;
	setp.eq.s32 	%p149, %r142, 768;
	@%p149 bra 	$L__BB9_11;
	mul.wide.u32 	%rd378, %r368, 16;
	add.s64 	%rd423, %rd236, %rd378;
	shr.u32 	%r143, %r4, 8;
	add.s32 	%r144, %r143, 1;
	and.b32  	%r145, %r144, 3;
	neg.s32 	%r366, %r145;
$L__BB9_7:
	.pragma "nounroll";
	mov.u64 	%rd6, %rd432;
	mov.f64 	%fd3, %fd354;
	// begin inline asm
	ld.global.nc.u64 %rd379, [%rd423];
	// end inline asm
	add.s64 	%rd382, %rd423, 8;
	// begin inline asm
	ld.global.nc.u64 %rd381, [%rd382];
	// end inline asm
	mov.b64 	%fd4, %rd379;
	abs.f64 	%fd5, %fd3;
	abs.f64 	%fd6, %fd4;
	setp.lt.f64 	%p150, %fd5, %fd6;
	mov.u64 	%rd432, %rd381;
	mov.f64 	%fd354, %fd4;
	@%p150 bra 	$L__BB9_10;
	setp.lt.f64 	%p151, %fd6, %fd5;
	mov.u64 	%rd432, %rd6;
	mov.f64 	%fd354, %fd3;
	@%p151 bra 	$L__BB9_10;
	setp.lt.s64 	%p152, %rd6, %rd381;
	min.s64 	%rd432, %rd6, %rd381;
	selp.f64 	%fd354, %fd3, %fd4, %p152;
$L__BB9_10:
	add.s32 	%r368, %r368, 256;
	add.s64 	%rd423, %rd423, 4096;
	add.s32 	%r366, %r366, 1;
	setp.ne.s32 	%p153, %r366, 0;
	@%p153 bra 	$L__BB9_7;
$L__BB9_11:
	setp.lt.u32 	%p154, %r4, 768;
	@%p154 bra 	$L__BB9_25;
$L__BB9_12:
	mul.wide.s32 	%rd387, %r368, 16;
	add.s64 	%rd384, %rd236, %rd387;
	// begin inline asm
	ld.global.nc.u64 %rd383, [%rd384];
	// end inline asm
	add.s64 	%rd386, %rd384, 8;
	// begin inline asm
	ld.global.nc.u64 %rd385, [%rd386];
	// end inline asm
	mov.b64 	%fd12, %rd383;
	abs.f64 	%fd13, %fd354;
	abs.f64 	%fd14, %fd12;
	setp.lt.f64 	%p155, %fd13, %fd14;
	mov.u64 	%rd429, %rd385;
	mov.f64 	%fd351, %fd12;
	@%p155 bra 	$L__BB9_15;
	setp.lt.f64 	%p156, %fd14, %fd13;
	mov.u64 	%rd429, %rd432;
	mov.f64 	%fd351, %fd354;
	@%p156 bra 	$L__BB9_15;
	setp.lt.s64 	%p157, %rd432, %rd385;
	min.s64 	%rd429, %rd432, %rd385;
	selp.f64 	%fd351, %fd354, %fd12, %p157;
$L__BB9_15:
	add.s64 	%rd389, %rd384, 4096;
	// begin inline asm
	ld.global.nc.u64 %rd388, [%rd389];
	// end inline asm
	add.s64 	%rd391, %rd384, 4104;
	// begin inline asm
	ld.global.nc.u64 %rd390, [%rd391];
	// end inline asm
	mov.b64 	%fd17, %rd388;
	abs.f64 	%fd18, %fd351;
	abs.f64 	%fd19, %fd17;
	setp.lt.f64 	%p158, %fd18, %fd19;
	mov.u64 	%rd430, %rd390;
	mov.f64 	%fd352, %fd17;
	@%p158 bra 	$L__BB9_18;
	setp.lt.f64 	%p159, %fd19, %fd18;
	mov.u64 	%rd430, %rd429;
	mov.f64 	%fd352, %fd351;
	@%p159 bra 	$L__BB9_18;
	setp.lt.s64 	%p160, %rd429, %rd390;
	min.s64 	%rd430, %rd429, %rd390;
	selp.f64 	%fd352, %fd351, %fd17, %p160;
$L__BB9_18:
	add.s64 	%rd393, %rd384, 8192;
	// begin inline asm
	ld.global.nc.u64 %rd392, [%rd393];
	// end inline asm
	add.s64 	%rd395, %rd384, 8200;
	// begin inline asm
	ld.global.nc.u64 %rd394, [%rd395];
	// end inline asm
	mov.b64 	%fd22, %rd392;
	abs.f64 	%fd23, %fd352;
	abs.f64 	%fd24, %fd22;
	setp.lt.f64 	%p161, %fd23, %fd24;
	mov.u64 	%rd431, %rd394;
	mov.f64 	%fd353, %fd22;
	@%p161 bra 	$L__BB9_21;
	setp.lt.f64 	%p162, %fd24, %fd23;
	mov.u64 	%rd431, %rd430;
	mov.f64 	%fd353, %fd352;
	@%p162 bra 	$L__BB9_21;
	setp.lt.s64 	%p163, %rd430, %rd394;
	min.s64 	%rd431, %rd430, %rd394;
	selp.f64 	%fd353, %fd352, %fd22, %p163;
$L__BB9_21:
	add.s64 	%rd397, %rd384, 12288;
	// begin inline asm
	ld.global.nc.u64 %rd396, [%rd397];
	// end inline asm
	add.s64 	%rd399, %rd384, 12296;
	// begin inline asm
	ld.global.nc.u64 %rd398, [%rd399];
	// end inline asm
	mov.b64 	%fd27, %rd396;
	abs.f64 	%fd28, %fd353;
	abs.f64 	%fd29, %fd27;
	setp.lt.f64 	%p164, %fd28, %fd29;
	mov.u64 	%rd432, %rd398;
	mov.f64 	%fd354, %fd27;
	@%p164 bra 	$L__BB9_24;
	setp.lt.f64 	%p165, %fd29, %fd28;
	mov.u64 	%rd432, %rd431;
	mov.f64 	%fd354, %fd353;
	@%p165 bra 	$L__BB9_24;
	setp.lt.s64 	%p166, %rd431, %rd398;
	min.s64 	%rd432, %rd431, %rd398;
	selp.f64 	%fd354, %fd353, %fd27, %p166;
$L__BB9_24:
	add.s32 	%r368, %r368, 1024;
	setp.lt.s32 	%p167, %r368, %r29;
	@%p167 bra 	$L__BB9_12;
$L__BB9_25:
	setp.lt.s32 	%p168, %r29, 256;
	@%p168 bra 	$L__BB9_70;
	// begin inline asm
	mov.u32 %r259, %laneid;
	// end inline asm
	mov.b64 	%rd410, %fd354;
	mov.b64 	{%r261, %r266}, %rd410;
	mov.b32 	%r277, 1;
	mov.b32 	%r278, 31;
	mov.b32 	%r279, -1;
	// begin inline asm
	shfl.sync.down.b32 %r260, %r261, %r277, %r278, %r279;
	// end inline asm
	// begin inline asm
	shfl.sync.down.b32 %r265, %r266, %r277, %r278, %r279;
	// end inline asm
	mov.b64 	%rd411, {%r260, %r265};
	mov.b64 	%fd33, %rd411;
	mov.b64 	{%r271, %r276}, %rd432;
	// begin inline asm
	shfl.sync.down.b32 %r270, %r271, %r277, %r278, %r279;
	// end inline asm
	// begin inline asm
	shfl.sync.down.b32 %r275, %r276, %r277, %r278, %r279;
	// end inline asm
	mov.b64 	%rd28, {%r270, %r275};
	setp.gt.s32 	%p220, %r259, 30;
	mov.u64 	%rd434, %rd432;
	mov.f64 	%fd356, %fd354;
	@%p220 bra 	$L__BB9_30;
	abs.f64 	%fd34, %fd354;
	abs.f64 	%fd35, %fd33;
	setp.lt.f64 	%p221, %fd34, %fd35;
	mov.u64 	%rd434, %rd28;
	mov.f64 	%fd356, %fd33;
	@%p221 bra 	$L__BB9_30;
	setp.lt.f64 	%p222, %fd35, %fd34;
	mov.u64 	%rd434, %rd432;
	mov.f64 	%fd356, %fd354;
	@%p222 bra 	$L__BB9_30;
	setp.lt.s64 	%p223, %rd432, %rd28;
	min.s64 	%rd434, %rd432, %rd28;
	selp.f64 	%fd356, %fd354, %fd33, %p223;
$L__BB9_30:
	mov.b64 	%rd412, %fd356;
	mov.b64 	{%r281, %r286}, %rd412;
	mov.b32 	%r297, 2;
	mov.b32 	%r298, 31;
	mov.b32 	%r299, -1;
	// begin inline asm
	shfl.sync.down.b32 %r280, %r281, %r297, %r298, %r299;
	// end inline asm
	// begin inline asm
	shfl.sync.down.b32 %r285, %r286, %r297, %r298, %r299;
	// end inline asm
	mov.b64 	%rd413, {%r280, %r285};
	mov.b64 	%fd38, %rd413;
	mov.b64 	{%r291, %r296}, %rd434;
	// begin inline asm
	shfl.sync.down.b32 %r290, %r291, %r297, %r298, %r299;
	// end inline asm
	// begin inline asm
	shfl.sync.down.b32 %r295, %r296, %r297, %r298, %r299;
	// end inline asm
	mov.b64 	%rd31, {%r290, %r295};
	setp.gt.s32 	%p224, %r259, 29;
	mov.u64 	%rd435, %rd434;
	mov.f64 	%fd357, %fd356;
	@%p224 bra 	$L__BB9_34;
	abs.f64 	%fd39, %fd356;
	abs.f64 	%fd40, %fd38;
	setp.lt.f64 	%p225, %fd39, %fd40;
	mov.u64 	%rd435, %rd31;
	mov.f64 	%fd357, %fd38;
	@%p225 bra 	$L__BB9_34;
	setp.lt.f64 	%p226, %fd40, %fd39;
	mov.u64 	%rd435, %rd434;
	mov.f64 	%fd357, %fd356;
	@%p226 bra 	$L__BB9_34;
	setp.lt.s64 	%p227, %rd434, %rd31;
	min.s64 	%rd435, %rd434, %rd31;
	selp.f64 	%fd357, %fd356, %fd38, %p227;
$L__BB9_34:
	mov.b64 	%rd414, %fd357;
	mov.b64 	{%r301, %r306}, %rd414;
	mov.b32 	%r317, 4;
	mov.b32 	%r318, 31;
	mov.b32 	%r319, -1;
	// begin inline asm
	shfl.sync.down.b32 %r300, %r301, %r317, %r318, %r319;
	// end inline asm
	// begin inline asm
	shfl.sync.down.b32 %r305, %r306, %r317, %r318, %r319;
	// end inline asm
	mov.b64 	%rd415, {%r300, %r305};
	mov.b64 	%fd43, %rd415;
	mov.b64 	{%r311, %r316}, %rd435;
	// begin inline asm
	shfl.sync.down.b32 %r310, %r311, %r317, %r318, %r319;
	// end inline asm
	// begin inline asm
	shfl.sync.down.b32 %r315, %r316, %r317, %r318, %r319;
	// end inline asm
	mov.b64 	%rd34, {%r310, %r315};
	setp.gt.s32 	%p228, %r259, 27;
	mov.u64 	%rd436, %rd435;
	mov.f64 	%fd358, %fd357;
	@%p228 bra 	$L__BB9_38;
	abs.f64 	%fd44, %fd357;
	abs.f64 	%fd45, %fd43;
	setp.lt.f64 	%p229, %fd44, %fd45;
	mov.u64 	%rd436, %rd34;
	mov.f64 	%fd358, %fd43;
	@%p229 bra 	$L__BB9_38;
	setp.lt.f64 	%p230, %fd45, %fd44;
	mov.u64 	%rd436, %rd435;
	mov.f64 	%fd358, %fd357;
	@%p230 bra 	$L__BB9_38;
	setp.lt.s64 	%p231, %rd435, %rd34;
	min.s64 	%rd436, %rd435, %rd34;
	selp.f64 	%fd358, %fd357, %fd43, %p231;
$L__BB9_38:
	mov.b64 	%rd416, %fd358;
	mov.b64 	{%r321, %r326}, %rd416;
	mov.b32 	%r337, 8;
	mov.b32 	%r338, 31;
	mov.b32 	%r339, -1;
	// begin inline asm
	shfl.sync.down.b32 %r320, %r321, %r337, %r338, %r339;
	// end inline asm
	// begin inline asm
	shfl.sync.down.b32 %r325, %r326, %r337, %r338, %r339;
	// end inline asm
	mov.b64 	%rd417, {%r320, %r325};
	mov.b64 	%fd48, %rd417;
	mov.b64 	{%r331, %r336}, %rd436;
	// begin inline asm
	shfl.sync.down.b32 %r330, %r331, %r337, %r338, %r339;
	// end inline asm
	// begin inline asm
	shfl.sync.down.b32 %r335, %r336, %r337, %r338, %r339;
	// end inline asm
	mov.b64 	%rd37, {%r330, %r335};
	setp.gt.s32 	%p232, %r259, 23;
	mov.u64 	%rd437, %rd436;
	mov.f64 	%fd359, %fd358;
	@%p232 bra 	$L__BB9_42;
	abs.f64 	%fd49, %fd358;
	abs.f64 	%fd50, %fd48;
	setp.lt.f64 	%p233, %fd49, %fd50;
	mov.u64 	%rd437, %rd37;
	mov.f64 	%fd359, %fd48;
	@%p233 bra 	$L__BB9_42;
	setp.lt.f64 	%p234, %fd50, %fd49;
	mov.u64 	%rd437, %rd436;
	mov.f64 	%fd359, %fd358;
	@%p234 bra 	$L__BB9_42;
	setp.lt.s64 	%p235, %rd436, %rd37;
	min.s64 	%rd437, %rd436, %rd37;
	selp.f64 	%fd359, %fd358, %fd48, %p235;
$L__BB9_42:
	mov.b64 	%rd418, %fd359;
	mov.b64 	{%r341, %r346}, %rd418;
	mov.b32 	%r357, 16;
	mov.b32 	%r358, 31;
	mov.b32 	%r359, -1;
	// begin inline asm
	shfl.sync.down.b32 %r340, %r341, %r357, %r358, %r359;
	// end inline asm
	// begin inline asm
	shfl.sync.down.b32 %r345, %r346, %r357, %r358, %r359;
	// end inline asm
	mov.b64 	%rd419, {%r340, %r345};
	mov.b64 	%fd53, %rd419;
	mov.b64 	{%r351, %r356}, %rd437;
	// begin inline asm
	shfl.sync.down.b32 %r350, %r351, %r357, %r358, %r359;
	// end inline asm
	// begin inline asm
	shfl.sync.down.b32 %r355, %r356, %r357, %r358, %r359;
	// end inline asm
	mov.b64 	%rd40, {%r350, %r355};
	setp.gt.s32 	%p236, %r259, 15;
	mov.u64 	%rd508, %rd437;
	mov.f64 	%fd422, %fd359;
	@%p236 bra 	$L__BB9_46;
	abs.f64 	%fd54, %fd359;
	abs.f64 	%fd55, %fd53;
	setp.lt.f64 	%p237, %fd54, %fd55;
	mov.u64 	%rd508, %rd40;
	mov.f64 	%fd422, %fd53;
	@%p237 bra 	$L__BB9_46;
	setp.lt.f64 	%p238, %fd55, %fd54;
	mov.u64 	%rd508, %rd437;
	mov.f64 	%fd422, %fd359;
	@%p238 bra 	$L__BB9_46;
	setp.lt.s64 	%p239, %rd437, %rd40;
	min.s64 	%rd508, %rd437, %rd40;
	selp.f64 	%fd422, %fd359, %fd53, %p239;
$L__BB9_46:
	setp.ne.s32 	%p240, %r259, 0;
	@%p240 bra 	$L__BB9_48;
	shr.u32 	%r360, %r1, 1;
	and.b32  	%r361, %r360, 496;
	mov.u32 	%r362, _ZN6thrust24THRUST_300001_SM_1000_NS8cuda_cub4core6detail5shmemE;
	add.s32 	%r363, %r362, %r361;
	st.shared.f64 	[%r363+8], %fd422;
	st.shared.u64 	[%r363+16], %rd508;
$L__BB9_48:
	bar.sync 	0;
	setp.ne.s32 	%p241, %r1, 0;
	@%p241 bra 	$L__BB9_232;
	ld.shared.f64 	%fd58, [_ZN6thrust24THRUST_300001_SM_1000_NS8cuda_cub4core6detail5shmemE+24];
	ld.shared.u64 	%rd43, [_ZN6thrust24THRUST_300001_SM_1000_NS8cuda_cub4core6detail5shmemE+32];
	abs.f64 	%fd59, %fd422;
	abs.f64 	%fd60, %fd58;
	setp.lt.f64 	%p242, %fd59, %fd60;
	mov.u64 	%rd439, %rd43;
	mov.f64 	%fd361, %fd58;
	@%p242 bra 	$L__BB9_52;
	setp.lt.f64 	%p243, %fd60, %fd59;
	mov.u64 	%rd439, %rd508;
	mov.f64 	%fd361, %fd422;
	@%p243 bra 	$L__BB9_52;
	setp.lt.s64 	%p244, %rd508, %rd43;
	min.s64 	%rd439, %rd508, %rd43;
	selp.f64 	%fd361, %fd422, %fd58, %p244;
$L__BB9_52:
	ld.shared.f64 	%fd63, [_ZN6thrust24THRUST_300001_SM_1000_NS8cuda_cub4core6detail5shmemE+40];
	ld.shared.u64 	%rd46, [_ZN6thrust24THRUST_300001_SM_1000_NS8cuda_cub4core6detail5shmemE+48];
	abs.f64 	%fd64, %fd361;
	abs.f64 	%fd65, %fd63;
	setp.lt.f64 	%p245, %fd64, %fd65;
	mov.u64 	%rd440, %rd46;
	mov.f64 	%fd362, %fd63;
	@%p245 bra 	$L__BB9_55;
	setp.lt.f64 	%p246, %fd65, %fd64;
	mov.u64 	%rd440, %rd439;
	mov.f64 	%fd362, %fd361;
	@%p246 bra 	$L__BB9_55;
	setp.lt.s64 	%p247, %rd439, %rd46;
	min.s64 	%rd440, %rd439, %rd46;
	selp.f64 	%fd362, %fd361, %fd63, %p247;
$L__BB9_55:
	ld.shared.f64 	%fd68, [_ZN6thrust24THRUST_300001_SM_1000_NS8cuda_cub4core6detail5shmemE+56];
	ld.shared.u64 	%rd49, [_ZN6thrust24THRUST_300001_SM_1000_NS8cuda_cub4core6detail5shmemE+64];
	abs.f64 	%fd69, %fd362;
	abs.f64 	%fd70, %fd68;
	setp.lt.f64 	%p248, %fd69, %fd70;
	mov.u64 	%rd441, %rd49;
	mov.f64 	%fd363, %fd68;
	@%p248 bra 	$L__BB9_58;
	setp.lt.f64 	%p249, %fd70, %fd69;
	mov.u64 	%rd441, %rd440;
	mov.f64 	%fd363, %fd362;
	@%p249 bra 	$L__BB9_58;
	setp.lt.s64 	%p250, %rd440, %rd49;
	min.s64 	%rd441, %rd440, %rd49;
	selp.f64 	%fd363, %fd362, %fd68, %p250;
$L__BB9_58:
	ld.shared.f64 	%fd73, [_ZN6thrust24THRUST_300001_SM_1000_NS8cuda_cub4core6detail5shmemE+72];
	ld.shared.u64 	%rd52, [_ZN6thrust24THRUST_300001_SM_1000_NS8cuda_cub4core6detail5shmemE+80];
	abs.f64 	%fd74, %fd363;
	abs.f64 	%fd75, %fd73;
	setp.lt.f64 	%p251, %fd74, %fd75;
	mov.u64 	%rd442, %rd52;
	mov.f64 	%fd364, %fd73;
	@%p251 bra 	$L__BB9_61;
	setp.lt.f64 	%p252, %fd75, %fd74;
	mov.u64 	%rd442, %rd441;
	mov.f64 	%fd364, %fd363;
	@%p252 bra 	$L__BB9_61;
	setp.lt.s64 	%p253, %rd441, %rd52;
	min.s64 	%rd442, %rd441, %rd52;
	selp.f64 	%fd364, %fd363, %fd73, %p253;
$L__BB9_61:
	ld.shared.f64 	%fd78, [_ZN6thrust24THRUST_300001_SM_1000_NS8cuda_cub4core6detail5shmemE+88];
	ld.shared.u64 	%rd55, [_ZN6thrust24THRUST_300001_SM_1000_NS8cuda_cub4core6detail5shmemE+96];
	abs.f64 	%fd79, %fd364;
	abs.f64 	%fd80, %fd78;
	setp.lt.f64 	%p254, %fd79, %fd80;
	mov.u64 	%rd443, %rd55;
	mov.f64 	%fd365, %fd78;
	@%p254 bra 	$L__BB9_64;
	setp.lt.f64 	%p255, %fd80, %fd79;
	mov.u64 	%rd443, %rd442;
	mov.f64 	%fd365, %fd364;
	@%p255 bra 	$L__BB9_64;
	setp.lt.s64 	%p256, %rd442, %rd55;
	min.s64 	%rd443, %rd442, %rd55;
	selp.f64 	%fd365, %fd364, %fd78, %p256;
$L__BB9_64:
	ld.shared.f64 	%fd83, [_ZN6thrust24THRUST_300001_SM_1000_NS8cuda_cub4core6detail5shmemE+104];
	ld.shared.u64 	%rd58, [_ZN6thrust24THRUST_300001_SM_1000_NS8cuda_cub4core6detail5shmemE+112];
	abs.f64 	%fd84, %fd365;
	abs.f64 	%fd85, %fd83;
	setp.lt.f64 	%p257, %fd84, %fd85;
	mov.u64 	%rd444, %rd58;
	mov.f64 	%fd366, %fd83;
	@%p257 bra 	$L__BB9_67;
	setp.lt.f64 	%p258, %fd85, %fd84;
	mov.u64 	%rd444, %rd443;
	mov.f64 	%fd366, %fd365;
	@%p258 bra 	$L__BB9_67;
	setp.lt.s64 	%p259, %rd443, %rd58;
	min.s64 	%rd444, %rd443, %rd58;
	selp.f64 	%fd366, %fd365, %fd83, %p259;
$L__BB9_67:
	ld.shared.f64 	%fd88, [_ZN6thrust24THRUST_300001_SM_1000_NS8cuda_cub4core6detail5shmemE+120];
	ld.shared.u64 	%rd61, [_ZN6thrust24THRUST_300001_SM_1000_NS8cuda_cub4core6detail5shmemE+128];
	abs.f64 	%fd89, %fd366;
	abs.f64 	%fd90, %fd88;
	setp.lt.f64 	%p260, %fd89, %fd90;
	mov.u64 	%rd508, %rd61;
	mov.f64 	%fd422, %fd88;
	@%p260 bra 	$L__BB9_232;
	setp.lt.f64 	%p261, %fd90, %fd89;
	mov.u64 	%rd508, %rd444;
	mov.f64 	%fd422, %fd366;
	@%p261 bra 	$L__BB9_232;
	setp.lt.s64 	%p262, %rd444, %rd61;
	min.s64 	%rd508, %rd444, %rd61;
	selp.f64 	%fd422, %fd366, %fd88, %p262;
	bra.uni 	$L__BB9_232;
$L__BB9_70:
	// begin inline asm
	mov.u32 %r146, %laneid;
	// end inline asm
	and.b32  	%r167, %r1, 992;
	add.s32 	%r168, %r167, 32;
	setp.gt.s32 	%p169, %r168, %r29;
	not.b32 	%r169, %r167;
	add.s32 	%r170, %r29, %r169;
	selp.b32 	%r165, %r170, 31, %p169;
	mov.b64 	%rd400, %fd354;
	mov.b64 	{%r148, %r153}, %rd400;
	mov.b32 	%r164, 1;
	mov.b32 	%r166, -1;
	// begin inline asm
	shfl.sync.down.b32 %r147, %r148, %r164, %r165, %r166;
	// end inline asm
	// begin inline asm
	shfl.sync.down.b32 %r152, %r153, %r164, %r165, %r166;
	// end inline asm
	mov.b64 	%rd401, {%r147, %r152};
	mov.b64 	%fd92, %rd401;
	mov.b64 	{%r158, %r163}, %rd432;
	// begin inline asm
	shfl.sync.down.b32 %r157, %r158, %r164, %r165, %r166;
	// end inline asm
	// begin inline asm
	shfl.sync.down.b32 %r162, %r163, %r164, %r165, %r166;
	// end inline asm
	mov.b64 	%rd63, {%r157, %r162};
	setp.ge.s32 	%p170, %r146, %r165;
	mov.u64 	%rd445, %rd432;
	mov.f64 	%fd367, %fd354;
	@%p170 bra 	$L__BB9_74;
	abs.f64 	%fd93, %fd354;
	abs.f64 	%fd94, %fd92;
	setp.lt.f64 	%p171, %fd93, %fd94;
	mov.u64 	%rd445, %rd63;
	mov.f64 	%fd367, %fd92;
	@%p171 bra 	$L__BB9_74;
	setp.lt.f64 	%p172, %fd94, %fd93;
	mov.u64 	%rd445, %rd432;
	mov.f64 	%fd367, %fd354;
	@%p172 bra 	$L__BB9_74;
	setp.lt.s64 	%p173, %rd432, %rd63;
	min.s64 	%rd445, %rd432, %rd63;
	selp.f64 	%fd367, %fd354, %fd92, %p173;
$L__BB9_74:
	mov.b64 	%rd402, %fd367;
	mov.b64 	{%r172, %r177}, %rd402;
	mov.b32 	%r188, 2;
	mov.b32 	%r190, -1;
	// begin inline asm
	shfl.sync.down.b32 %r171, %r172, %r188, %r165, %r190;
	// end inline asm
	// begin inline asm
	shfl.sync.down.b32 %r176, %r177, %r188, %r165, %r190;
	// end inline asm
	mov.b64 	%rd403, {%r171, %r176};
	mov.b64 	%fd97, %rd403;
	mov.b64 	{%r182, %r187}, %rd445;
	// begin inline asm
	shfl.sync.down.b32 %r181, %r182, %r188, %r165, %r190;
	// end inline asm
	// begin inline asm
	shfl.sync.down.b32 %r186, %r187, %r188, %r165, %r190;
	// end inline asm
	mov.b64 	%rd66, {%r181, %r186};
	add.s32 	%r191, %r146, 2;
	setp.gt.s32 	%p174, %r191, %r165;
	mov.u64 	%rd446, %rd445;
	mov.f64 	%fd368, %fd367;
	@%p174 bra 	$L__BB9_78;
	abs.f64 	%fd98, %fd367;
	abs.f64 	%fd99, %fd97;
	setp.lt.f64 	%p175, %fd98, %fd99;
	mov.u64 	%rd446, %rd66;
	mov.f64 	%fd368, %fd97;
	@%p175 bra 	$L__BB9_78;
	setp.lt.f64 	%p176, %fd99, %fd98;
	mov.u64 	%rd446, %rd445;
	mov.f64 	%fd368, %fd367;
	@%p176 bra 	$L__BB9_78;
	setp.lt.s64 	%p177, %rd445, %rd66;
	min.s64 	%rd446, %rd445, %rd66;
	selp.f64 	%fd368, %fd367, %fd97, %p177;
$L__BB9_78:
	mov.b64 	%rd404, %fd368;
	mov.b64 	{%r193, %r198}, %rd404;
	mov.b32 	%r209, 4;
	mov.b32 	%r211, -1;
	// begin inline asm
	shfl.sync.down.b32 %r192, %r193, %r209, %r165, %r211;
	// end inline asm
	// begin inline asm
	shfl.sync.down.b32 %r197, %r198, %r209, %r165, %r211;
	// end inline asm
	mov.b64 	%rd405, {%r192, %r197};
	mov.b64 	%fd102, %rd405;
	mov.b64 	{%r203, %r208}, %rd446;
	// begin inline asm
	shfl.sync.down.b32 %r202, %r203, %r209, %r165, %r211;
	// end inline asm
	// begin inline asm
	shfl.sync.down.b32 %r207, %r208, %r209, %r165, %r211;
	// end inline asm
	mov.b64 	%rd69, {%r202, %r207};
	add.s32 	%r212, %r146, 4;
	setp.gt.s32 	%p178, %r212, %r165;
	mov.u64 	%rd447, %rd446;
	mov.f64 	%fd369, %fd368;
	@%p178 bra 	$L__BB9_82;
	abs.f64 	%fd103, %fd368;
	abs.f64 	%fd104, %fd102;
	setp.lt.f64 	%p179, %fd103, %fd104;
	mov.u64 	%rd447, %rd69;
	mov.f64 	%fd369, %fd102;
	@%p179 bra 	$L__BB9_82;
	setp.lt.f64 	%p180, %fd104, %fd103;
	mov.u64 	%rd447, %rd446;
	mov.f64 	%fd369, %fd368;
	@%p180 bra 	$L__BB9_82;
	setp.lt.s64 	%p181, %rd446, %rd69;
	min.s64 	%rd447, %rd446, %rd69;
	selp.f64 	%fd369, %fd368, %fd102, %p181;
$L__BB9_82:
	mov.b64 	%rd406, %fd369;
	mov.b64 	{%r214, %r219}, %rd406;
	mov.b32 	%r230, 8;
	mov.b32 	%r232, -1;
	// begin inline asm
	shfl.sync.down.b32 %r213, %r214, %r230, %r165, %r232;
	// end inline asm
	// begin inline asm
	shfl.sync.down.b32 %r218, %r219, %r230, %r165, %r232;
	// end inline asm
	mov.b64 	%rd407, {%r213, %r218};
	mov.b64 	%fd107, %rd407;
	mov.b64 	{%r224, %r229}, %rd447;
	// begin inline asm
	shfl.sync.down.b32 %r223, %r224, %r230, %r165, %r232;
	// end inline asm
	// begin inline asm
	shfl.sync.down.b32 %r228, %r229, %r230, %r165, %r232;
	// end inline asm
	mov.b64 	%rd72, {%r223, %r228};
	add.s32 	%r233, %r146, 8;
	setp.gt.s32 	%p182, %r233, %r165;
	mov.u64 	%rd448, %rd447;
	mov.f64 	%fd370, %fd369;
	@%p182 bra 	$L__BB9_86;
	abs.f64 	%fd108, %fd369;
	abs.f64 	%fd109, %fd107;
	setp.lt.f64 	%p183, %fd108, %fd109;
	mov.u64 	%rd448, %rd72;
	mov.f64 	%fd370, %fd107;
	@%p183 bra 	$L__BB9_86;
	setp.lt.f64 	%p184, %fd109, %fd108;
	mov.u64 	%rd448, %rd447;
	mov.f64 	%fd370, %fd369;
	@%p184 bra 	$L__BB9_86;
	setp.lt.s64 	%p185, %rd447, %rd72;
	min.s64 	%rd448, %rd447, %rd72;
	selp.f64 	%fd370, %fd369, %fd107, %p185;
$L__BB9_86:
	mov.b64 	%rd408, %fd370;
	mov.b64 	{%r235, %r240}, %rd408;
	mov.b32 	%r251, 16;
	mov.b32 	%r253, -1;
	// begin inline asm
	shfl.sync.down.b32 %r234, %r235, %r251, %r165, %r253;
	// end inline asm
	// begin inline asm
	shfl.sync.down.b32 %r239, %r240, %r251, %r165, %r253;
	// end inline asm
	mov.b64 	%rd409, {%r234, %r239};
	mov.b64 	%fd112, %rd409;
	mov.b64 	{%r245, %r250}, %rd448;
	// begin inline asm
	shfl.sync.down.b32 %r244, %r245, %r251, %r165, %r253;
	// end inline asm
	// begin inline asm
	shfl.sync.down.b32 %r249, %r250, %r251, %r165, %r253;
	// end inline asm
	mov.b64 	%rd75, {%r244, %r249};
	add.s32 	%r254, %r146, 16;
	setp.gt.s32 	%p186, %r254, %r165;
	mov.u64 	%rd508, %rd448;
	mov.f64 	%fd422, %fd370;
	@%p186 bra 	$L__BB9_90;
	abs.f64 	%fd113, %fd370;
	abs.f64 	%fd114, %fd112;
	setp.lt.f64 	%p187, %fd113, %fd114;
	mov.u64 	%rd508, %rd75;
	mov.f64 	%fd422, %fd112;
	@%p187 bra 	$L__BB9_90;
	setp.lt.f64 	%p188, %fd114, %fd113;
	mov.u64 	%rd508, %rd448;
	mov.f64 	%fd422, %fd370;
	@%p188 bra 	$L__BB9_90;
	setp.lt.s64 	%p189, %rd448, %rd75;
	min.s64 	%rd508, %rd448, %rd75;
	selp.f64 	%fd422, %fd370, %fd112, %p189;
$L__BB9_90:
	setp.ne.s32 	%p190, %r146, 0;
	@%p190 bra 	$L__BB9_92;
	shr.u32 	%r255, %r1, 1;
	and.b32  	%r256, %r255, 496;
	mov.u32 	%r257, _ZN6thrust24THRUST_300001_SM_1000_NS8cuda_cub4core6detail5shmemE;
	add.s32 	%r258, %r257, %r256;
	st.shared.f64 	[%r258+8], %fd422;
	st.shared.u64 	[%r258+16], %rd508;
$L__BB9_92:
	bar.sync 	0;
	setp.ne.s32 	%p191, %r1, 0;
	@%p191 bra 	$L__BB9_232;
	setp.lt.s32 	%p192, %r29, 33;
	mov.f64 	%fd372, %fd422;
	mov.u64 	%rd450, %rd508;
	@%p192 bra 	$L__BB9_97;
	ld.shared.f64 	%fd117, [_ZN6thrust24THRUST_300001_SM_1000_NS8cuda_cub4core6detail5shmemE+24];
	ld.shared.u64 	%rd78, [_ZN6thrust24THRUST_300001_SM_1000_NS8cuda_cub4core6detail5shmemE+32];
	abs.f64 	%fd118, %fd422;
	abs.f64 	%fd119, %fd117;
	setp.lt.f64 	%p193, %fd118, %fd119;
	mov.f64 	%fd372, %fd117;
	mov.u64 	%rd450, %rd78;
	@%p193 bra 	$L__BB9_97;
	setp.lt.f64 	%p194, %fd119, %fd118;
	mov.f64 	%fd372, %fd422;
	mov.u64 	%rd450, %rd508;
	@%p194 bra 	$L__BB9_97;
	setp.lt.s64 	%p195, %rd508, %rd78;
	min.s64 	%rd450, %rd508, %rd78;
	selp.f64 	%fd372, %fd422, %fd117, %p195;
$L__BB9_97:
	setp.lt.s32 	%p196, %r29, 65;
	mov.f64 	%fd373, %fd372;
	mov.u64 	%rd451, %rd450;
	@%p196 bra 	$L__BB9_101;
	ld.shared.f64 	%fd122, [_ZN6thrust24THRUST_300001_SM_1000_NS8cuda_cub4core6detail5shmemE+40];
	ld.shared.u64 	%rd81, [_ZN6thrust24THRUST_300001_SM_1000_NS8cuda_cub4core6detail5shmemE+48];
	abs.f64 	%fd123, %fd372;
	abs.f64 	%fd124, %fd122;
	setp.lt.f64 	%p197, %fd123, %fd124;
	mov.f64 	%fd373, %fd122;
	mov.u64 	%rd451, %rd81;
	@%p197 bra 	$L__BB9_101;
	setp.lt.f64 	%p198, %fd124, %fd123;
	mov.f64 	%fd373, %fd372;
	mov.u64 	%rd451, %rd450;
	@%p198 bra 	$L__BB9_101;
	setp.lt.s64 	%p199, %rd450, %rd81;
	min.s64 	%rd451, %rd450, %rd81;
	selp.f64 	%fd373, %fd372, %fd122, %p199;
$L__BB9_101:
	setp.lt.s32 	%p200, %r29, 97;
	mov.f64 	%fd374, %fd373;
	mov.u64 	%rd452, %rd451;
	@%p200 bra 	$L__BB9_105;
	ld.shared.f64 	%fd127, [_ZN6thrust24THRUST_300001_SM_1000_NS8cuda_cub4core6detail5shmemE+56];
	ld.shared.u64 	%rd84, [_ZN6thrust24THRUST_300001_SM_1000_NS8cuda_cub4core6detail5shmemE+64];
	abs.f64 	%fd128, %fd373;
	abs.f64 	%fd129, %fd127;
	setp.lt.f64 	%p201, %fd128, %fd129;
	mov.f64 	%fd374, %fd127;
	mov.u64 	%rd452, %rd84;
	@%p201 bra 	$L__BB9_105;
	setp.lt.f64 	%p202, %fd129, %fd128;
	mov.f64 	%fd374, %fd373;
	mov.u64 	%rd452, %rd451;
	@%p202 bra 	$L__BB9_105;
	setp.lt.s64 	%p203, %rd451, %rd84;
	min.s64 	%rd452, %rd451, %rd84;
	selp.f64 	%fd374, %fd373, %fd127, %p203;
$L__BB9_105:
	setp.lt.s32 	%p204, %r29, 129;
	mov.f64 	%fd375, %fd374;
	mov.u64 	%rd453, %rd452;
	@%p204 bra 	$L__BB9_109;
	ld.shared.f64 	%fd132, [_ZN6thrust24THRUST_300001_SM_1000_NS8cuda_cub4core6detail5shmemE+72];
	ld.shared.u64 	%rd87, [_ZN6thrust24THRUST_300001_SM_1000_NS8cuda_cub4core6detail5shmemE+80];
	abs.f64 	%fd133, %fd374;
	abs.f64 	%fd134, %fd132;
	setp.lt.f64 	%p205, %fd133, %fd134;
	mov.f64 	%fd375, %fd132;
	mov.u64 	%rd453, %rd87;
	@%p205 bra 	$L__BB9_109;
	setp.lt.f64 	%p206, %fd134, %fd133;
	mov.f64 	%fd375, %fd374;
	mov.u64 	%rd453, %rd452;
	@%p206 bra 	$L__BB9_109;
	setp.lt.s64 	%p207, %rd452, %rd87;
	min.s64 	%rd453, %rd452, %rd87;
	selp.f64 	%fd375, %fd374, %fd132, %p207;
$L__BB9_109:
	setp.lt.s32 	%p208, %r29, 161;
	mov.f64 	%fd376, %fd375;
	mov.u64 	%rd454, %rd453;
	@%p208 bra 	$L__BB9_113;
	ld.shared.f64 	%fd137, [_ZN6thrust24THRUST_300001_SM_1000_NS8cuda_cub4core6detail5shmemE+88];
	ld.shared.u64 	%rd90, [_ZN6thrust24THRUST_300001_SM_1000_NS8cuda_cub4core6detail5shmemE+96];
	abs.f64 	%fd138, %fd375;
	abs.f64 	%fd139, %fd137;
	setp.lt.f64 	%p209, %fd138, %fd139;
	mov.f64 	%fd376, %fd137;
	mov.u64 	%rd454, %rd90;
	@%p209 bra 	$L__BB9_113;
	setp.lt.f64 	%p210, %fd139, %fd138;
	mov.f64 	%fd376, %fd375;
	mov.u64 	%rd454, %rd453;
	@%p210 bra 	$L__BB9_113;
	setp.lt.s64 	%p211, %rd453, %rd90;
	min.s64 	%rd454, %rd453, %rd90;
	selp.f64 	%fd376, %fd375, %fd137, %p211;
$L__BB9_113:
	setp.lt.s32 	%p212, %r29, 193;
	mov.f64 	%fd377, %fd376;
	mov.u64 	%rd455, %rd454;
	@%p212 bra 	$L__BB9_117;
	ld.shared.f64 	%fd142, [_ZN6thrust24THRUST_300001_SM_1000_NS8cuda_cub4core6detail5shmemE+104];
	ld.shared.u64 	%rd93, [_ZN6thrust24THRUST_300001_SM_1000_NS8cuda_cub4core6detail5shmemE+112];
	abs.f64 	%fd143, %fd376;
	abs.f64 	%fd144, %fd142;
	setp.lt.f64 	%p213, %fd143, %fd144;
	mov.f64 	%fd377, %fd142;
	mov.u64 	%rd455, %rd93;
	@%p213 bra 	$L__BB9_117;
	setp.lt.f64 	%p214, %fd144, %fd143;
	mov.f64 	%fd377, %fd376;
	mov.u64 	%rd455, %rd454;
	@%p214 bra 	$L__BB9_117;
	setp.lt.s64 	%p215, %rd454, %rd93;
	min.s64 	%rd455, %rd454, %rd93;
	selp.f64 	%fd377, %fd376, %fd142, %p215;
$L__BB9_117:
	setp.lt.s32 	%p216, %r29, 225;
	mov.u64 	%rd508, %rd455;
	mov.f64 	%fd422, %fd377;
	@%p216 bra 	$L__BB9_232;
	ld.shared.f64 	%fd147, [_ZN6thrust24THRUST_300001_SM_1000_NS8cuda_cub4core6detail5shmemE+120];
	ld.shared.u64 	%rd96, [_ZN6thrust24THRUST_300001_SM_1000_NS8cuda_cub4core6detail5shmemE+128];
	abs.f64 	%fd148, %fd377;
	abs.f64 	%fd149, %fd147;
	setp.lt.f64 	%p217, %fd148, %fd149;
	mov.u64 	%rd508, %rd96;
	mov.f64 	%fd422, %fd147;
	@%p217 bra 	$L__BB9_232;
	setp.lt.f64 	%p218, %fd149, %fd148;
	mov.u64 	%rd508, %rd455;
	mov.f64 	%fd422, %fd377;
	@%p218 bra 	$L__BB9_232;
	setp.lt.s64 	%p219, %rd455, %rd96;
	min.s64 	%rd508, %rd455, %rd96;
	selp.f64 	%fd422, %fd377, %fd147, %p219;
	bra.uni 	$L__BB9_232;
$L__BB9_121:
	mov.u32 	%r16, %tid.x;
	cvt.u64.u32 	%rd98, %r16;
	mul.wide.u32 	%rd258, %r16, 16;
	add.s64 	%rd239, %rd236, %rd258;
	// begin inline asm
	ld.global.nc.u64 %rd238, [%rd239];
	// end inline asm
	add.s64 	%rd241, %rd239, 8;
	// begin inline asm
	ld.global.nc.u64 %rd240, [%rd241];
	// end inline asm
	mov.b64 	%fd151, %rd238;
	add.s64 	%rd243, %rd239, 4096;
	// begin inline asm
	ld.global.nc.u64 %rd242, [%rd243];
	// end inline asm
	add.s64 	%rd245, %rd239, 4104;
	// begin inline asm
	ld.global.nc.u64 %rd456, [%rd245];
	// end inline asm
	mov.b64 	%fd378, %rd242;
	add.s64 	%rd247, %rd239, 8192;
	// begin inline asm
	ld.global.nc.u64 %rd246, [%rd247];
	// end inline asm
	add.s64 	%rd249, %rd239, 8200;
	// begin inline asm
	ld.global.nc.u64 %rd457, [%rd249];
	// end inline asm
	mov.b64 	%fd379, %rd246;
	add.s64 	%rd251, %rd239, 12288;
	// begin inline asm
	ld.global.nc.u64 %rd250, [%rd251];
	// end inline asm
	add.s64 	%rd253, %rd239, 12296;
	// begin inline asm
	ld.global.nc.u64 %rd458, [%rd253];
	// end inline asm
	mov.b64 	%fd380, %rd250;
	add.s64 	%rd255, %rd239, 16384;
	// begin inline asm
	ld.global.nc.u64 %rd254, [%rd255];
	// end inline asm
	add.s64 	%rd257, %rd239, 16392;
	// begin inline asm
	ld.global.nc.u64 %rd495, [%rd257];
	// end inline asm
	mov.b64 	%fd409, %rd254;
	abs.f64 	%fd156, %fd151;
	abs.f64 	%fd157, %fd378;
	setp.lt.f64 	%p3, %fd156, %fd157;
	@%p3 bra 	$L__BB9_123;
	setp.lt.f64 	%p4, %fd157, %fd156;
	setp.lt.s64 	%p5, %rd240, %rd456;
	or.pred  	%p6, %p4, %p5;
	selp.b64 	%rd456, %rd240, %rd456, %p6;
	selp.f64 	%fd378, %fd151, %fd378, %p6;
$L__BB9_123:
	abs.f64 	%fd160, %fd378;
	abs.f64 	%fd161, %fd379;
	setp.lt.f64 	%p7, %fd160, %fd161;
	@%p7 bra 	$L__BB9_125;
	setp.lt.f64 	%p8, %fd161, %fd160;
	setp.lt.s64 	%p9, %rd456, %rd457;
	or.pred  	%p10, %p8, %p9;
	selp.b64 	%rd457, %rd456, %rd457, %p10;
	selp.f64 	%fd379, %fd378, %fd379, %p10;
$L__BB9_125:
	abs.f64 	%fd164, %fd379;
	abs.f64 	%fd165, %fd380;
	setp.lt.f64 	%p11, %fd164, %fd165;
	@%p11 bra 	$L__BB9_127;
	setp.lt.f64 	%p12, %fd165, %fd164;
	setp.lt.s64 	%p13, %rd457, %rd458;
	or.pred  	%p14, %p12, %p13;
	selp.b64 	%rd458, %rd457, %rd458, %p14;
	selp.f64 	%fd380, %fd379, %fd380, %p14;
$L__BB9_127:
	abs.f64 	%fd168, %fd380;
	abs.f64 	%fd169, %fd409;
	setp.lt.f64 	%p15, %fd168, %fd169;
	@%p15 bra 	$L__BB9_129;
	setp.lt.f64 	%p16, %fd169, %fd168;
	setp.lt.s64 	%p17, %rd458, %rd495;
	or.pred  	%p18, %p16, %p17;
	selp.b64 	%rd495, %rd458, %rd495, %p18;
	selp.f64 	%fd409, %fd380, %fd409, %p18;
$L__BB9_129:
	setp.lt.u32 	%p19, %r29, 2560;
	mov.b64 	%rd474, 1280;
	@%p19 bra 	$L__BB9_165;
	add.s64 	%rd262, %rd1, -2560;
	mul.hi.u64 	%rd263, %rd262, -3689348814741910323;
	shr.u64 	%rd112, %rd263, 10;
	setp.lt.u64 	%p20, %rd262, 1280;
	mov.b64 	%rd474, 1280;
	@%p20 bra 	$L__BB9_153;
	add.s64 	%rd265, %rd112, 1;
	and.b64  	%rd460, %rd265, 36028797018963966;
	shl.b64 	%rd266, %rd98, 4;
	add.s64 	%rd267, %rd266, %rd236;
	add.s64 	%rd461, %rd267, 57352;
	mov.b64 	%rd474, 1280;
$L__BB9_132:
	add.s64 	%rd269, %rd461, -36872;
	// begin inline asm
	ld.global.nc.u64 %rd268, [%rd269];
	// end inline asm
	add.s64 	%rd271, %rd461, -36864;
	// begin inline asm
	ld.global.nc.u64 %rd464, [%rd271];
	// end inline asm
	mov.b64 	%fd383, %rd268;
	add.s64 	%rd273, %rd461, -32776;
	// begin inline asm
	ld.global.nc.u64 %rd272, [%rd273];
	// end inline asm
	add.s64 	%rd275, %rd461, -32768;
	// begin inline asm
	ld.global.nc.u64 %rd465, [%rd275];
	// end inline asm
	mov.b64 	%fd384, %rd272;
	add.s64 	%rd277, %rd461, -28680;
	// begin inline asm
	ld.global.nc.u64 %rd276, [%rd277];
	// end inline asm
	add.s64 	%rd279, %rd461, -28672;
	// begin inline asm
	ld.global.nc.u64 %rd466, [%rd279];
	// end inline asm
	mov.b64 	%fd385, %rd276;
	add.s64 	%rd281, %rd461, -24584;
	// begin inline asm
	ld.global.nc.u64 %rd280, [%rd281];
	// end inline asm
	add.s64 	%rd283, %rd461, -24576;
	// begin inline asm
	ld.global.nc.u64 %rd467, [%rd283];
	// end inline asm
	mov.b64 	%fd386, %rd280;
	add.s64 	%rd285, %rd461, -20488;
	// begin inline asm
	ld.global.nc.u64 %rd284, [%rd285];
	// end inline asm
	add.s64 	%rd287, %rd461, -20480;
	// begin inline asm
	ld.global.nc.u64 %rd468, [%rd287];
	// end inline asm
	mov.b64 	%fd387, %rd284;
	abs.f64 	%fd178, %fd409;
	abs.f64 	%fd179, %fd383;
	setp.lt.f64 	%p21, %fd178, %fd179;
	@%p21 bra 	$L__BB9_134;
	setp.lt.f64 	%p22, %fd179, %fd178;
	setp.lt.s64 	%p23, %rd495, %rd464;
	or.pred  	%p24, %p22, %p23;
	selp.b64 	%rd464, %rd495, %rd464, %p24;
	selp.f64 	%fd383, %fd409, %fd383, %p24;
$L__BB9_134:
	abs.f64 	%fd182, %fd383;
	abs.f64 	%fd183, %fd384;
	setp.lt.f64 	%p25, %fd182, %fd183;
	@%p25 bra 	$L__BB9_136;
	setp.lt.f64 	%p26, %fd183, %fd182;
	setp.lt.s64 	%p27, %rd464, %rd465;
	or.pred  	%p28, %p26, %p27;
	selp.b64 	%rd465, %rd464, %rd465, %p28;
	selp.f64 	%fd384, %fd383, %fd384, %p28;
$L__BB9_136:
	abs.f64 	%fd186, %fd384;
	abs.f64 	%fd187, %fd385;
	setp.lt.f64 	%p29, %fd186, %fd187;
	@%p29 bra 	$L__BB9_138;
	setp.lt.f64 	%p30, %fd187, %fd186;
	setp.lt.s64 	%p31, %rd465, %rd466;
	or.pred  	%p32, %p30, %p31;
	selp.b64 	%rd466, %rd465, %rd466, %p32;
	selp.f64 	%fd385, %fd384, %fd385, %p32;
$L__BB9_138:
	abs.f64 	%fd190, %fd385;
	abs.f64 	%fd191, %fd386;
	setp.lt.f64 	%p33, %fd190, %fd191;
	@%p33 bra 	$L__BB9_140;
	setp.lt.f64 	%p34, %fd191, %fd190;
	setp.lt.s64 	%p35, %rd466, %rd467;
	or.pred  	%p36, %p34, %p35;
	selp.b64 	%rd467, %rd466, %rd467, %p36;
	selp.f64 	%fd386, %fd385, %fd386, %p36;
$L__BB9_140:
	abs.f64 	%fd194, %fd386;
	abs.f64 	%fd195, %fd387;
	setp.lt.f64 	%p37, %fd194, %fd195;
	@%p37 bra 	$L__BB9_142;
	setp.lt.f64 	%p38, %fd195, %fd194;
	setp.lt.s64 	%p39, %rd467, %rd468;
	or.pred  	%p40, %p38, %p39;
	selp.b64 	%rd468, %rd467, %rd468, %p40;
	selp.f64 	%fd387, %fd386, %fd387, %p40;
$L__BB9_142:
	add.s64 	%rd289, %rd461, -16392;
	// begin inline asm
	ld.global.nc.u64 %rd288, [%rd289];
	// end inline asm
	add.s64 	%rd291, %rd461, -16384;
	// begin inline asm
	ld.global.nc.u64 %rd469, [%rd291];
	// end inline asm
	mov.b64 	%fd388, %rd288;
	add.s64 	%rd293, %rd461, -12296;
	// begin inline asm
	ld.global.nc.u64 %rd292, [%rd293];
	// end inline asm
	add.s64 	%rd295, %rd461, -12288;
	// begin inline asm
	ld.global.nc.u64 %rd470, [%rd295];
	// end inline asm
	mov.b64 	%fd389, %rd292;
	add.s64 	%rd297, %rd461, -8200;
	// begin inline asm
	ld.global.nc.u64 %rd296, [%rd297];
	// end inline asm
	add.s64 	%rd299, %rd461, -8192;
	// begin inline asm
	ld.global.nc.u64 %rd471, [%rd299];
	// end inline asm
	mov.b64 	%fd390, %rd296;
	add.s64 	%rd301, %rd461, -4104;
	// begin inline asm
	ld.global.nc.u64 %rd300, [%rd301];
	// end inline asm
	add.s64 	%rd303, %rd461, -4096;
	// begin inline asm
	ld.global.nc.u64 %rd472, [%rd303];
	// end inline asm
	mov.b64 	%fd391, %rd300;
	add.s64 	%rd305, %rd461, -8;
	// begin inline asm
	ld.global.nc.u64 %rd304, [%rd305];
	// end inline asm
	// begin inline asm
	ld.global.nc.u64 %rd495, [%rd461];
	// end inline asm
	mov.b64 	%fd409, %rd304;
	abs.f64 	%fd203, %fd387;
	abs.f64 	%fd204, %fd388;
	setp.lt.f64 	%p41, %fd203, %fd204;
	@%p41 bra 	$L__BB9_144;
	setp.lt.f64 	%p42, %fd204, %fd203;
	setp.lt.s64 	%p43, %rd468, %rd469;
	or.pred  	%p44, %p42, %p43;
	selp.b64 	%rd469, %rd468, %rd469, %p44;
	selp.f64 	%fd388, %fd387, %fd388, %p44;
$L__BB9_144:
	abs.f64 	%fd207, %fd388;
	abs.f64 	%fd208, %fd389;
	setp.lt.f64 	%p45, %fd207, %fd208;
	@%p45 bra 	$L__BB9_146;
	setp.lt.f64 	%p46, %fd208, %fd207;
	setp.lt.s64 	%p47, %rd469, %rd470;
	or.pred  	%p48, %p46, %p47;
	selp.b64 	%rd470, %rd469, %rd470, %p48;
	selp.f64 	%fd389, %fd388, %fd389, %p48;
$L__BB9_146:
	abs.f64 	%fd211, %fd389;
	abs.f64 	%fd212, %fd390;
	setp.lt.f64 	%p49, %fd211, %fd212;
	@%p49 bra 	$L__BB9_148;
	setp.lt.f64 	%p50, %fd212, %fd211;
	setp.lt.s64 	%p51, %rd470, %rd471;
	or.pred  	%p52, %p50, %p51;
	selp.b64 	%rd471, %rd470, %rd471, %p52;
	selp.f64 	%fd390, %fd389, %fd390, %p52;
$L__BB9_148:
	abs.f64 	%fd215, %fd390;
	abs.f64 	%fd216, %fd391;
	setp.lt.f64 	%p53, %fd215, %fd216;
	@%p53 bra 	$L__BB9_150;
	setp.lt.f64 	%p54, %fd216, %fd215;
	setp.lt.s64 	%p55, %rd471, %rd472;
	or.pred  	%p56, %p54, %p55;
	selp.b64 	%rd472, %rd471, %rd472, %p56;
	selp.f64 	%fd391, %fd390, %fd391, %p56;
$L__BB9_150:
	abs.f64 	%fd219, %fd391;
	abs.f64 	%fd220, %fd409;
	setp.lt.f64 	%p57, %fd219, %fd220;
	@%p57 bra 	$L__BB9_152;
	setp.lt.f64 	%p58, %fd220, %fd219;
	setp.lt.s64 	%p59, %rd472, %rd495;
	or.pred  	%p60, %p58, %p59;
	selp.b64 	%rd495, %rd472, %rd495, %p60;
	selp.f64 	%fd409, %fd391, %fd409, %p60;
$L__BB9_152:
	add.s64 	%rd474, %rd474, 2560;
	add.s64 	%rd461, %rd461, 40960;
	add.s64 	%rd460, %rd460, -2;
	setp.ne.s64 	%p61, %rd460, 0;
	@%p61 bra 	$L__BB9_132;
$L__BB9_153:
	and.b64  	%rd308, %rd112, 1;
	setp.eq.b64 	%p62, %rd308, 1;
	@%p62 bra 	$L__BB9_165;
	shl.b64 	%rd329, %rd474, 4;
	mul.wide.u32 	%rd330, %r16, 16;
	add.s64 	%rd331, %rd236, %rd330;
	add.s64 	%rd310, %rd331, %rd329;
	// begin inline asm
	ld.global.nc.u64 %rd309, [%rd310];
	// end inline asm
	add.s64 	%rd312, %rd310, 8;
	// begin inline asm
	ld.global.nc.u64 %rd478, [%rd312];
	// end inline asm
	mov.b64 	%fd395, %rd309;
	add.s64 	%rd314, %rd310, 4096;
	// begin inline asm
	ld.global.nc.u64 %rd313, [%rd314];
	// end inline asm
	add.s64 	%rd316, %rd310, 4104;
	// begin inline asm
	ld.global.nc.u64 %rd479, [%rd316];
	// end inline asm
	mov.b64 	%fd396, %rd313;
	add.s64 	%rd318, %rd310, 8192;
	// begin inline asm
	ld.global.nc.u64 %rd317, [%rd318];
	// end inline asm
	add.s64 	%rd320, %rd310, 8200;
	// begin inline asm
	ld.global.nc.u64 %rd480, [%rd320];
	// end inline asm
	mov.b64 	%fd397, %rd317;
	add.s64 	%rd322, %rd310, 12288;
	// begin inline asm
	ld.global.nc.u64 %rd321, [%rd322];
	// end inline asm
	add.s64 	%rd324, %rd310, 12296;
	// begin inline asm
	ld.global.nc.u64 %rd481, [%rd324];
	// end inline asm
	mov.b64 	%fd398, %rd321;
	add.s64 	%rd326, %rd310, 16384;
	// begin inline asm
	ld.global.nc.u64 %rd325, [%rd326];
	// end inline asm
	add.s64 	%rd328, %rd310, 16392;
	// begin inline asm
	ld.global.nc.u64 %rd482, [%rd328];
	// end inline asm
	mov.b64 	%fd399, %rd325;
	abs.f64 	%fd230, %fd409;
	abs.f64 	%fd231, %fd395;
	setp.lt.f64 	%p63, %fd230, %fd231;
	@%p63 bra 	$L__BB9_156;
	setp.lt.f64 	%p64, %fd231, %fd230;
	setp.lt.s64 	%p65, %rd495, %rd478;
	or.pred  	%p66, %p64, %p65;
	selp.b64 	%rd478, %rd495, %rd478, %p66;
	selp.f64 	%fd395, %fd409, %fd395, %p66;
$L__BB9_156:
	abs.f64 	%fd234, %fd395;
	abs.f64 	%fd235, %fd396;
	setp.lt.f64 	%p67, %fd234, %fd235;
	@%p67 bra 	$L__BB9_158;
	setp.lt.f64 	%p68, %fd235, %fd234;
	setp.lt.s64 	%p69, %rd478, %rd479;
	or.pred  	%p70, %p68, %p69;
	selp.b64 	%rd479, %rd478, %rd479, %p70;
	selp.f64 	%fd396, %fd395, %fd396, %p70;
$L__BB9_158:
	abs.f64 	%fd238, %fd396;
	abs.f64 	%fd239, %fd397;
	setp.lt.f64 	%p71, %fd238, %fd239;
	@%p71 bra 	$L__BB9_160;
	setp.lt.f64 	%p72, %fd239, %fd238;
	setp.lt.s64 	%p73, %rd479, %rd480;
	or.pred  	%p74, %p72, %p73;
	selp.b64 	%rd480, %rd479, %rd480, %p74;
	selp.f64 	%fd397, %fd396, %fd397, %p74;
$L__BB9_160:
	abs.f64 	%fd242, %fd397;
	abs.f64 	%fd243, %fd398;
	setp.lt.f64 	%p75, %fd242, %fd243;
	@%p75 bra 	$L__BB9_162;
	setp.lt.f64 	%p76, %fd243, %fd242;
	setp.lt.s64 	%p77, %rd480, %rd481;
	or.pred  	%p78, %p76, %p77;
	selp.b64 	%rd481, %rd480, %rd481, %p78;
	selp.f64 	%fd398, %fd397, %fd398, %p78;
$L__BB9_162:
	abs.f64 	%fd246, %fd398;
	abs.f64 	%fd247, %fd399;
	setp.lt.f64 	%p79, %fd246, %fd247;
	@%p79 bra 	$L__BB9_164;
	setp.lt.f64 	%p80, %fd247, %fd246;
	setp.lt.s64 	%p81, %rd481, %rd482;
	or.pred  	%p82, %p80, %p81;
	selp.b64 	%rd482, %rd481, %rd482, %p82;
	selp.f64 	%fd399, %fd398, %fd399, %p82;
$L__BB9_164:
	add.s64 	%rd474, %rd474, 1280;
	mov.u64 	%rd495, %rd482;
	mov.f64 	%fd409, %fd399;
$L__BB9_165:
	cvt.s64.s32 	%rd332, %r29;
	setp.ge.s64 	%p83, %rd474, %rd332;
	@%p83 bra 	$L__BB9_188;
	cvt.u32.u64 	%r17, %rd474;
	sub.s32 	%r18, %r29, %r17;
	setp.ge.s32 	%p84, %r16, %r18;
	@%p84 bra 	$L__BB9_188;
	not.b32 	%r30, %r16;
	add.s32 	%r31, %r29, %r30;
	sub.s32 	%r19, %r31, %r17;
	and.b32  	%r32, %r19, 768;
	setp.eq.s32 	%p85, %r32, 768;
	mov.u32 	%r372, %r16;
	@%p85 bra 	$L__BB9_173;
	cvt.u64.u32 	%rd334, %r16;
	add.s64 	%rd335, %rd474, %rd334;
	shl.b64 	%rd336, %rd335, 4;
	add.s64 	%rd485, %rd236, %rd336;
	shr.u32 	%r33, %r19, 8;
	add.s32 	%r34, %r33, 1;
	and.b32  	%r35, %r34, 3;
	neg.s32 	%r370, %r35;
	mov.u32 	%r372, %r16;
$L__BB9_169:
	.pragma "nounroll";
	mov.u64 	%rd176, %rd495;
	mov.f64 	%fd251, %fd409;
	// begin inline asm
	ld.global.nc.u64 %rd337, [%rd485];
	// end inline asm
	add.s64 	%rd340, %rd485, 8;
	// begin inline asm
	ld.global.nc.u64 %rd339, [%rd340];
	// end inline asm
	mov.b64 	%fd252, %rd337;
	abs.f64 	%fd253, %fd251;
	abs.f64 	%fd254, %fd252;
	setp.lt.f64 	%p86, %fd253, %fd254;
	mov.f64 	%fd409, %fd252;
	mov.u64 	%rd495, %rd339;
	@%p86 bra 	$L__BB9_172;
	setp.lt.f64 	%p87, %fd254, %fd253;
	mov.f64 	%fd409, %fd251;
	mov.u64 	%rd495, %rd176;
	@%p87 bra 	$L__BB9_172;
	setp.lt.s64 	%p88, %rd176, %rd339;
	selp.f64 	%fd409, %fd251, %fd252, %p88;
	min.s64 	%rd495, %rd176, %rd339;
$L__BB9_172:
	add.s32 	%r372, %r372, 256;
	add.s64 	%rd485, %rd485, 4096;
	add.s32 	%r370, %r370, 1;
	setp.ne.s32 	%p89, %r370, 0;
	@%p89 bra 	$L__BB9_169;
$L__BB9_173:
	setp.lt.u32 	%p90, %r19, 768;
	@%p90 bra 	$L__BB9_188;
	cvt.u64.u32 	%rd341, %r372;
	add.s64 	%rd342, %rd474, %rd341;
	shl.b64 	%rd343, %rd342, 4;
	add.s64 	%rd344, %rd343, %rd236;
	add.s64 	%rd490, %rd344, 12296;
$L__BB9_175:
	add.s64 	%rd346, %rd490, -12296;
	// begin inline asm
	ld.global.nc.u64 %rd345, [%rd346];
	// end inline asm
	add.s64 	%rd348, %rd490, -12288;
	// begin inline asm
	ld.global.nc.u64 %rd347, [%rd348];
	// end inline asm
	mov.b64 	%fd260, %rd345;
	abs.f64 	%fd261, %fd409;
	abs.f64 	%fd262, %fd260;
	setp.lt.f64 	%p91, %fd261, %fd262;
	mov.f64 	%fd406, %fd260;
	mov.u64 	%rd492, %rd347;
	@%p91 bra 	$L__BB9_178;
	setp.lt.f64 	%p92, %fd262, %fd261;
	mov.f64 	%fd406, %fd409;
	mov.u64 	%rd492, %rd495;
	@%p92 bra 	$L__BB9_178;
	setp.lt.s64 	%p93, %rd495, %rd347;
	selp.f64 	%fd406, %fd409, %fd260, %p93;
	min.s64 	%rd492, %rd495, %rd347;
$L__BB9_178:
	add.s64 	%rd350, %rd490, -8200;
	// begin inline asm
	ld.global.nc.u64 %rd349, [%rd350];
	// end inline asm
	add.s64 	%rd352, %rd490, -8192;
	// begin inline asm
	ld.global.nc.u64 %rd351, [%rd352];
	// end inline asm
	mov.b64 	%fd265, %rd349;
	abs.f64 	%fd266, %fd406;
	abs.f64 	%fd267, %fd265;
	setp.lt.f64 	%p94, %fd266, %fd267;
	mov.f64 	%fd407, %fd265;
	mov.u64 	%rd493, %rd351;
	@%p94 bra 	$L__BB9_181;
	setp.lt.f64 	%p95, %fd267, %fd266;
	mov.f64 	%fd407, %fd406;
	mov.u64 	%rd493, %rd492;
	@%p95 bra 	$L__BB9_181;
	setp.lt.s64 	%p96, %rd492, %rd351;
	selp.f64 	%fd407, %fd406, %fd265, %p96;
	min.s64 	%rd493, %rd492, %rd351;
$L__BB9_181:
	add.s64 	%rd354, %rd490, -4104;
	// begin inline asm
	ld.global.nc.u64 %rd353, [%rd354];
	// end inline asm
	add.s64 	%rd356, %rd490, -4096;
	// begin inline asm
	ld.global.nc.u64 %rd355, [%rd356];
	// end inline asm
	mov.b64 	%fd270, %rd353;
	abs.f64 	%fd271, %fd407;
	abs.f64 	%fd272, %fd270;
	setp.lt.f64 	%p97, %fd271, %fd272;
	mov.f64 	%fd408, %fd270;
	mov.u64 	%rd494, %rd355;
	@%p97 bra 	$L__BB9_184;
	setp.lt.f64 	%p98, %fd272, %fd271;
	mov.f64 	%fd408, %fd407;
	mov.u64 	%rd494, %rd493;
	@%p98 bra 	$L__BB9_184;
	setp.lt.s64 	%p99, %rd493, %rd355;
	selp.f64 	%fd408, %fd407, %fd270, %p99;
	min.s64 	%rd494, %rd493, %rd355;
$L__BB9_184:
	add.s64 	%rd358, %rd490, -8;
	// begin inline asm
	ld.global.nc.u64 %rd357, [%rd358];
	// end inline asm
	// begin inline asm
	ld.global.nc.u64 %rd359, [%rd490];
	// end inline asm
	mov.b64 	%fd275, %rd357;
	abs.f64 	%fd276, %fd408;
	abs.f64 	%fd277, %fd275;
	setp.lt.f64 	%p100, %fd276, %fd277;
	mov.f64 	%fd409, %fd275;
	mov.u64 	%rd495, %rd359;
	@%p100 bra 	$L__BB9_187;
	setp.lt.f64 	%p101, %fd277, %fd276;
	mov.f64 	%fd409, %fd408;
	mov.u64 	%rd495, %rd494;
	@%p101 bra 	$L__BB9_187;
	setp.lt.s64 	%p102, %rd494, %rd359;
	selp.f64 	%fd409, %fd408, %fd275, %p102;
	min.s64 	%rd495, %rd494, %rd359;
$L__BB9_187:
	add.s32 	%r372, %r372, 1024;
	add.s64 	%rd490, %rd490, 16384;
	setp.lt.s32 	%p103, %r372, %r18;
	@%p103 bra 	$L__BB9_175;
$L__BB9_188:
	// begin inline asm
	mov.u32 %r36, %laneid;
	// end inline asm
	mov.b64 	%rd361, %fd409;
	mov.b64 	{%r38, %r43}, %rd361;
	mov.b32 	%r54, 1;
	mov.b32 	%r55, 31;
	mov.b32 	%r56, -1;
	// begin inline asm
	shfl.sync.down.b32 %r37, %r38, %r54, %r55, %r56;
	// end inline asm
	// begin inline asm
	shfl.sync.down.b32 %r42, %r43, %r54, %r55, %r56;
	// end inline asm
	mov.b64 	%rd362, {%r37, %r42};
	mov.b64 	%fd281, %rd362;
	mov.b64 	{%r48, %r53}, %rd495;
	// begin inline asm
	shfl.sync.down.b32 %r47, %r48, %r54, %r55, %r56;
	// end inline asm
	// begin inline asm
	shfl.sync.down.b32 %r52, %r53, %r54, %r55, %r56;
	// end inline asm
	mov.b64 	%rd200, {%r47, %r52};
	setp.gt.s32 	%p104, %r36, 30;
	mov.f64 	%fd411, %fd409;
	mov.u64 	%rd497, %rd495;
	@%p104 bra 	$L__BB9_192;
	abs.f64 	%fd282, %fd409;
	abs.f64 	%fd283, %fd281;
	setp.lt.f64 	%p105, %fd282, %fd283;
	mov.f64 	%fd411, %fd281;
	mov.u64 	%rd497, %rd200;
	@%p105 bra 	$L__BB9_192;
	setp.lt.f64 	%p106, %fd283, %fd282;
	mov.f64 	%fd411, %fd409;
	mov.u64 	%rd497, %rd495;
	@%p106 bra 	$L__BB9_192;
	setp.lt.s64 	%p107, %rd495, %rd200;
	selp.f64 	%fd411, %fd409, %fd281, %p107;
	min.s64 	%rd497, %rd495, %rd200;
$L__BB9_192:
	mov.b64 	%rd363, %fd411;
	mov.b64 	{%r58, %r63}, %rd363;
	mov.b32 	%r74, 2;
	mov.b32 	%r75, 31;
	mov.b32 	%r76, -1;
	// begin inline asm
	shfl.sync.down.b32 %r57, %r58, %r74, %r75, %r76;
	// end inline asm
	// begin inline asm
	shfl.sync.down.b32 %r62, %r63, %r74, %r75, %r76;
	// end inline asm
	mov.b64 	%rd364, {%r57, %r62};
	mov.b64 	%fd286, %rd364;
	mov.b64 	{%r68, %r73}, %rd497;
	// begin inline asm
	shfl.sync.down.b32 %r67, %r68, %r74, %r75, %r76;
	// end inline asm
	// begin inline asm
	shfl.sync.down.b32 %r72, %r73, %r74, %r75, %r76;
	// end inline asm
	mov.b64 	%rd203, {%r67, %r72};
	setp.gt.s32 	%p108, %r36, 29;
	mov.f64 	%fd412, %fd411;
	mov.u64 	%rd498, %rd497;
	@%p108 bra 	$L__BB9_196;
	abs.f64 	%fd287, %fd411;
	abs.f64 	%fd288, %fd286;
	setp.lt.f64 	%p109, %fd287, %fd288;
	mov.f64 	%fd412, %fd286;
	mov.u64 	%rd498, %rd203;
	@%p109 bra 	$L__BB9_196;
	setp.lt.f64 	%p110, %fd288, %fd287;
	mov.f64 	%fd412, %fd411;
	mov.u64 	%rd498, %rd497;
	@%p110 bra 	$L__BB9_196;
	setp.lt.s64 	%p111, %rd497, %rd203;
	selp.f64 	%fd412, %fd411, %fd286, %p111;
	min.s64 	%rd498, %rd497, %rd203;
$L__BB9_196:
	mov.b64 	%rd365, %fd412;
	mov.b64 	{%r78, %r83}, %rd365;
	mov.b32 	%r94, 4;
	mov.b32 	%r95, 31;
	mov.b32 	%r96, -1;
	// begin inline asm
	shfl.sync.down.b32 %r77, %r78, %r94, %r95, %r96;
	// end inline asm
	// begin inline asm
	shfl.sync.down.b32 %r82, %r83, %r94, %r95, %r96;
	// end inline asm
	mov.b64 	%rd366, {%r77, %r82};
	mov.b64 	%fd291, %rd366;
	mov.b64 	{%r88, %r93}, %rd498;
	// begin inline asm
	shfl.sync.down.b32 %r87, %r88, %r94, %r95, %r96;
	// end inline asm
	// begin inline asm
	shfl.sync.down.b32 %r92, %r93, %r94, %r95, %r96;
	// end inline asm
	mov.b64 	%rd206, {%r87, %r92};
	setp.gt.s32 	%p112, %r36, 27;
	mov.f64 	%fd413, %fd412;
	mov.u64 	%rd499, %rd498;
	@%p112 bra 	$L__BB9_200;
	abs.f64 	%fd292, %fd412;
	abs.f64 	%fd293, %fd291;
	setp.lt.f64 	%p113, %fd292, %fd293;
	mov.f64 	%fd413, %fd291;
	mov.u64 	%rd499, %rd206;
	@%p113 bra 	$L__BB9_200;
	setp.lt.f64 	%p114, %fd293, %fd292;
	mov.f64 	%fd413, %fd412;
	mov.u64 	%rd499, %rd498;
	@%p114 bra 	$L__BB9_200;
	setp.lt.s64 	%p115, %rd498, %rd206;
	selp.f64 	%fd413, %fd412, %fd291, %p115;
	min.s64 	%rd499, %rd498, %rd206;
$L__BB9_200:
	mov.b64 	%rd367, %fd413;
	mov.b64 	{%r98, %r103}, %rd367;
	mov.b32 	%r114, 8;
	mov.b32 	%r115, 31;
	mov.b32 	%r116, -1;
	// begin inline asm
	shfl.sync.down.b32 %r97, %r98, %r114, %r115, %r116;
	// end inline asm
	// begin inline asm
	shfl.sync.down.b32 %r102, %r103, %r114, %r115, %r116;
	// end inline asm
	mov.b64 	%rd368, {%r97, %r102};
	mov.b64 	%fd296, %rd368;
	mov.b64 	{%r108, %r113}, %rd499;
	// begin inline asm
	shfl.sync.down.b32 %r107, %r108, %r114, %r115, %r116;
	// end inline asm
	// begin inline asm
	shfl.sync.down.b32 %r112, %r113, %r114, %r115, %r116;
	// end inline asm
	mov.b64 	%rd209, {%r107, %r112};
	setp.gt.s32 	%p116, %r36, 23;
	mov.f64 	%fd414, %fd413;
	mov.u64 	%rd500, %rd499;
	@%p116 bra 	$L__BB9_204;
	abs.f64 	%fd297, %fd413;
	abs.f64 	%fd298, %fd296;
	setp.lt.f64 	%p117, %fd297, %fd298;
	mov.f64 	%fd414, %fd296;
	mov.u64 	%rd500, %rd209;
	@%p117 bra 	$L__BB9_204;
	setp.lt.f64 	%p118, %fd298, %fd297;
	mov.f64 	%fd414, %fd413;
	mov.u64 	%rd500, %rd499;
	@%p118 bra 	$L__BB9_204;
	setp.lt.s64 	%p119, %rd499, %rd209;
	selp.f64 	%fd414, %fd413, %fd296, %p119;
	min.s64 	%rd500, %rd499, %rd209;
$L__BB9_204:
	mov.b64 	%rd369, %fd414;
	mov.b64 	{%r118, %r123}, %rd369;
	mov.b32 	%r134, 16;
	mov.b32 	%r135, 31;
	mov.b32 	%r136, -1;
	// begin inline asm
	shfl.sync.down.b32 %r117, %r118, %r134, %r135, %r136;
	// end inline asm
	// begin inline asm
	shfl.sync.down.b32 %r122, %r123, %r134, %r135, %r136;
	// end inline asm
	mov.b64 	%rd370, {%r117, %r122};
	mov.b64 	%fd301, %rd370;
	mov.b64 	{%r128, %r133}, %rd500;
	// begin inline asm
	shfl.sync.down.b32 %r127, %r128, %r134, %r135, %r136;
	// end inline asm
	// begin inline asm
	shfl.sync.down.b32 %r132, %r133, %r134, %r135, %r136;
	// end inline asm
	mov.b64 	%rd212, {%r127, %r132};
	setp.gt.s32 	%p120, %r36, 15;
	mov.f64 	%fd422, %fd414;
	mov.u64 	%rd508, %rd500;
	@%p120 bra 	$L__BB9_208;
	abs.f64 	%fd302, %fd414;
	abs.f64 	%fd303, %fd301;
	setp.lt.f64 	%p121, %fd302, %fd303;
	mov.f64 	%fd422, %fd301;
	mov.u64 	%rd508, %rd212;
	@%p121 bra 	$L__BB9_208;
	setp.lt.f64 	%p122, %fd303, %fd302;
	mov.f64 	%fd422, %fd414;
	mov.u64 	%rd508, %rd500;
	@%p122 bra 	$L__BB9_208;
	setp.lt.s64 	%p123, %rd500, %rd212;
	selp.f64 	%fd422, %fd414, %fd301, %p123;
	min.s64 	%rd508, %rd500, %rd212;
$L__BB9_208:
	setp.ne.s32 	%p124, %r36, 0;
	@%p124 bra 	$L__BB9_210;
	shr.u32 	%r137, %r16, 1;
	and.b32  	%r138, %r137, 496;
	mov.u32 	%r139, _ZN6thrust24THRUST_300001_SM_1000_NS8cuda_cub4core6detail5shmemE;
	add.s32 	%r140, %r139, %r138;
	st.shared.f64 	[%r140+8], %fd422;
	st.shared.u64 	[%r140+16], %rd508;
$L__BB9_210:
	bar.sync 	0;
	setp.ne.s32 	%p125, %r16, 0;
	@%p125 bra 	$L__BB9_232;
	ld.shared.f64 	%fd306, [_ZN6thrust24THRUST_300001_SM_1000_NS8cuda_cub4core6detail5shmemE+24];
	ld.shared.u64 	%rd215, [_ZN6thrust24THRUST_300001_SM_1000_NS8cuda_cub4core6detail5shmemE+32];
	abs.f64 	%fd307, %fd422;
	abs.f64 	%fd308, %fd306;
	setp.lt.f64 	%p126, %fd307, %fd308;
	mov.f64 	%fd416, %fd306;
	mov.u64 	%rd502, %rd215;
	@%p126 bra 	$L__BB9_214;
	setp.lt.f64 	%p127, %fd308, %fd307;
	mov.f64 	%fd416, %fd422;
	mov.u64 	%rd502, %rd508;
	@%p127 bra 	$L__BB9_214;
	setp.lt.s64 	%p128, %rd508, %rd215;
	selp.f64 	%fd416, %fd422, %fd306, %p128;
	min.s64 	%rd502, %rd508, %rd215;
$L__BB9_214:
	ld.shared.f64 	%fd311, [_ZN6thrust24THRUST_300001_SM_1000_NS8cuda_cub4core6detail5shmemE+40];
	ld.shared.u64 	%rd218, [_ZN6thrust24THRUST_300001_SM_1000_NS8cuda_cub4core6detail5shmemE+48];
	abs.f64 	%fd312, %fd416;
	abs.f64 	%fd313, %fd311;
	setp.lt.f64 	%p129, %fd312, %fd313;
	mov.f64 	%fd417, %fd311;
	mov.u64 	%rd503, %rd218;
	@%p129 bra 	$L__BB9_217;
	setp.lt.f64 	%p130, %fd313, %fd312;
	mov.f64 	%fd417, %fd416;
	mov.u64 	%rd503, %rd502;
	@%p130 bra 	$L__BB9_217;
	setp.lt.s64 	%p131, %rd502, %rd218;
	selp.f64 	%fd417, %fd416, %fd311, %p131;
	min.s64 	%rd503, %rd502, %rd218;
$L__BB9_217:
	ld.shared.f64 	%fd316, [_ZN6thrust24THRUST_300001_SM_1000_NS8cuda_cub4core6detail5shmemE+56];
	ld.shared.u64 	%rd221, [_ZN6thrust24THRUST_300001_SM_1000_NS8cuda_cub4core6detail5shmemE+64];
	abs.f64 	%fd317, %fd417;
	abs.f64 	%fd318, %fd316;
	setp.lt.f64 	%p132, %fd317, %fd318;
	mov.f64 	%fd418, %fd316;
	mov.u64 	%rd504, %rd221;
	@%p132 bra 	$L__BB9_220;
	setp.lt.f64 	%p133, %fd318, %fd317;
	mov.f64 	%fd418, %fd417;
	mov.u64 	%rd504, %rd503;
	@%p133 bra 	$L__BB9_220;
	setp.lt.s64 	%p134, %rd503, %rd221;
	selp.f64 	%fd418, %fd417, %fd316, %p134;
	min.s64 	%rd504, %rd503, %rd221;
$L__BB9_220:
	ld.shared.f64 	%fd321, [_ZN6thrust24THRUST_300001_SM_1000_NS8cuda_cub4core6detail5shmemE+72];
	ld.shared.u64 	%rd224, [_ZN6thrust24THRUST_300001_SM_1000_NS8cuda_cub4core6detail5shmemE+80];
	abs.f64 	%fd322, %fd418;
	abs.f64 	%fd323, %fd321;
	setp.lt.f64 	%p135, %fd322, %fd323;
	mov.f64 	%fd419, %fd321;
	mov.u64 	%rd505, %rd224;
	@%p135 bra 	$L__BB9_223;
	setp.lt.f64 	%p136, %fd323, %fd322;
	mov.f64 	%fd419, %fd418;
	mov.u64 	%rd505, %rd504;
	@%p136 bra 	$L__BB9_223;
	setp.lt.s64 	%p137, %rd504, %rd224;
	selp.f64 	%fd419, %fd418, %fd321, %p137;
	min.s64 	%rd505, %rd504, %rd224;
$L__BB9_223:
	ld.shared.f64 	%fd326, [_ZN6thrust24THRUST_300001_SM_1000_NS8cuda_cub4core6detail5shmemE+88];
	ld.shared.u64 	%rd227, [_ZN6thrust24THRUST_300001_SM_1000_NS8cuda_cub4core6detail5shmemE+96];
	abs.f64 	%fd327, %fd419;
	abs.f64 	%fd328, %fd326;
	setp.lt.f64 	%p138, %fd327, %fd328;
	mov.f64 	%fd420, %fd326;
	mov.u64 	%rd506, %rd227;
	@%p138 bra 	$L__BB9_226;
	setp.lt.f64 	%p139, %fd328, %fd327;
	mov.f64 	%fd420, %fd419;
	mov.u64 	%rd506, %rd505;
	@%p139 bra 	$L__BB9_226;
	setp.lt.s64 	%p140, %rd505, %rd227;
	selp.f64 	%fd420, %fd419, %fd326, %p140;
	min.s64 	%rd506, %rd505, %rd227;
$L__BB9_226:
	ld.shared.f64 	%fd331, [_ZN6thrust24THRUST_300001_SM_1000_NS8cuda_cub4core6detail5shmemE+104];
	ld.shared.u64 	%rd230, [_ZN6thrust24THRUST_300001_SM_1000_NS8cuda_cub4core6detail5shmemE+112];
	abs.f64 	%fd332, %fd420;
	abs.f64 	%fd333, %fd331;
	setp.lt.f64 	%p141, %fd332, %fd333;
	mov.f64 	%fd421, %fd331;
	mov.u64 	%rd507, %rd230;
	@%p141 bra 	$L__BB9_229;
	setp.lt.f64 	%p142, %fd333, %fd332;
	mov.f64 	%fd421, %fd420;
	mov.u64 	%rd507, %rd506;
	@%p142 bra 	$L__BB9_229;
	setp.lt.s64 	%p143, %rd506, %rd230;
	selp.f64 	%fd421, %fd420, %fd331, %p143;
	min.s64 	%rd507, %rd506, %rd230;
$L__BB9_229:
	ld.shared.f64 	%fd336, [_ZN6thrust24THRUST_300001_SM_1000_NS8cuda_cub4core6detail5shmemE+120];
	ld.shared.u64 	%rd233, [_ZN6thrust24THRUST_300001_SM_1000_NS8cuda_cub4core6detail5shmemE+128];
	abs.f64 	%fd337, %fd421;
	abs.f64 	%fd338, %fd336;
	setp.lt.f64 	%p144, %fd337, %fd338;
	mov.u64 	%rd508, %rd233;
	mov.f64 	%fd422, %fd336;
	@%p144 bra 	$L__BB9_232;
	setp.lt.f64 	%p145, %fd338, %fd337;
	mov.u64 	%rd508, %rd507;
	mov.f64 	%fd422, %fd421;
	@%p145 bra 	$L__BB9_232;
	setp.lt.s64 	%p146, %rd507, %rd233;
	selp.f64 	%fd422, %fd421, %fd336, %p146;
	min.s64 	%rd508, %rd507, %rd233;
$L__BB9_232:
	mov.u32 	%r364, %tid.x;
	setp.ne.s32 	%p263, %r364, 0;
	@%p263 bra 	$L__BB9_234;
	ld.param.u64 	%rd421, [_ZN6thrust24THRUST_300001_SM_1000_NS8cuda_cub4core6detail13_kernel_agentINS1_8__reduce11ReduceAgentIPN4cuda3std3__45tupleIJdlEEESC_SB_lNS1_9__extrema9arg_max_fIdl6actionEEEEJSC_SC_iSG_EEEvDpT0__param_1];
	cvta.to.global.u64 	%rd420, %rd421;
	st.global.f64 	[%rd420], %fd422;
	st.global.u64 	[%rd420+8], %rd508;
$L__BB9_234:
	ret;

}
	// .globl	_ZN3cub18CUB_300001_SM_10006detail11EmptyKernelIvEEvv
.visible .entry _ZN3cub18CUB_300001_SM_10006detail11EmptyKernelIvEEvv()
{


	ret;

}


// ===== COMPILED SASS (sm_100) =====

	.target	sm_100

	.elftype	@"ET_EXEC"


//--------------------- .note.nv.tkinfo           --------------------------
	.section	.note.nv.tkinfo,"",@"SHT_NOTE"
	.sectionflags	@"SHF_NOTE_NV_TKINFO"
	.tkinfo
        /*0018*/ 	.word	0x00000002
        /*0030*/ 	.string	""
        /*0030*/ 	.string	"ptxas"
        /*0030*/ 	.string	"Cuda compilation tools, release 13.0, V13.0.88"
        /*0030*/ 	.string	"Build cuda_13.0.r13.0/compiler.36424714_0"
        /*0030*/ 	.string	"-arch sm_100 -m 64 "



//--------------------- .note.nv.cuinfo           --------------------------
	.section	.note.nv.cuinfo,"",@"SHT_NOTE"
	.sectionflags	@"SHF_NOTE_NV_CUINFO"
        /*0018*/ 	.short	0x0002
        /*001a*/ 	.short	0x0064
        /*001c*/ 	.short	0x0082
	.zero		2


//--------------------- .nv.info                  --------------------------
	.section	.nv.info,"",@"SHT_CUDA_INFO"
	.align	4


	//----- nvinfo : EIATTR_REGCOUNT
	.align		4
        /*0000*/ 	.byte	0x04, 0x2f
        /*0002*/ 	.short	(.L_46 - .L_45)
	.align		4
.L_45:
        /*0004*/ 	.word	index@(_Z4swapPdiii)
        /*0008*/ 	.word	0x0000001c


	//----- nvinfo : EIATTR_FRAME_SIZE
	.align		4
.L_46:
        /*000c*/ 	.byte	0x04, 0x11
        /*000e*/ 	.short	(.L_48 - .L_47)
	.align		4
.L_47:
        /*0010*/ 	.word	index@(_Z4swapPdiii)
        /*0014*/ 	.word	0x00000000


	//----- nvinfo : EIATTR_REGCOUNT
	.align		4
.L_48:
        /*0018*/ 	.byte	0x04, 0x2f
        /*001a*/ 	.short	(.L_50 - .L_49)
	.align		4
.L_49:
        /*001c*/ 	.word	index@(_Z6changePdii)
        /*0020*/ 	.word	0x00000020


	//----- nvinfo : EIATTR_FRAME_SIZE
	.align		4
.L_50:
        /*0024*/ 	.byte	0x04, 0x11
        /*0026*/ 	.short	(.L_52 - .L_51)
	.align		4
.L_51:
        /*0028*/ 	.word	index@($__internal_0_$__cuda_sm20_div_rn_f64_full)
        /*002c*/ 	.word	0x00000000


	//----- nvinfo : EIATTR_FRAME_SIZE
	.align		4
.L_52:
        /*0030*/ 	.byte	0x04, 0x11
        /*0032*/ 	.short	(.L_54 - .L_53)
	.align		4
.L_53:
        /*0034*/ 	.word	index@(_Z6changePdii)
        /*0038*/ 	.word	0x00000000


	//----- nvinfo : EIATTR_REGCOUNT
	.align		4
.L_54:
        /*003c*/ 	.byte	0x04, 0x2f
        /*003e*/ 	.short	(.L_56 - .L_55)
	.align		4
.L_55:
        /*0040*/ 	.word	index@(_ZN6thrust24THRUST_300001_SM_1000_NS8cuda_cub4core6detail13_kernel_agentINS1_8__reduce11ReduceAgentINS0_12zip_iteratorIN4cuda3std3__45tupleIJNS0_10device_ptrIdEENS0_17counting_iteratorIlNS0_11use_defaultESF_SF_EEEEEEEPNSB_IJdlEEESJ_iNS1_9__extrema9arg_max_fIdl6actionEEEEJSI_SK_iSO_EEEvDpT0_)
        /*0044*/ 	.word	0x00000020


	//----- nvinfo : EIATTR_FRAME_SIZE
	.align		4
.L_56:
        /*0048*/ 	.byte	0x04, 0x11
        /*004a*/ 	.short	(.L_58 - .L_57)
	.align		4
.L_57:
        /*004c*/ 	.word	index@(_ZN6thrust24THRUST_300001_SM_1000_NS8cuda_cub4core6detail13_kernel_agentINS1_8__reduce11ReduceAgentINS0_12zip_iteratorIN4cuda3std3__45tupleIJNS0_10device_ptrIdEENS0_17counting_iteratorIlNS0_11use_defaultESF_SF_EEEEEEEPNSB_IJdlEEESJ_iNS1_9__extrema9arg_max_fIdl6actionEEEEJSI_SK_iSO_EEEvDpT0_)
        /*0050*/ 	.word	0x00000000


	//----- nvinfo : EIATTR_REGCOUNT
	.align		4
.L_58:
        /*0054*/ 	.byte	0x04, 0x2f
        /*0056*/ 	.short	(.L_60 - .L_59)
	.align		4
.L_59:
        /*0058*/ 	.word	index@(_ZN6thrust24THRUST_300001_SM_1000_NS8cuda_cub4core6detail13_kernel_agentINS1_8__reduce11ReduceAgentINS0_12zip_iteratorIN4cuda3std3__45tupleIJNS0_10device_ptrIdEENS0_17counting_iteratorIlNS0_11use_defaultESF_SF_EEEEEEEPNSB_IJdlEEESJ_iNS1_9__extrema9arg_max_fIdl6actionEEEEJSI_SK_iN3cub18CUB_300001_SM_100013GridEvenShareIiEENSR_9GridQueueIjEESO_EEEvDpT0_)
        /*005c*/ 	.word	0x00000028


	//----- nvinfo : EIATTR_FRAME_SIZE
	.align		4
.L_60:
        /*0060*/ 	.byte	0x04, 0x11
        /*0062*/ 	.short	(.L_62 - .L_61)
	.align		4
.L_61:
        /*0064*/ 	.word	index@(_ZN6thrust24THRUST_300001_SM_1000_NS8cuda_cub4core6detail13_kernel_agentINS1_8__reduce11ReduceAgentINS0_12zip_iteratorIN4cuda3std3__45tupleIJNS0_10device_ptrIdEENS0_17counting_iteratorIlNS0_11use_defaultESF_SF_EEEEEEEPNSB_IJdlEEESJ_iNS1_9__extrema9arg_max_fIdl6actionEEEEJSI_SK_iN3cub18CUB_300001_SM_100013GridEvenShareIiEENSR_9GridQueueIjEESO_EEEvDpT0_)
        /*0068*/ 	.word	0x00000000


	//----- nvinfo : EIATTR_REGCOUNT
	.align		4
.L_62:
        /*006c*/ 	.byte	0x04, 0x2f
        /*006e*/ 	.short	(.L_64 - .L_63)
	.align		4
.L_63:
        /*0070*/ 	.word	index@(_ZN6thrust24THRUST_300001_SM_1000_NS8cuda_cub4core6detail13_kernel_agentINS1_8__reduce10DrainAgentIiEEJN3cub18CUB_300001_SM_10009GridQueueIjEEiEEEvDpT0_)
        /*0074*/ 	.word	0x00000008


	//----- nvinfo : EIATTR_FRAME_SIZE
	.align		4
.L_64:
        /*0078*/ 	.byte	0x04, 0x11
        /*007a*/ 	.short	(.L_66 - .L_65)
	.align		4
.L_65:
        /*007c*/ 	.word	index@(_ZN6thrust24THRUST_300001_SM_1000_NS8cuda_cub4core6detail13_kernel_agentINS1_8__reduce10DrainAgentIiEEJN3cub18CUB_300001_SM_10009GridQueueIjEEiEEEvDpT0_)
        /*0080*/ 	.word	0x00000000


	//----- nvinfo : EIATTR_REGCOUNT
	.align		4
.L_66:
        /*0084*/ 	.byte	0x04, 0x2f
        /*0086*/ 	.short	(.L_68 - .L_67)
	.align		4
.L_67:
        /*0088*/ 	.word	index@(_ZN6thrust24THRUST_300001_SM_1000_NS8cuda_cub4core6detail13_kernel_agentINS1_8__reduce11ReduceAgentIPN4cuda3std3__45tupleIJdlEEESC_SB_iNS1_9__extrema9arg_max_fIdl6actionEEEEJSC_SC_iSG_EEEvDpT0_)
        /*008c*/ 	.word	0x00000020


	//----- nvinfo : EIATTR_FRAME_SIZE
	.align		4
.L_68:
        /*0090*/ 	.byte	0x04, 0x11
        /*0092*/ 	.short	(.L_70 - .L_69)
	.align		4
.L_69:
        /*0094*/ 	.word	index@(_ZN6thrust24THRUST_300001_SM_1000_NS8cuda_cub4core6detail13_kernel_agentINS1_8__reduce11ReduceAgentIPN4cuda3std3__45tupleIJdlEEESC_SB_iNS1_9__extrema9arg_max_fIdl6actionEEEEJSC_SC_iSG_EEEvDpT0_)
        /*0098*/ 	.word	0x00000000


	//----- nvinfo : EIATTR_REGCOUNT
	.align		4
.L_70:
        /*009c*/ 	.byte	0x04, 0x2f
        /*009e*/ 	.short	(.L_72 - .L_71)
	.align		4
.L_71:
        /*00a0*/ 	.word	index@(_ZN6thrust24THRUST_300001_SM_1000_NS8cuda_cub4core6detail13_kernel_agentINS1_8__reduce11ReduceAgentINS0_12zip_iteratorIN4cuda3std3__45tupleIJNS0_10device_ptrIdEENS0_17counting_iteratorIlNS0_11use_defaultESF_SF_EEEEEEEPNSB_IJdlEEESJ_lNS1_9__extrema9arg_max_fIdl6actionEEEEJSI_SK_lSO_EEEvDpT0_)
        /*00a4*/ 	.word	0x00000020


	//----- nvinfo : EIATTR_FRAME_SIZE
	.align		4
.L_72:
        /*00a8*/ 	.byte	0x04, 0x11
        /*00aa*/ 	.short	(.L_74 - .L_73)
	.align		4
.L_73:
        /*00ac*/ 	.word	index@(_ZN6thrust24THRUST_300001_SM_1000_NS8cuda_cub4core6detail13_kernel_agentINS1_8__reduce11ReduceAgentINS0_12zip_iteratorIN4cuda3std3__45tupleIJNS0_10device_ptrIdEENS0_17counting_iteratorIlNS0_11use_defaultESF_SF_EEEEEEEPNSB_IJdlEEESJ_lNS1_9__extrema9arg_max_fIdl6actionEEEEJSI_SK_lSO_EEEvDpT0_)
        /*00b0*/ 	.word	0x00000000


	//----- nvinfo : EIATTR_REGCOUNT
	.align		4
.L_74:
        /*00b4*/ 	.byte	0x04, 0x2f
        /*00b6*/ 	.short	(.L_76 - .L_75)
	.align		4
.L_75:
        /*00b8*/ 	.word	index@(_ZN6thrust24THRUST_300001_SM_1000_NS8cuda_cub4core6detail13_kernel_agentINS1_8__reduce11ReduceAgentINS0_12zip_iteratorIN4cuda3std3__45tupleIJNS0_10device_ptrIdEENS0_17counting_iteratorIlNS0_11use_defaultESF_SF_EEEEEEEPNSB_IJdlEEESJ_lNS1_9__extrema9arg_max_fIdl6actionEEEEJSI_SK_lN3cub18CUB_300001_SM_100013GridEvenShareIlEENSR_9GridQueueIyEESO_EEEvDpT0_)
        /*00bc*/ 	.word	0x00000020


	//----- nvinfo : EIATTR_FRAME_SIZE
	.align		4
.L_76:
        /*00c0*/ 	.byte	0x04, 0x11
        /*00c2*/ 	.short	(.L_78 - .L_77)
	.align		4
.L_77:
        /*00c4*/ 	.word	index@(_ZN6thrust24THRUST_300001_SM_1000_NS8cuda_cub4core6detail13_kernel_agentINS1_8__reduce11ReduceAgentINS0_12zip_iteratorIN4cuda3std3__45tupleIJNS0_10device_ptrIdEENS0_17counting_iteratorIlNS0_11use_defaultESF_SF_EEEEEEEPNSB_IJdlEEESJ_lNS1_9__extrema9arg_max_fIdl6actionEEEEJSI_SK_lN3cub18CUB_300001_SM_100013GridEvenShareIlEENSR_9GridQueueIyEESO_EEEvDpT0_)
        /*00c8*/ 	.word	0x00000000


	//----- nvinfo : EIATTR_REGCOUNT
	.align		4
.L_78:
        /*00cc*/ 	.byte	0x04, 0x2f
        /*00ce*/ 	.short	(.L_80 - .L_79)
	.align		4
.L_79:
        /*00d0*/ 	.word	index@(_ZN6thrust24THRUST_300001_SM_1000_NS8cuda_cub4core6detail13_kernel_agentINS1_8__reduce10DrainAgentIlEEJN3cub18CUB_300001_SM_10009GridQueueIyEElEEEvDpT0_)
        /*00d4*/ 	.word	0x00000008


	//----- nvinfo : EIATTR_FRAME_SIZE
	.align		4
.L_80:
        /*00d8*/ 	.byte	0x04, 0x11
        /*00da*/ 	.short	(.L_82 - .L_81)
	.align		4
.L_81:
        /*00dc*/ 	.word	index@(_ZN6thrust24THRUST_300001_SM_1000_NS8cuda_cub4core6detail13_kernel_agentINS1_8__reduce10DrainAgentIlEEJN3cub18CUB_300001_SM_10009GridQueueIyEElEEEvDpT0_)
        /*00e0*/ 	.word	0x00000000


	//----- nvinfo : EIATTR_REGCOUNT
	.align		4
.L_82:
        /*00e4*/ 	.byte	0x04, 0x2f
        /*00e6*/ 	.short	(.L_84 - .L_83)
	.align		4
.L_83:
        /*00e8*/ 	.word	index@(_ZN6thrust24THRUST_300001_SM_1000_NS8cuda_cub4core6detail13_kernel_agentINS1_8__reduce11ReduceAgentIPN4cuda3std3__45tupleIJdlEEESC_SB_lNS1_9__extrema9arg_max_fIdl6actionEEEEJSC_SC_iSG_EEEvDpT0_)
        /*00ec*/ 	.word	0x00000020


	//----- nvinfo : EIATTR_FRAME_SIZE
	.align		4
.L_84:
        /*00f0*/ 	.byte	0x04, 0x11
        /*00f2*/ 	.short	(.L_86 - .L_85)
	.align		4
.L_85:
        /*00f4*/ 	.word	index@(_ZN6thrust24THRUST_300001_SM_1000_NS8cuda_cub4core6detail13_kernel_agentINS1_8__reduce11ReduceAgentIPN4cuda3std3__45tupleIJdlEEESC_SB_lNS1_9__extrema9arg_max_fIdl6actionEEEEJSC_SC_iSG_EEEvDpT0_)
        /*00f8*/ 	.word	0x00000000


	//----- nvinfo : EIATTR_REGCOUNT
	.align		4
.L_86:
        /*00fc*/ 	.byte	0x04, 0x2f
        /*00fe*/ 	.short	(.L_88 - .L_87)
	.align		4
.L_87:
        /*0100*/ 	.word	index@(_ZN3cub18CUB_300001_SM_10006detail11EmptyKernelIvEEvv)
        /*0104*/ 	.word	0x00000004


	//----- nvinfo : EIATTR_FRAME_SIZE
	.align		4
.L_88:
        /*0108*/ 	.byte	0x04, 0x11
        /*010a*/ 	.short	(.L_90 - .L_89)
	.align		4
.L_89:
        /*010c*/ 	.word	index@(_ZN3cub18CUB_300001_SM_10006detail11EmptyKernelIvEEvv)
        /*0110*/ 	.word	0x00000000


	//----- nvinfo : EIATTR_MIN_STACK_SIZE
	.align		4
.L_90:
        /*0114*/ 	.byte	0x04, 0x12
        /*0116*/ 	.short	(.L_92 - .L_91)
	.align		4
.L_91:
        /*0118*/ 	.word	index@(_ZN3cub18CUB_300001_SM_10006detail11EmptyKernelIvEEvv)
        /*011c*/ 	.word	0x00000000


	//----- nvinfo : EIATTR_MIN_STACK_SIZE
	.align		4
.L_92:
        /*0120*/ 	.byte	0x04, 0x12
        /*0122*/ 	.short	(.L_94 - .L_93)
	.align		4
.L_93:
        /*0124*/ 	.word	index@(_ZN6thrust24THRUST_300001_SM_1000_NS8cuda_cub4core6detail13_kernel_agentINS1_8__reduce11ReduceAgentIPN4cuda3std3__45tupleIJdlEEESC_SB_lNS1_9__extrema9arg_max_fIdl6actionEEEEJSC_SC_iSG_EEEvDpT0_)
        /*0128*/ 	.word	0x00000000


	//----- nvinfo : EIATTR_MIN_STACK_SIZE
	.align		4
.L_94:
        /*012c*/ 	.byte	0x04, 0x12
        /*012e*/ 	.short	(.L_96 - .L_95)
	.align		4
.L_95:
        /*0130*/ 	.word	index@(_ZN6thrust24THRUST_300001_SM_1000_NS8cuda_cub4core6detail13_kernel_agentINS1_8__reduce10DrainAgentIlEEJN3cub18CUB_300001_SM_10009GridQueueIyEElEEEvDpT0_)
        /*0134*/ 	.word	0x00000000


	//----- nvinfo : EIATTR_MIN_STACK_SIZE
	.align		4
.L_96:
        /*0138*/ 	.byte	0x04, 0x12
        /*013a*/ 	.short	(.L_98 - .L_97)
	.align		4
.L_97:
        /*013c*/ 	.word	index@(_ZN6thrust24THRUST_300001_SM_1000_NS8cuda_cub4core6detail13_kernel_agentINS1_8__reduce11ReduceAgentINS0_12zip_iteratorIN4cuda3std3__45tupleIJNS0_10device_ptrIdEENS0_17counting_iteratorIlNS0_11use_defaultESF_SF_EEEEEEEPNSB_IJdlEEESJ_lNS1_9__extrema9arg_max_fIdl6actionEEEEJSI_SK_lN3cub18CUB_300001_SM_100013GridEvenShareIlEENSR_9GridQueueIyEESO_EEEvDpT0_)
        /*0140*/ 	.word	0x00000000


	//----- nvinfo : EIATTR_MIN_STACK_SIZE
	.align		4
.L_98:
        /*0144*/ 	.byte	0x04, 0x12
        /*0146*/ 	.short	(.L_100 - .L_99)
	.align		4
.L_99:
        /*0148*/ 	.word	index@(_ZN6thrust24THRUST_300001_SM_1000_NS8cuda_cub4core6detail13_kernel_agentINS1_8__reduce11ReduceAgentINS0_12zip_iteratorIN4cuda3std3__45tupleIJNS0_10device_ptrIdEENS0_17counting_iteratorIlNS0_11use_defaultESF_SF_EEEEEEEPNSB_IJdlEEESJ_lNS1_9__extrema9arg_max_fIdl6actionEEEEJSI_SK_lSO_EEEvDpT0_)
        /*014c*/ 	.word	0x00000000


	//----- nvinfo : EIATTR_MIN_STACK_SIZE
	.align		4
.L_100:
        /*0150*/ 	.byte	0x04, 0x12
        /*0152*/ 	.short	(.L_102 - .L_101)
	.align		4
.L_101:
        /*0154*/ 	.word	index@(_ZN6thrust24THRUST_300001_SM_1000_NS8cuda_cub4core6detail13_kernel_agentINS1_8__reduce11ReduceAgentIPN4cuda3std3__45tupleIJdlEEESC_SB_iNS1_9__extrema9arg_max_fIdl6actionEEEEJSC_SC_iSG_EEEvDpT0_)
        /*0158*/ 	.word	0x00000000


	//----- nvinfo : EIATTR_MIN_STACK_SIZE
	.align		4
.L_102:
        /*015c*/ 	.byte	0x04, 0x12
        /*015e*/ 	.short	(.L_104 - .L_103)
	.align		4
.L_103:
        /*0160*/ 	.word	index@(_ZN6thrust24THRUST_300001_SM_1000_NS8cuda_cub4core6detail13_kernel_agentINS1_8__reduce10DrainAgentIiEEJN3cub18CUB_300001_SM_10009GridQueueIjEEiEEEvDpT0_)
        /*0164*/ 	.word	0x00000000


	//----- nvinfo : EIATTR_MIN_STACK_SIZE
	.align		4
.L_104:
        /*0168*/ 	.byte	0x04, 0x12
        /*016a*/ 	.short	(.L_106 - .L_105)
	.align		4
.L_105:
        /*016c*/ 	.word	index@(_ZN6thrust24THRUST_300001_SM_1000_NS8cuda_cub4core6detail13_kernel_agentINS1_8__reduce11ReduceAgentINS0_12zip_iteratorIN4cuda3std3__45tupleIJNS0_10device_ptrIdEENS0_17counting_iteratorIlNS0_11use_defaultESF_SF_EEEEEEEPNSB_IJdlEEESJ_iNS1_9__extrema9arg_max_fIdl6actionEEEEJSI_SK_iN3cub18CUB_300001_SM_100013GridEvenShareIiEENSR_9GridQueueIjEESO_EEEvDpT0_)
        /*0170*/ 	.word	0x00000000


	//----- nvinfo : EIATTR_MIN_STACK_SIZE
	.align		4
.L_106:
        /*0174*/ 	.byte	0x04, 0x12
        /*0176*/ 	.short	(.L_108 - .L_107)
	.align		4
.L_107:
        /*0178*/ 	.word	index@(_ZN6thrust24THRUST_300001_SM_1000_NS8cuda_cub4core6detail13_kernel_agentINS1_8__reduce11ReduceAgentINS0_12zip_iteratorIN4cuda3std3__45tupleIJNS0_10device_ptrIdEENS0_17counting_iteratorIlNS0_11use_defaultESF_SF_EEEEEEEPNSB_IJdlEEESJ_iNS1_9__extrema9arg_max_fIdl6actionEEEEJSI_SK_iSO_EEEvDpT0_)
        /*017c*/ 	.word	0x00000000


	//----- nvinfo : EIATTR_MIN_STACK_SIZE
	.align		4
.L_108:
        /*0180*/ 	.byte	0x04, 0x12
        /*0182*/ 	.short	(.L_110 - .L_109)
	.align		4
.L_109:
        /*0184*/ 	.word	index@(_Z6changePdii)
        /*0188*/ 	.word	0x00000000


	//----- nvinfo : EIATTR_MIN_STACK_SIZE
	.align		4
.L_110:
        /*018c*/ 	.byte	0x04, 0x12
        /*018e*/ 	.short	(.L_112 - .L_111)
	.align		4
.L_111:
        /*0190*/ 	.word	index@(_Z4swapPdiii)
        /*0194*/ 	.word	0x00000000
.L_112:


//--------------------- .nv.compat                --------------------------
	.section	.nv.compat,"",@"SHT_CUDA_COMPAT_INFO"
	.align	4
        /*0000*/ 	.byte	0x02, 0x09, 0x00, 0x00, 0x02, 0x02, 0x01, 0x00, 0x02, 0x05, 0x05, 0x00, 0x03, 0x07, 0x01, 0x01
        /*0010*/ 	.byte	0x02, 0x03, 0x00, 0x00, 0x02, 0x06, 0x01, 0x00, 0x04, 0x0b, 0x08, 0x00, 0x01, 0x00, 0x00, 0x00
        /*0020*/ 	.byte	0x00, 0x00, 0x00, 0x00


//--------------------- .nv.info._ZN3cub18CUB_300001_SM_10006detail11EmptyKernelIvEEvv --------------------------
	.section	.nv.info._ZN3cub18CUB_300001_SM_10006detail11EmptyKernelIvEEvv,"",@"SHT_CUDA_INFO"
	.sectionflags	@""
	.align	4


	//----- nvinfo : EIATTR_CUDA_API_VERSION
	.align		4
        /*0000*/ 	.byte	0x04, 0x37
        /*0002*/ 	.short	(.L_114 - .L_113)
.L_113:
        /*0004*/ 	.word	0x00000082


	//----- nvinfo : EIATTR_SPARSE_MMA_MASK
	.align		4
.L_114:
        /*0008*/ 	.byte	0x03, 0x50
        /*000a*/ 	.short	0x0000


	//----- nvinfo : EIATTR_MAXREG_COUNT
	.align		4
        /*000c*/ 	.byte	0x03, 0x1b
        /*000e*/ 	.short	0x00ff


	//----- nvinfo : EIATTR_MERCURY_ISA_VERSION
	.align		4
        /*0010*/ 	.byte	0x03, 0x5f
        /*0012*/ 	.short	0x0101


	//----- nvinfo : EIATTR_VRC_CTA_INIT_COUNT
	.align		4
        /*0014*/ 	.byte	0x02, 0x4a
	.zero		1
	.zero		1


	//----- nvinfo : EIATTR_EXIT_INSTR_OFFSETS
	.align		4
        /*0018*/ 	.byte	0x04, 0x1c
        /*001a*/ 	.short	(.L_116 - .L_115)


	//   ....[0]....
.L_115:
        /*001c*/ 	.word	0x00000010


	//----- nvinfo : EIATTR_SW_WAR
	.align		4
.L_116:
        /*0020*/ 	.byte	0x04, 0x36
        /*0022*/ 	.short	(.L_118 - .L_117)
.L_117:
        /*0024*/ 	.word	0x00000008
.L_118:


//--------------------- .nv.info._ZN6thrust24THRUST_300001_SM_1000_NS8cuda_cub4core6detail13_kernel_agentINS1_8__reduce11ReduceAgentIPN4cuda3std3__45tupleIJdlEEESC_SB_lNS1_9__extrema9arg_max_fIdl6actionEEEEJSC_SC_iSG_EEEvDpT0_ --------------------------
	.section	.nv.info._ZN6thrust24THRUST_300001_SM_1000_NS8cuda_cub4core6detail13_kernel_agentINS1_8__reduce11ReduceAgentIPN4cuda3std3__45tupleIJdlEEESC_SB_lNS1_9__extrema9arg_max_fIdl6actionEEEEJSC_SC_iSG_EEEvDpT0_,"",@"SHT_CUDA_INFO"
	.sectionflags	@""
	.align	4


	//----- nvinfo : EIATTR_CUDA_API_VERSION
	.align		4
        /*0000*/ 	.byte	0x04, 0x37
        /*0002*/ 	.short	(.L_120 - .L_119)
.L_119:
        /*0004*/ 	.word	0x00000082


	//----- nvinfo : EIATTR_KPARAM_INFO
	.align		4
.L_120:
        /*0008*/ 	.byte	0x04, 0x17
        /*000a*/ 	.short	(.L_122 - .L_121)
.L_121:
        /*000c*/ 	.word	0x00000000
        /*0010*/ 	.short	0x0003
        /*0012*/ 	.short	0x0014
        /*0014*/ 	.byte	0x00, 0xf0, 0x05, 0x00


	//----- nvinfo : EIATTR_KPARAM_INFO
	.align		4
.L_122:
        /*0018*/ 	.byte	0x04, 0x17
        /*001a*/ 	.short	(.L_124 - .L_123)
.L_123:
        /*001c*/ 	.word	0x00000000
        /*0020*/ 	.short	0x0002
        /*0022*/ 	.short	0x0010
        /*0024*/ 	.byte	0x00, 0xf0, 0x11, 0x00


	//----- nvinfo : EIATTR_KPARAM_INFO
	.align		4
.L_124:
        /*0028*/ 	.byte	0x04, 0x17
        /*002a*/ 	.short	(.L_126 - .L_125)
.L_125:
        /*002c*/ 	.word	0x00000000
        /*0030*/ 	.short	0x0001
        /*0032*/ 	.short	0x0008
        /*0034*/ 	.byte	0x00, 0xf5, 0x21, 0x00


	//----- nvinfo : EIATTR_KPARAM_INFO
	.align		4
.L_126:
        /*0038*/ 	.byte	0x04, 0x17
        /*003a*/ 	.short	(.L_128 - .L_127)
.L_127:
        /*003c*/ 	.word	0x00000000
        /*0040*/ 	.short	0x0000
        /*0042*/ 	.short	0x0000
        /*0044*/ 	.byte	0x00, 0xf5, 0x21, 0x00


	//----- nvinfo : EIATTR_SPARSE_MMA_MASK
	.align		4
.L_128:
        /*0048*/ 	.byte	0x03, 0x50
        /*004a*/ 	.short	0x0000


	//----- nvinfo : EIATTR_MAXREG_COUNT
	.align		4
        /*004c*/ 	.byte	0x03, 0x1b
        /*004e*/ 	.short	0x00ff


	//----- nvinfo : EIATTR_NUM_BARRIERS
	.align		4
        /*0050*/ 	.byte	0x02, 0x4c
        /*0052*/ 	.byte	0x01
	.zero		1


	//----- nvinfo : EIATTR_MERCURY_ISA_VERSION
	.align		4
        /*0054*/ 	.byte	0x03, 0x5f
        /*0056*/ 	.short	0x0101


	//----- nvinfo : EIATTR_COOP_GROUP_MASK_REGIDS
	.align		4
        /*0058*/ 	.byte	0x04, 0x29
        /*005a*/ 	.short	(.L_130 - .L_129)


	//   ....[0]....
.L_129:
        /*005c*/ 	.word	0xffffffff


	//   ....[1]....
        /*0060*/ 	.word	0xffffffff


	//   ....[2]....
        /*0064*/ 	.word	0xffffffff


	//   ....[3]....
        /*0068*/ 	.word	0xffffffff


	//   ....[4]....
        /*006c*/ 	.word	0xffffffff


	//   ....[5]....
        /*0070*/ 	.word	0xffffffff


	//   ....[6]....
        /*0074*/ 	.word	0xffffffff


	//   ....[7]....
        /*0078*/ 	.word	0xffffffff


	//   ....[8]....
        /*007c*/ 	.word	0xffffffff


	//   ....[9]....
        /*0080*/ 	.word	0xffffffff


	//   ....[10]....
        /*0084*/ 	.word	0xffffffff


	//   ....[11]....
        /*0088*/ 	.word	0xffffffff


	//   ....[12]....
        /*008c*/ 	.word	0xffffffff


	//   ....[13]....
        /*0090*/ 	.word	0xffffffff


	//   ....[14]....
        /*0094*/ 	.word	0xffffffff


	//   ....[15]....
        /*0098*/ 	.word	0xffffffff


	//   ....[16]....
        /*009c*/ 	.word	0xffffffff


	//   ....[17]....
        /*00a0*/ 	.word	0xffffffff


	//   ....[18]....
        /*00a4*/ 	.word	0xffffffff


	//   ....[19]....
        /*00a8*/ 	.word	0xffffffff


	//   ....[20]....
        /*00ac*/ 	.word	0xffffffff


	//   ....[21]....
        /*00b0*/ 	.word	0xffffffff


	//   ....[22]....
        /*00b4*/ 	.word	0xffffffff


	//   ....[23]....
        /*00b8*/ 	.word	0xffffffff


	//   ....[24]....
        /*00bc*/ 	.word	0xffffffff


	//   ....[25]....
        /*00c0*/ 	.word	0xffffffff


	//   ....[26]....
        /*00c4*/ 	.word	0xffffffff


	//   ....[27]....
        /*00c8*/ 	.word	0xffffffff


	//   ....[28]....
        /*00cc*/ 	.word	0xffffffff


	//   ....[29]....
        /*00d0*/ 	.word	0xffffffff


	//   ....[30]....
        /*00d4*/ 	.word	0xffffffff


	//   ....[31]....
        /*00d8*/ 	.word	0xffffffff


	//   ....[32]....
        /*00dc*/ 	.word	0xffffffff


	//   ....[33]....
        /*00e0*/ 	.word	0xffffffff


	//   ....[34]....
        /*00e4*/ 	.word	0xffffffff


	//   ....[35]....
        /*00e8*/ 	.word	0xffffffff


	//   ....[36]....
        /*00ec*/ 	.word	0xffffffff


	//   ....[37]....
        /*00f0*/ 	.word	0xffffffff


	//   ....[38]....
        /*00f4*/ 	.word	0xffffffff


	//   ....[39]....
        /*00f8*/ 	.word	0xffffffff


	//   ....[40]....
        /*00fc*/ 	.word	0xffffffff


	//   ....[41]....
        /*0100*/ 	.word	0xffffffff


	//   ....[42]....
        /*0104*/ 	.word	0xffffffff


	//   ....[43]....
        /*0108*/ 	.word	0xffffffff


	//   ....[44]....
        /*010c*/ 	.word	0xffffffff


	//   ....[45]....
        /*0110*/ 	.word	0xffffffff


	//   ....[46]....
        /*0114*/ 	.word	0xffffffff


	//   ....[47]....
        /*0118*/ 	.word	0xffffffff


	//   ....[48]....
        /*011c*/ 	.word	0xffffffff


	//   ....[49]....
        /*0120*/ 	.word	0xffffffff


	//   ....[50]....
        /*0124*/ 	.word	0xffffffff


	//   ....[51]....
        /*0128*/ 	.word	0xffffffff


	//   ....[52]....
        /*012c*/ 	.word	0xffffffff


	//   ....[53]....
        /*0130*/ 	.word	0xffffffff


	//   ....[54]....
        /*0134*/ 	.word	0xffffffff


	//   ....[55]....
        /*0138*/ 	.word	0xffffffff


	//   ....[56]....
        /*013c*/ 	.word	0xffffffff


	//   ....[57]....
        /*0140*/ 	.word	0xffffffff


	//   ....[58]....
        /*0144*/ 	.word	0xffffffff


	//   ....[59]....
        /*0148*/ 	.word	0xffffffff


	//----- nvinfo : EIATTR_COOP_GROUP_INSTR_OFFSETS
	.align		4
.L_130:
        /*014c*/ 	.byte	0x04, 0x28
        /*014e*/ 	.short	(.L_132 - .L_131)


	//   ....[0]....
.L_131:
        /*0150*/ 	.word	0x00000b70


	//   ....[1]....
        /*0154*/ 	.word	0x00000ba0


	//   ....[2]....
        /*0158*/ 	.word	0x00000bc0


	//   ....[3]....
        /*015c*/ 	.word	0x00000bd0


	//   ....[4]....
        /*0160*/ 	.word	0x00000d60


	//   ....[5]....
        /*0164*/ 	.word	0x00000d90


	//   ....[6]....
        /*0168*/ 	.word	0x00000dc0


	//   ....[7]....
        /*016c*/ 	.word	0x00000de0


	//   ....[8]....
        /*0170*/ 	.word	0x00000f60


	//   ....[9]....
        /*0174*/ 	.word	0x00000f90


	//   ....[10]....
        /*0178*/ 	.word	0x00000fc0


	//   ....[11]....
        /*017c*/ 	.word	0x00000fe0


	//   ....[12]....
        /*0180*/ 	.word	0x00001160


	//   ....[13]....
        /*0184*/ 	.word	0x00001190


	//   ....[14]....
        /*0188*/ 	.word	0x000011c0


	//   ....[15]....
        /*018c*/ 	.word	0x000011e0


	//   ....[16]....
        /*0190*/ 	.word	0x00001360


	//   ....[17]....
        /*0194*/ 	.word	0x00001390


	//   ....[18]....
        /*0198*/ 	.word	0x000013c0


	//   ....[19]....
        /*019c*/ 	.word	0x000013e0


	//   ....[20]....
        /*01a0*/ 	.word	0x00002140


	//   ....[21]....
        /*01a4*/ 	.word	0x00002150


	//   ....[22]....
        /*01a8*/ 	.word	0x00002160


	//   ....[23]....
        /*01ac*/ 	.word	0x00002180


	//   ....[24]....
        /*01b0*/ 	.word	0x00002300


	//   ....[25]....
        /*01b4*/ 	.word	0x00002340


	//   ....[26]....
        /*01b8*/ 	.word	0x00002370


	//   ....[27]....
        /*01bc*/ 	.word	0x00002390


	//   ....[28]....
        /*01c0*/ 	.word	0x00002510


	//   ....[29]....
        /*01c4*/ 	.word	0x00002550


	//   ....[30]....
        /*01c8*/ 	.word	0x00002580


	//   ....[31]....
        /*01cc*/ 	.word	0x000025a0


	//   ....[32]....
        /*01d0*/ 	.word	0x00002720


	//   ....[33]....
        /*01d4*/ 	.word	0x00002760


	//   ....[34]....
        /*01d8*/ 	.word	0x00002790


	//   ....[35]....
        /*01dc*/ 	.word	0x000027b0


	//   ....[36]....
        /*01e0*/ 	.word	0x00002930


	//   ....[37]....
        /*01e4*/ 	.word	0x00002970


	//   ....[38]....
        /*01e8*/ 	.word	0x000029a0


	//   ....[39]....
        /*01ec*/ 	.word	0x000029c0


	//   ....[40]....
        /*01f0*/ 	.word	0x00005760


	//   ....[41]....
        /*01f4*/ 	.word	0x00005790


	//   ....[42]....
        /*01f8*/ 	.word	0x000057b0


	//   ....[43]....
        /*01fc*/ 	.word	0x000057c0


	//   ....[44]....
        /*0200*/ 	.word	0x00005950


	//   ....[45]....
        /*0204*/ 	.word	0x00005980


	//   ....[46]....
        /*0208*/ 	.word	0x000059b0


	//   ....[47]....
        /*020c*/ 	.word	0x000059d0


	//   ....[48]....
        /*0210*/ 	.word	0x00005b50


	//   ....[49]....
        /*0214*/ 	.word	0x00005b80


	//   ....[50]....
        /*0218*/ 	.word	0x00005bb0


	//   ....[51]....
        /*021c*/ 	.word	0x00005bd0


	//   ....[52]....
        /*0220*/ 	.word	0x00005d50


	//   ....[53]....
        /*0224*/ 	.word	0x00005d80


	//   ....[54]....
        /*0228*/ 	.word	0x00005db0


	//   ....[55]....
        /*022c*/ 	.word	0x00005dd0


	//   ....[56]....
        /*0230*/ 	.word	0x00005f50


	//   ....[57]....
        /*0234*/ 	.word	0x00005f80


	//   ....[58]....
        /*0238*/ 	.word	0x00005fb0


	//   ....[59]....
        /*023c*/ 	.word	0x00005fd0


	//----- nvinfo : EIATTR_VRC_CTA_INIT_COUNT
	.align		4
.L_132:
        /*0240*/ 	.byte	0x02, 0x4a
	.zero		1
	.zero		1


	//----- nvinfo : EIATTR_EXIT_INSTR_OFFSETS
	.align		4
        /*0244*/ 	.byte	0x04, 0x1c
        /*0246*/ 	.short	(.L_134 - .L_133)


	//   ....[0]....
.L_133:
        /*0248*/ 	.word	0x00000030


	//   ....[1]....
        /*024c*/ 	.word	0x00006c70


	//   ....[2]....
        /*0250*/ 	.word	0x00006cb0


	//----- nvinfo : EIATTR_MAX_THREADS
	.align		4
.L_134:
        /*0254*/ 	.byte	0x04, 0x05
        /*0256*/ 	.short	(.L_136 - .L_135)
.L_135:
        /*0258*/ 	.word	0x00000100
        /*025c*/ 	.word	0x00000001
        /*0260*/ 	.word	0x00000001


	//----- nvinfo : EIATTR_CRS_STACK_SIZE
	.align		4
.L_136:
        /*0264*/ 	.byte	0x04, 0x1e
        /*0266*/ 	.short	(.L_138 - .L_137)
.L_137:
        /*0268*/ 	.word	0x00000000


	//----- nvinfo : EIATTR_CBANK_PARAM_SIZE
	.align		4
.L_138:
        /*026c*/ 	.byte	0x03, 0x19
        /*026e*/ 	.short	0x0015


	//----- nvinfo : EIATTR_PARAM_CBANK
	.align		4
        /*0270*/ 	.byte	0x04, 0x0a
        /*0272*/ 	.short	(.L_140 - .L_139)
	.align		4
.L_139:
        /*0274*/ 	.word	index@(.nv.constant0._ZN6thrust24THRUST_300001_SM_1000_NS8cuda_cub4core6detail13_kernel_agentINS1_8__reduce11ReduceAgentIPN4cuda3std3__45tupleIJdlEEESC_SB_lNS1_9__extrema9arg_max_fIdl6actionEEEEJSC_SC_iSG_EEEvDpT0_)
        /*0278*/ 	.short	0x0380
        /*027a*/ 	.short	0x0015


	//----- nvinfo : EIATTR_SW_WAR
	.align		4
.L_140:
        /*027c*/ 	.byte	0x04, 0x36
        /*027e*/ 	.short	(.L_142 - .L_141)
.L_141:
        /*0280*/ 	.word	0x00000008
.L_142:


//--------------------- .nv.info._ZN6thrust24THRUST_300001_SM_1000_NS8cuda_cub4core6detail13_kernel_agentINS1_8__reduce10DrainAgentIlEEJN3cub18CUB_300001_SM_10009GridQueueIyEElEEEvDpT0_ --------------------------
	.section	.nv.info._ZN6thrust24THRUST_300001_SM_1000_NS8cuda_cub4core6detail13_kernel_agentINS1_8__reduce10DrainAgentIlEEJN3cub18CUB_300001_SM_10009GridQueueIyEElEEEvDpT0_,"",@"SHT_CUDA_INFO"
	.sectionflags	@""
	.align	4


	//----- nvinfo : EIATTR_CUDA_API_VERSION
	.align		4
        /*0000*/ 	.byte	0x04, 0x37
        /*0002*/ 	.short	(.L_144 - .L_143)
.L_143:
        /*0004*/ 	.word	0x00000082


	//----- nvinfo : EIATTR_KPARAM_INFO
	.align		4
.L_144:
        /*0008*/ 	.byte	0x04, 0x17
        /*000a*/ 	.short	(.L_146 - .L_145)
.L_145:
        /*000c*/ 	.word	0x00000000
        /*0010*/ 	.short	0x0001
        /*0012*/ 	.short	0x0008
        /*0014*/ 	.byte	0x00, 0xf0, 0x21, 0x00


	//----- nvinfo : EIATTR_KPARAM_INFO
	.align		4
.L_146:
        /*0018*/ 	.byte	0x04, 0x17
        /*001a*/ 	.short	(.L_148 - .L_147)
.L_147:
        /*001c*/ 	.word	0x00000000
        /*0020*/ 	.short	0x0000
        /*0022*/ 	.short	0x0000
        /*0024*/ 	.byte	0x00, 0xf0, 0x21, 0x00


	//----- nvinfo : EIATTR_SPARSE_MMA_MASK
	.align		4
.L_148:
        /*0028*/ 	.byte	0x03, 0x50
        /*002a*/ 	.short	0x0000


	//----- nvinfo : EIATTR_MAXREG_COUNT
	.align		4
        /*002c*/ 	.byte	0x03, 0x1b
        /*002e*/ 	.short	0x00ff


	//----- nvinfo : EIATTR_MERCURY_ISA_VERSION
	.align		4
        /*0030*/ 	.byte	0x03, 0x5f
        /*0032*/ 	.short	0x0101


	//----- nvinfo : EIATTR_VRC_CTA_INIT_COUNT
	.align		4
        /*0034*/ 	.byte	0x02, 0x4a
	.zero		1
	.zero		1


	//----- nvinfo : EIATTR_EXIT_INSTR_OFFSETS
	.align		4
        /*0038*/ 	.byte	0x04, 0x1c
        /*003a*/ 	.short	(.L_150 - .L_149)


	//   ....[0]....
.L_149:
        /*003c*/ 	.word	0x00000060


	//----- nvinfo : EIATTR_MAX_THREADS
	.align		4
.L_150:
        /*0040*/ 	.byte	0x04, 0x05
        /*0042*/ 	.short	(.L_152 - .L_151)
.L_151:
        /*0044*/ 	.word	0x00000001
        /*0048*/ 	.word	0x00000001
        /*004c*/ 	.word	0x00000001


	//----- nvinfo : EIATTR_CBANK_PARAM_SIZE
	.align		4
.L_152:
        /*0050*/ 	.byte	0x03, 0x19
        /*0052*/ 	.short	0x0010


	//----- nvinfo : EIATTR_PARAM_CBANK
	.align		4
        /*0054*/ 	.byte	0x04, 0x0a
        /*0056*/ 	.short	(.L_154 - .L_153)
	.align		4
.L_153:
        /*0058*/ 	.word	index@(.nv.constant0._ZN6thrust24THRUST_300001_SM_1000_NS8cuda_cub4core6detail13_kernel_agentINS1_8__reduce10DrainAgentIlEEJN3cub18CUB_300001_SM_10009GridQueueIyEElEEEvDpT0_)
        /*005c*/ 	.short	0x0380
        /*005e*/ 	.short	0x0010


	//----- nvinfo : EIATTR_SW_WAR
	.align		4
.L_154:
        /*0060*/ 	.byte	0x04, 0x36
        /*0062*/ 	.short	(.L_156 - .L_155)
.L_155:
        /*0064*/ 	.word	0x00000008
.L_156:


//--------------------- .nv.info._ZN6thrust24THRUST_300001_SM_1000_NS8cuda_cub4core6detail13_kernel_agentINS1_8__reduce11ReduceAgentINS0_12zip_iteratorIN4cuda3std3__45tupleIJNS0_10device_ptrIdEENS0_17counting_iteratorIlNS0_11use_defaultESF_SF_EEEEEEEPNSB_IJdlEEESJ_lNS1_9__extrema9arg_max_fIdl6actionEEEEJSI_SK_lN3cub18CUB_300001_SM_100013GridEvenShareIlEENSR_9GridQueueIyEESO_EEEvDpT0_ --------------------------
	.section	.nv.info._ZN6thrust24THRUST_300001_SM_1000_NS8cuda_cub4core6detail13_kernel_agentINS1_8__reduce11ReduceAgentINS0_12zip_iteratorIN4cuda3std3__45tupleIJNS0_10device_ptrIdEENS0_17counting_iteratorIlNS0_11use_defaultESF_SF_EEEEEEEPNSB_IJdlEEESJ_lNS1_9__extrema9arg_max_fIdl6actionEEEEJSI_SK_lN3cub18CUB_300001_SM_100013GridEvenShareIlEENSR_9GridQueueIyEESO_EEEvDpT0_,"",@"SHT_CUDA_INFO"
	.sectionflags	@""
	.align	4


	//----- nvinfo : EIATTR_CUDA_API_VERSION
	.align		4
        /*0000*/ 	.byte	0x04, 0x37
        /*0002*/ 	.short	(.L_158 - .L_157)
.L_157:
        /*0004*/ 	.word	0x00000082


	//----- nvinfo : EIATTR_KPARAM_INFO
	.align		4
.L_158:
        /*0008*/ 	.byte	0x04, 0x17
        /*000a*/ 	.short	(.L_160 - .L_159)
.L_159:
        /*000c*/ 	.word	0x00000000
        /*0010*/ 	.short	0x0005
        /*0012*/ 	.short	0x0070
        /*0014*/ 	.byte	0x00, 0xf0, 0x05, 0x00


	//----- nvinfo : EIATTR_KPARAM_INFO
	.align		4
.L_160:
        /*0018*/ 	.byte	0x04, 0x17
        /*001a*/ 	.short	(.L_162 - .L_161)
.L_161:
        /*001c*/ 	.word	0x00000000
        /*0020*/ 	.short	0x0004
        /*0022*/ 	.short	0x0068
        /*0024*/ 	.byte	0x00, 0xf0, 0x21, 0x00


	//----- nvinfo : EIATTR_KPARAM_INFO
	.align		4
.L_162:
        /*0028*/ 	.byte	0x04, 0x17
        /*002a*/ 	.short	(.L_164 - .L_163)
.L_163:
        /*002c*/ 	.word	0x00000000
        /*0030*/ 	.short	0x0003
        /*0032*/ 	.short	0x0020
        /*0034*/ 	.byte	0x00, 0xf0, 0x21, 0x01


	//----- nvinfo : EIATTR_KPARAM_INFO
	.align		4
.L_164:
        /*0038*/ 	.byte	0x04, 0x17
        /*003a*/ 	.short	(.L_166 - .L_165)
.L_165:
        /*003c*/ 	.word	0x00000000
        /*0040*/ 	.short	0x0002
        /*0042*/ 	.short	0x0018
        /*0044*/ 	.byte	0x00, 0xf0, 0x21, 0x00


	//----- nvinfo : EIATTR_KPARAM_INFO
	.align		4
.L_166:
        /*0048*/ 	.byte	0x04, 0x17
        /*004a*/ 	.short	(.L_168 - .L_167)
.L_167:
        /*004c*/ 	.word	0x00000000
        /*0050*/ 	.short	0x0001
        /*0052*/ 	.short	0x0010
        /*0054*/ 	.byte	0x00, 0xf5, 0x21, 0x00


	//----- nvinfo : EIATTR_KPARAM_INFO
	.align		4
.L_168:
        /*0058*/ 	.byte	0x04, 0x17
        /*005a*/ 	.short	(.L_170 - .L_169)
.L_169:
        /*005c*/ 	.word	0x00000000
        /*0060*/ 	.short	0x0000
        /*0062*/ 	.short	0x0000
        /*0064*/ 	.byte	0x00, 0xf0, 0x41, 0x00


	//----- nvinfo : EIATTR_SPARSE_MMA_MASK
	.align		4
.L_170:
        /*0068*/ 	.byte	0x03, 0x50
        /*006a*/ 	.short	0x0000


	//----- nvinfo : EIATTR_MAXREG_COUNT
	.align		4
        /*006c*/ 	.byte	0x03, 0x1b
        /*006e*/ 	.short	0x00ff


	//----- nvinfo : EIATTR_NUM_BARRIERS
	.align		4
        /*0070*/ 	.byte	0x02, 0x4c
        /*0072*/ 	.byte	0x01
	.zero		1


	//----- nvinfo : EIATTR_MERCURY_ISA_VERSION
	.align		4
        /*0074*/ 	.byte	0x03, 0x5f
        /*0076*/ 	.short	0x0101


	//----- nvinfo : EIATTR_COOP_GROUP_MASK_REGIDS
	.align		4
        /*0078*/ 	.byte	0x04, 0x29
        /*007a*/ 	.short	(.L_172 - .L_171)


	//   ....[0]....
.L_171:
        /*007c*/ 	.word	0xffffffff


	//   ....[1]....
        /*0080*/ 	.word	0xffffffff


	//   ....[2]....
        /*0084*/ 	.word	0xffffffff


	//   ....[3]....
        /*0088*/ 	.word	0xffffffff


	//   ....[4]....
        /*008c*/ 	.word	0xffffffff


	//   ....[5]....
        /*0090*/ 	.word	0xffffffff


	//   ....[6]....
        /*0094*/ 	.word	0xffffffff


	//   ....[7]....
        /*0098*/ 	.word	0xffffffff


	//   ....[8]....
        /*009c*/ 	.word	0xffffffff


	//   ....[9]....
        /*00a0*/ 	.word	0xffffffff


	//   ....[10]....
        /*00a4*/ 	.word	0xffffffff


	//   ....[11]....
        /*00a8*/ 	.word	0xffffffff


	//   ....[12]....
        /*00ac*/ 	.word	0xffffffff


	//   ....[13]....
        /*00b0*/ 	.word	0xffffffff


	//   ....[14]....
        /*00b4*/ 	.word	0xffffffff


	//   ....[15]....
        /*00b8*/ 	.word	0xffffffff


	//   ....[16]....
        /*00bc*/ 	.word	0xffffffff


	//   ....[17]....
        /*00c0*/ 	.word	0xffffffff


	//   ....[18]....
        /*00c4*/ 	.word	0xffffffff


	//   ....[19]....
        /*00c8*/ 	.word	0xffffffff


	//   ....[20]....
        /*00cc*/ 	.word	0xffffffff


	//   ....[21]....
        /*00d0*/ 	.word	0xffffffff


	//   ....[22]....
        /*00d4*/ 	.word	0xffffffff


	//   ....[23]....
        /*00d8*/ 	.word	0xffffffff


	//   ....[24]....
        /*00dc*/ 	.word	0xffffffff


	//   ....[25]....
        /*00e0*/ 	.word	0xffffffff


	//   ....[26]....
        /*00e4*/ 	.word	0xffffffff


	//   ....[27]....
        /*00e8*/ 	.word	0xffffffff


	//   ....[28]....
        /*00ec*/ 	.word	0xffffffff


	//   ....[29]....
        /*00f0*/ 	.word	0xffffffff


	//   ....[30]....
        /*00f4*/ 	.word	0xffffffff


	//   ....[31]....
        /*00f8*/ 	.word	0xffffffff


	//   ....[32]....
        /*00fc*/ 	.word	0xffffffff


	//   ....[33]....
        /*0100*/ 	.word	0xffffffff


	//   ....[34]....
        /*0104*/ 	.word	0xffffffff


	//   ....[35]....
        /*0108*/ 	.word	0xffffffff


	//   ....[36]....
        /*010c*/ 	.word	0xffffffff


	//   ....[37]....
        /*0110*/ 	.word	0xffffffff


	//   ....[38]....
        /*0114*/ 	.word	0xffffffff


	//   ....[39]....
        /*0118*/ 	.word	0xffffffff


	//   ....[40]....
        /*011c*/ 	.word	0xffffffff


	//   ....[41]....
        /*0120*/ 	.word	0xffffffff


	//   ....[42]....
        /*0124*/ 	.word	0xffffffff


	//   ....[43]....
        /*0128*/ 	.word	0xffffffff


	//   ....[44]....
        /*012c*/ 	.word	0xffffffff


	//   ....[45]....
        /*0130*/ 	.word	0xffffffff


	//   ....[46]....
        /*0134*/ 	.word	0xffffffff


	//   ....[47]....
        /*0138*/ 	.word	0xffffffff


	//   ....[48]....
        /*013c*/ 	.word	0xffffffff


	//   ....[49]....
        /*0140*/ 	.word	0xffffffff


	//   ....[50]....
        /*0144*/ 	.word	0xffffffff


	//   ....[51]....
        /*0148*/ 	.word	0xffffffff


	//   ....[52]....
        /*014c*/ 	.word	0xffffffff


	//   ....[53]....
        /*0150*/ 	.word	0xffffffff


	//   ....[54]....
        /*0154*/ 	.word	0xffffffff


	//   ....[55]....
        /*0158*/ 	.word	0xffffffff


	//   ....[56]....
        /*015c*/ 	.word	0xffffffff


	//   ....[57]....
        /*0160*/ 	.word	0xffffffff


	//   ....[58]....
        /*0164*/ 	.word	0xffffffff


	//   ....[59]....
        /*0168*/ 	.word	0xffffffff


	//----- nvinfo : EIATTR_COOP_GROUP_INSTR_OFFSETS
	.align		4
.L_172:
        /*016c*/ 	.byte	0x04, 0x28
        /*016e*/ 	.short	(.L_174 - .L_173)


	//   ....[0]....
.L_173:
        /*0170*/ 	.word	0x00000d70


	//   ....[1]....
        /*0174*/ 	.word	0x00000da0


	//   ....[2]....
        /*0178*/ 	.word	0x00000dc0


	//   ....[3]....
        /*017c*/ 	.word	0x00000dd0


	//   ....[4]....
        /*0180*/ 	.word	0x00000f60


	//   ....[5]....
        /*0184*/ 	.word	0x00000f90


	//   ....[6]....
        /*0188*/ 	.word	0x00000fc0


	//   ....[7]....
        /*018c*/ 	.word	0x00000fe0


	//   ....[8]....
        /*0190*/ 	.word	0x00001160


	//   ....[9]....
        /*0194*/ 	.word	0x00001190


	//   ....[10]....
        /*0198*/ 	.word	0x000011c0


	//   ....[11]....
        /*019c*/ 	.word	0x000011e0


	//   ....[12]....
        /*01a0*/ 	.word	0x00001360


	//   ....[13]....
        /*01a4*/ 	.word	0x00001390


	//   ....[14]....
        /*01a8*/ 	.word	0x000013c0


	//   ....[15]....
        /*01ac*/ 	.word	0x000013e0


	//   ....[16]....
        /*01b0*/ 	.word	0x00001560


	//   ....[17]....
        /*01b4*/ 	.word	0x00001590


	//   ....[18]....
        /*01b8*/ 	.word	0x000015c0


	//   ....[19]....
        /*01bc*/ 	.word	0x000015e0


	//   ....[20]....
        /*01c0*/ 	.word	0x00002340


	//   ....[21]....
        /*01c4*/ 	.word	0x00002350


	//   ....[22]....
        /*01c8*/ 	.word	0x00002360


	//   ....[23]....
        /*01cc*/ 	.word	0x00002380


	//   ....[24]....
        /*01d0*/ 	.word	0x00002500


	//   ....[25]....
        /*01d4*/ 	.word	0x00002540


	//   ....[26]....
        /*01d8*/ 	.word	0x00002570


	//   ....[27]....
        /*01dc*/ 	.word	0x00002590


	//   ....[28]....
        /*01e0*/ 	.word	0x00002710


	//   ....[29]....
        /*01e4*/ 	.word	0x00002750


	//   ....[30]....
        /*01e8*/ 	.word	0x00002780


	//   ....[31]....
        /*01ec*/ 	.word	0x000027a0


	//   ....[32]....
        /*01f0*/ 	.word	0x00002920


	//   ....[33]....
        /*01f4*/ 	.word	0x00002960


	//   ....[34]....
        /*01f8*/ 	.word	0x00002990


	//   ....[35]....
        /*01fc*/ 	.word	0x000029b0


	//   ....[36]....
        /*0200*/ 	.word	0x00002b30


	//   ....[37]....
        /*0204*/ 	.word	0x00002b70


	//   ....[38]....
        /*0208*/ 	.word	0x00002ba0


	//   ....[39]....
        /*020c*/ 	.word	0x00002bc0


	//   ....[40]....
        /*0210*/ 	.word	0x000053c0


	//   ....[41]....
        /*0214*/ 	.word	0x000053f0


	//   ....[42]....
        /*0218*/ 	.word	0x00005410


	//   ....[43]....
        /*021c*/ 	.word	0x00005420


	//   ....[44]....
        /*0220*/ 	.word	0x000055b0


	//   ....[45]....
        /*0224*/ 	.word	0x000055e0


	//   ....[46]....
        /*0228*/ 	.word	0x00005610


	//   ....[47]....
        /*022c*/ 	.word	0x00005630


	//   ....[48]....
        /*0230*/ 	.word	0x000057b0


	//   ....[49]....
        /*0234*/ 	.word	0x000057e0


	//   ....[50]....
        /*0238*/ 	.word	0x00005810


	//   ....[51]....
        /*023c*/ 	.word	0x00005830


	//   ....[52]....
        /*0240*/ 	.word	0x000059b0


	//   ....[53]....
        /*0244*/ 	.word	0x000059e0


	//   ....[54]....
        /*0248*/ 	.word	0x00005a10


	//   ....[55]....
        /*024c*/ 	.word	0x00005a30


	//   ....[56]....
        /*0250*/ 	.word	0x00005bb0


	//   ....[57]....
        /*0254*/ 	.word	0x00005be0


	//   ....[58]....
        /*0258*/ 	.word	0x00005c10


	//   ....[59]....
        /*025c*/ 	.word	0x00005c30


	//----- nvinfo : EIATTR_VRC_CTA_INIT_COUNT
	.align		4
.L_174:
        /*0260*/ 	.byte	0x02, 0x4a
	.zero		1
	.zero		1


	//----- nvinfo : EIATTR_EXIT_INSTR_OFFSETS
	.align		4
        /*0264*/ 	.byte	0x04, 0x1c
        /*0266*/ 	.short	(.L_176 - .L_175)


	//   ....[0]....
.L_175:
        /*0268*/ 	.word	0x000068d0


	//   ....[1]....
        /*026c*/ 	.word	0x00006920


	//----- nvinfo : EIATTR_MAX_THREADS
	.align		4
.L_176:
        /*0270*/ 	.byte	0x04, 0x05
        /*0272*/ 	.short	(.L_178 - .L_177)
.L_177:
        /*0274*/ 	.word	0x00000100
        /*0278*/ 	.word	0x00000001
        /*027c*/ 	.word	0x00000001


	//----- nvinfo : EIATTR_CRS_STACK_SIZE
	.align		4
.L_178:
        /*0280*/ 	.byte	0x04, 0x1e
        /*0282*/ 	.short	(.L_180 - .L_179)
.L_179:
        /*0284*/ 	.word	0x00000000


	//----- nvinfo : EIATTR_CBANK_PARAM_SIZE
	.align		4
.L_180:
        /*0288*/ 	.byte	0x03, 0x19
        /*028a*/ 	.short	0x0071


	//----- nvinfo : EIATTR_PARAM_CBANK
	.align		4
        /*028c*/ 	.byte	0x04, 0x0a
        /*028e*/ 	.short	(.L_182 - .L_181)
	.align		4
.L_181:
        /*0290*/ 	.word	index@(.nv.constant0._ZN6thrust24THRUST_300001_SM_1000_NS8cuda_cub4core6detail13_kernel_agentINS1_8__reduce11ReduceAgentINS0_12zip_iteratorIN4cuda3std3__45tupleIJNS0_10device_ptrIdEENS0_17counting_iteratorIlNS0_11use_defaultESF_SF_EEEEEEEPNSB_IJdlEEESJ_lNS1_9__extrema9arg_max_fIdl6actionEEEEJSI_SK_lN3cub18CUB_300001_SM_100013GridEvenShareIlEENSR_9GridQueueIyEESO_EEEvDpT0_)
        /*0294*/ 	.short	0x0380
        /*0296*/ 	.short	0x0071


	//----- nvinfo : EIATTR_SW_WAR
	.align		4
.L_182:
        /*0298*/ 	.byte	0x04, 0x36
        /*029a*/ 	.short	(.L_184 - .L_183)
.L_183:
        /*029c*/ 	.word	0x00000008
.L_184:


//--------------------- .nv.info._ZN6thrust24THRUST_300001_SM_1000_NS8cuda_cub4core6detail13_kernel_agentINS1_8__reduce11ReduceAgentINS0_12zip_iteratorIN4cuda3std3__45tupleIJNS0_10device_ptrIdEENS0_17counting_iteratorIlNS0_11use_defaultESF_SF_EEEEEEEPNSB_IJdlEEESJ_lNS1_9__extrema9arg_max_fIdl6actionEEEEJSI_SK_lSO_EEEvDpT0_ --------------------------
	.section	.nv.info._ZN6thrust24THRUST_300001_SM_1000_NS8cuda_cub4core6detail13_kernel_agentINS1_8__reduce11ReduceAgentINS0_12zip_iteratorIN4cuda3std3__45tupleIJNS0_10device_ptrIdEENS0_17counting_iteratorIlNS0_11use_defaultESF_SF_EEEEEEEPNSB_IJdlEEESJ_lNS1_9__extrema9arg_max_fIdl6actionEEEEJSI_SK_lSO_EEEvDpT0_,"",@"SHT_CUDA_INFO"
	.sectionflags	@""
	.align	4


	//----- nvinfo : EIATTR_CUDA_API_VERSION
	.align		4
        /*0000*/ 	.byte	0x04, 0x37
        /*0002*/ 	.short	(.L_186 - .L_185)
.L_185:
        /*0004*/ 	.word	0x00000082


	//----- nvinfo : EIATTR_KPARAM_INFO
	.align		4
.L_186:
        /*0008*/ 	.byte	0x04, 0x17
        /*000a*/ 	.short	(.L_188 - .L_187)
.L_187:
        /*000c*/ 	.word	0x00000000
        /*0010*/ 	.short	0x0003
        /*0012*/ 	.short	0x0020
        /*0014*/ 	.byte	0x00, 0xf0, 0x05, 0x00


	//----- nvinfo : EIATTR_KPARAM_INFO
	.align		4
.L_188:
        /*0018*/ 	.byte	0x04, 0x17
        /*001a*/ 	.short	(.L_190 - .L_189)
.L_189:
        /*001c*/ 	.word	0x00000000
        /*0020*/ 	.short	0x0002
        /*0022*/ 	.short	0x0018
        /*0024*/ 	.byte	0x00, 0xf0, 0x21, 0x00


	//----- nvinfo : EIATTR_KPARAM_INFO
	.align		4
.L_190:
        /*0028*/ 	.byte	0x04, 0x17
        /*002a*/ 	.short	(.L_192 - .L_191)
.L_191:
        /*002c*/ 	.word	0x00000000
        /*0030*/ 	.short	0x0001
        /*0032*/ 	.short	0x0010
        /*0034*/ 	.byte	0x00, 0xf5, 0x21, 0x00


	//----- nvinfo : EIATTR_KPARAM_INFO
	.align		4
.L_192:
        /*0038*/ 	.byte	0x04, 0x17
        /*003a*/ 	.short	(.L_194 - .L_193)
.L_193:
        /*003c*/ 	.word	0x00000000
        /*0040*/ 	.short	0x0000
        /*0042*/ 	.short	0x0000
        /*0044*/ 	.byte	0x00, 0xf0, 0x41, 0x00


	//----- nvinfo : EIATTR_SPARSE_MMA_MASK
	.align		4
.L_194:
        /*0048*/ 	.byte	0x03, 0x50
        /*004a*/ 	.short	0x0000


	//----- nvinfo : EIATTR_MAXREG_COUNT
	.align		4
        /*004c*/ 	.byte	0x03, 0x1b
        /*004e*/ 	.short	0x00ff


	//----- nvinfo : EIATTR_NUM_BARRIERS
	.align		4
        /*0050*/ 	.byte	0x02, 0x4c
        /*0052*/ 	.byte	0x01
	.zero		1


	//----- nvinfo : EIATTR_MERCURY_ISA_VERSION
	.align		4
        /*0054*/ 	.byte	0x03, 0x5f
        /*0056*/ 	.short	0x0101


	//----- nvinfo : EIATTR_COOP_GROUP_MASK_REGIDS
	.align		4
        /*0058*/ 	.byte	0x04, 0x29
        /*005a*/ 	.short	(.L_196 - .L_195)


	//   ....[0]....
.L_195:
        /*005c*/ 	.word	0xffffffff


	//   ....[1]....
        /*0060*/ 	.word	0xffffffff


	//   ....[2]....
        /*0064*/ 	.word	0xffffffff


	//   ....[3]....
        /*0068*/ 	.word	0xffffffff


	//   ....[4]....
        /*006c*/ 	.word	0xffffffff


	//   ....[5]....
        /*0070*/ 	.word	0xffffffff


	//   ....[6]....
        /*0074*/ 	.word	0xffffffff


	//   ....[7]....
        /*0078*/ 	.word	0xffffffff


	//   ....[8]....
        /*007c*/ 	.word	0xffffffff


	//   ....[9]....
        /*0080*/ 	.word	0xffffffff


	//   ....[10]....
        /*0084*/ 	.word	0xffffffff


	//   ....[11]....
        /*0088*/ 	.word	0xffffffff


	//   ....[12]....
        /*008c*/ 	.word	0xffffffff


	//   ....[13]....
        /*0090*/ 	.word	0xffffffff


	//   ....[14]....
        /*0094*/ 	.word	0xffffffff


	//   ....[15]....
        /*0098*/ 	.word	0xffffffff


	//   ....[16]....
        /*009c*/ 	.word	0xffffffff


	//   ....[17]....
        /*00a0*/ 	.word	0xffffffff


	//   ....[18]....
        /*00a4*/ 	.word	0xffffffff


	//   ....[19]....
        /*00a8*/ 	.word	0xffffffff


	//   ....[20]....
        /*00ac*/ 	.word	0xffffffff


	//   ....[21]....
        /*00b0*/ 	.word	0xffffffff


	//   ....[22]....
        /*00b4*/ 	.word	0xffffffff


	//   ....[23]....
        /*00b8*/ 	.word	0xffffffff


	//   ....[24]....
        /*00bc*/ 	.word	0xffffffff


	//   ....[25]....
        /*00c0*/ 	.word	0xffffffff


	//   ....[26]....
        /*00c4*/ 	.word	0xffffffff


	//   ....[27]....
        /*00c8*/ 	.word	0xffffffff


	//   ....[28]....
        /*00cc*/ 	.word	0xffffffff


	//   ....[29]....
        /*00d0*/ 	.word	0xffffffff


	//   ....[30]....
        /*00d4*/ 	.word	0xffffffff


	//   ....[31]....
        /*00d8*/ 	.word	0xffffffff


	//   ....[32]....
        /*00dc*/ 	.word	0xffffffff


	//   ....[33]....
        /*00e0*/ 	.word	0xffffffff


	//   ....[34]....
        /*00e4*/ 	.word	0xffffffff


	//   ....[35]....
        /*00e8*/ 	.word	0xffffffff


	//   ....[36]....
        /*00ec*/ 	.word	0xffffffff


	//   ....[37]....
        /*00f0*/ 	.word	0xffffffff


	//   ....[38]....
        /*00f4*/ 	.word	0xffffffff


	//   ....[39]....
        /*00f8*/ 	.word	0xffffffff


	//   ....[40]....
        /*00fc*/ 	.word	0xffffffff


	//   ....[41]....
        /*0100*/ 	.word	0xffffffff


	//   ....[42]....
        /*0104*/ 	.word	0xffffffff


	//   ....[43]....
        /*0108*/ 	.word	0xffffffff


	//   ....[44]....
        /*010c*/ 	.word	0xffffffff


	//   ....[45]....
        /*0110*/ 	.word	0xffffffff


	//   ....[46]....
        /*0114*/ 	.word	0xffffffff


	//   ....[47]....
        /*0118*/ 	.word	0xffffffff


	//   ....[48]....
        /*011c*/ 	.word	0xffffffff


	//   ....[49]....
        /*0120*/ 	.word	0xffffffff


	//   ....[50]....
        /*0124*/ 	.word	0xffffffff


	//   ....[51]....
        /*0128*/ 	.word	0xffffffff


	//   ....[52]....
        /*012c*/ 	.word	0xffffffff


	//   ....[53]....
        /*0130*/ 	.word	0xffffffff


	//   ....[54]....
        /*0134*/ 	.word	0xffffffff


	//   ....[55]....
        /*0138*/ 	.word	0xffffffff


	//   ....[56]....
        /*013c*/ 	.word	0xffffffff


	//   ....[57]....
        /*0140*/ 	.word	0xffffffff


	//   ....[58]....
        /*0144*/ 	.word	0xffffffff


	//   ....[59]....
        /*0148*/ 	.word	0xffffffff


	//----- nvinfo : EIATTR_COOP_GROUP_INSTR_OFFSETS
	.align		4
.L_196:
        /*014c*/ 	.byte	0x04, 0x28
        /*014e*/ 	.short	(.L_198 - .L_197)


	//   ....[0]....
.L_197:
        /*0150*/ 	.word	0x00000cb0


	//   ....[1]....
        /*0154*/ 	.word	0x00000ce0


	//   ....[2]....
        /*0158*/ 	.word	0x00000d00


	//   ....[3]....
        /*015c*/ 	.word	0x00000d10


	//   ....[4]....
        /*0160*/ 	.word	0x00000ea0


	//   ....[5]....
        /*0164*/ 	.word	0x00000ed0


	//   ....[6]....
        /*0168*/ 	.word	0x00000f00


	//   ....[7]....
        /*016c*/ 	.word	0x00000f20


	//   ....[8]....
        /*0170*/ 	.word	0x000010a0


	//   ....[9]....
        /*0174*/ 	.word	0x000010d0


	//   ....[10]....
        /*0178*/ 	.word	0x00001100


	//   ....[11]....
        /*017c*/ 	.word	0x00001120


	//   ....[12]....
        /*0180*/ 	.word	0x000012a0


	//   ....[13]....
        /*0184*/ 	.word	0x000012d0


	//   ....[14]....
        /*0188*/ 	.word	0x00001300


	//   ....[15]....
        /*018c*/ 	.word	0x00001320


	//   ....[16]....
        /*0190*/ 	.word	0x000014a0


	//   ....[17]....
        /*0194*/ 	.word	0x000014e0


	//   ....[18]....
        /*0198*/ 	.word	0x00001510


	//   ....[19]....
        /*019c*/ 	.word	0x00001520


	//   ....[20]....
        /*01a0*/ 	.word	0x00002280


	//   ....[21]....
        /*01a4*/ 	.word	0x00002290


	//   ....[22]....
        /*01a8*/ 	.word	0x000022a0


	//   ....[23]....
        /*01ac*/ 	.word	0x000022c0


	//   ....[24]....
        /*01b0*/ 	.word	0x00002440


	//   ....[25]....
        /*01b4*/ 	.word	0x00002480


	//   ....[26]....
        /*01b8*/ 	.word	0x000024b0


	//   ....[27]....
        /*01bc*/ 	.word	0x000024d0


	//   ....[28]....
        /*01c0*/ 	.word	0x00002650


	//   ....[29]....
        /*01c4*/ 	.word	0x00002690


	//   ....[30]....
        /*01c8*/ 	.word	0x000026c0


	//   ....[31]....
        /*01cc*/ 	.word	0x000026e0


	//   ....[32]....
        /*01d0*/ 	.word	0x00002860


	//   ....[33]....
        /*01d4*/ 	.word	0x000028a0


	//   ....[34]....
        /*01d8*/ 	.word	0x000028d0


	//   ....[35]....
        /*01dc*/ 	.word	0x000028f0


	//   ....[36]....
        /*01e0*/ 	.word	0x00002a70


	//   ....[37]....
        /*01e4*/ 	.word	0x00002ab0


	//   ....[38]....
        /*01e8*/ 	.word	0x00002ae0


	//   ....[39]....
        /*01ec*/ 	.word	0x00002b00


	//   ....[40]....
        /*01f0*/ 	.word	0x00004f40


	//   ....[41]....
        /*01f4*/ 	.word	0x00004f70


	//   ....[42]....
        /*01f8*/ 	.word	0x00004f90


	//   ....[43]....
        /*01fc*/ 	.word	0x00004fa0


	//   ....[44]....
        /*0200*/ 	.word	0x00005130


	//   ....[45]....
        /*0204*/ 	.word	0x00005160


	//   ....[46]....
        /*0208*/ 	.word	0x00005190


	//   ....[47]....
        /*020c*/ 	.word	0x000051b0


	//   ....[48]....
        /*0210*/ 	.word	0x00005330


	//   ....[49]....
        /*0214*/ 	.word	0x00005360


	//   ....[50]....
        /*0218*/ 	.word	0x00005390


	//   ....[51]....
        /*021c*/ 	.word	0x000053b0


	//   ....[52]....
        /*0220*/ 	.word	0x00005530


	//   ....[53]....
        /*0224*/ 	.word	0x00005560


	//   ....[54]....
        /*0228*/ 	.word	0x00005590


	//   ....[55]....
        /*022c*/ 	.word	0x000055b0


	//   ....[56]....
        /*0230*/ 	.word	0x00005730


	//   ....[57]....
        /*0234*/ 	.word	0x00005760


	//   ....[58]....
        /*0238*/ 	.word	0x00005790


	//   ....[59]....
        /*023c*/ 	.word	0x000057b0


	//----- nvinfo : EIATTR_VRC_CTA_INIT_COUNT
	.align		4
.L_198:
        /*0240*/ 	.byte	0x02, 0x4a
	.zero		1
	.zero		1


	//----- nvinfo : EIATTR_EXIT_INSTR_OFFSETS
	.align		4
        /*0244*/ 	.byte	0x04, 0x1c
        /*0246*/ 	.short	(.L_200 - .L_199)


	//   ....[0]....
.L_199:
        /*0248*/ 	.word	0x00000040


	//   ....[1]....
        /*024c*/ 	.word	0x00006450


	//   ....[2]....
        /*0250*/ 	.word	0x00006490


	//----- nvinfo : EIATTR_MAX_THREADS
	.align		4
.L_200:
        /*0254*/ 	.byte	0x04, 0x05
        /*0256*/ 	.short	(.L_202 - .L_201)
.L_201:
        /*0258*/ 	.word	0x00000100
        /*025c*/ 	.word	0x00000001
        /*0260*/ 	.word	0x00000001


	//----- nvinfo : EIATTR_CRS_STACK_SIZE
	.align		4
.L_202:
        /*0264*/ 	.byte	0x04, 0x1e
        /*0266*/ 	.short	(.L_204 - .L_203)
.L_203:
        /*0268*/ 	.word	0x00000000


	//----- nvinfo : EIATTR_CBANK_PARAM_SIZE
	.align		4
.L_204:
        /*026c*/ 	.byte	0x03, 0x19
        /*026e*/ 	.short	0x0021


	//----- nvinfo : EIATTR_PARAM_CBANK
	.align		4
        /*0270*/ 	.byte	0x04, 0x0a
        /*0272*/ 	.short	(.L_206 - .L_205)
	.align		4
.L_205:
        /*0274*/ 	.word	index@(.nv.constant0._ZN6thrust24THRUST_300001_SM_1000_NS8cuda_cub4core6detail13_kernel_agentINS1_8__reduce11ReduceAgentINS0_12zip_iteratorIN4cuda3std3__45tupleIJNS0_10device_ptrIdEENS0_17counting_iteratorIlNS0_11use_defaultESF_SF_EEEEEEEPNSB_IJdlEEESJ_lNS1_9__extrema9arg_max_fIdl6actionEEEEJSI_SK_lSO_EEEvDpT0_)
        /*0278*/ 	.short	0x0380
        /*027a*/ 	.short	0x0021


	//----- nvinfo : EIATTR_SW_WAR
	.align		4
.L_206:
        /*027c*/ 	.byte	0x04, 0x36
        /*027e*/ 	.short	(.L_208 - .L_207)
.L_207:
        /*0280*/ 	.word	0x00000008
.L_208:


//--------------------- .nv.info._ZN6thrust24THRUST_300001_SM_1000_NS8cuda_cub4core6detail13_kernel_agentINS1_8__reduce11ReduceAgentIPN4cuda3std3__45tupleIJdlEEESC_SB_iNS1_9__extrema9arg_max_fIdl6actionEEEEJSC_SC_iSG_EEEvDpT0_ --------------------------
	.section	.nv.info._ZN6thrust24THRUST_300001_SM_1000_NS8cuda_cub4core6detail13_kernel_agentINS1_8__reduce11ReduceAgentIPN4cuda3std3__45tupleIJdlEEESC_SB_iNS1_9__extrema9arg_max_fIdl6actionEEEEJSC_SC_iSG_EEEvDpT0_,"",@"SHT_CUDA_INFO"
	.sectionflags	@""
	.align	4


	//----- nvinfo : EIATTR_CUDA_API_VERSION
	.align		4
        /*0000*/ 	.byte	0x04, 0x37
        /*0002*/ 	.short	(.L_210 - .L_209)
.L_209:
        /*0004*/ 	.word	0x00000082


	//----- nvinfo : EIATTR_KPARAM_INFO
	.align		4
.L_210:
        /*0008*/ 	.byte	0x04, 0x17
        /*000a*/ 	.short	(.L_212 - .L_211)
.L_211:
        /*000c*/ 	.word	0x00000000
        /*0010*/ 	.short	0x0003
        /*0012*/ 	.short	0x0014
        /*0014*/ 	.byte	0x00, 0xf0, 0x05, 0x00


	//----- nvinfo : EIATTR_KPARAM_INFO
	.align		4
.L_212:
        /*0018*/ 	.byte	0x04, 0x17
        /*001a*/ 	.short	(.L_214 - .L_213)
.L_213:
        /*001c*/ 	.word	0x00000000
        /*0020*/ 	.short	0x0002
        /*0022*/ 	.short	0x0010
        /*0024*/ 	.byte	0x00, 0xf0, 0x11, 0x00


	//----- nvinfo : EIATTR_KPARAM_INFO
	.align		4
.L_214:
        /*0028*/ 	.byte	0x04, 0x17
        /*002a*/ 	.short	(.L_216 - .L_215)
.L_215:
        /*002c*/ 	.word	0x00000000
        /*0030*/ 	.short	0x0001
        /*0032*/ 	.short	0x0008
        /*0034*/ 	.byte	0x00, 0xf5, 0x21, 0x00


	//----- nvinfo : EIATTR_KPARAM_INFO
	.align		4
.L_216:
        /*0038*/ 	.byte	0x04, 0x17
        /*003a*/ 	.short	(.L_218 - .L_217)
.L_217:
        /*003c*/ 	.word	0x00000000
        /*0040*/ 	.short	0x0000
        /*0042*/ 	.short	0x0000
        /*0044*/ 	.byte	0x00, 0xf5, 0x21, 0x00


	//----- nvinfo : EIATTR_SPARSE_MMA_MASK
	.align		4
.L_218:
        /*0048*/ 	.byte	0x03, 0x50
        /*004a*/ 	.short	0x0000


	//----- nvinfo : EIATTR_MAXREG_COUNT
	.align		4
        /*004c*/ 	.byte	0x03, 0x1b
        /*004e*/ 	.short	0x00ff


	//----- nvinfo : EIATTR_NUM_BARRIERS
	.align		4
        /*0050*/ 	.byte	0x02, 0x4c
        /*0052*/ 	.byte	0x01
	.zero		1


	//----- nvinfo : EIATTR_MERCURY_ISA_VERSION
	.align		4
        /*0054*/ 	.byte	0x03, 0x5f
        /*0056*/ 	.short	0x0101


	//----- nvinfo : EIATTR_COOP_GROUP_MASK_REGIDS
	.align		4
        /*0058*/ 	.byte	0x04, 0x29
        /*005a*/ 	.short	(.L_220 - .L_219)


	//   ....[0]....
.L_219:
        /*005c*/ 	.word	0xffffffff


	//   ....[1]....
        /*0060*/ 	.word	0xffffffff


	//   ....[2]....
        /*0064*/ 	.word	0xffffffff


	//   ....[3]....
        /*0068*/ 	.word	0xffffffff


	//   ....[4]....
        /*006c*/ 	.word	0xffffffff


	//   ....[5]....
        /*0070*/ 	.word	0xffffffff


	//   ....[6]....
        /*0074*/ 	.word	0xffffffff


	//   ....[7]....
        /*0078*/ 	.word	0xffffffff


	//   ....[8]....
        /*007c*/ 	.word	0xffffffff


	//   ....[9]....
        /*0080*/ 	.word	0xffffffff


	//   ....[10]....
        /*0084*/ 	.word	0xffffffff


	//   ....[11]....
        /*0088*/ 	.word	0xffffffff


	//   ....[12]....
        /*008c*/ 	.word	0xffffffff


	//   ....[13]....
        /*0090*/ 	.word	0xffffffff


	//   ....[14]....
        /*0094*/ 	.word	0xffffffff


	//   ....[15]....
        /*0098*/ 	.word	0xffffffff


	//   ....[16]....
        /*009c*/ 	.word	0xffffffff


	//   ....[17]....
        /*00a0*/ 	.word	0xffffffff


	//   ....[18]....
        /*00a4*/ 	.word	0xffffffff


	//   ....[19]....
        /*00a8*/ 	.word	0xffffffff


	//   ....[20]....
        /*00ac*/ 	.word	0xffffffff


	//   ....[21]....
        /*00b0*/ 	.word	0xffffffff


	//   ....[22]....
        /*00b4*/ 	.word	0xffffffff


	//   ....[23]....
        /*00b8*/ 	.word	0xffffffff


	//   ....[24]....
        /*00bc*/ 	.word	0xffffffff


	//   ....[25]....
        /*00c0*/ 	.word	0xffffffff


	//   ....[26]....
        /*00c4*/ 	.word	0xffffffff


	//   ....[27]....
        /*00c8*/ 	.word	0xffffffff


	//   ....[28]....
        /*00cc*/ 	.word	0xffffffff


	//   ....[29]....
        /*00d0*/ 	.word	0xffffffff


	//   ....[30]....
        /*00d4*/ 	.word	0xffffffff


	//   ....[31]....
        /*00d8*/ 	.word	0xffffffff


	//   ....[32]....
        /*00dc*/ 	.word	0xffffffff


	//   ....[33]....
        /*00e0*/ 	.word	0xffffffff


	//   ....[34]....
        /*00e4*/ 	.word	0xffffffff


	//   ....[35]....
        /*00e8*/ 	.word	0xffffffff


	//   ....[36]....
        /*00ec*/ 	.word	0xffffffff


	//   ....[37]....
        /*00f0*/ 	.word	0xffffffff


	//   ....[38]....
        /*00f4*/ 	.word	0xffffffff


	//   ....[39]....
        /*00f8*/ 	.word	0xffffffff


	//   ....[40]....
        /*00fc*/ 	.word	0xffffffff


	//   ....[41]....
        /*0100*/ 	.word	0xffffffff


	//   ....[42]....
        /*0104*/ 	.word	0xffffffff


	//   ....[43]....
        /*0108*/ 	.word	0xffffffff


	//   ....[44]....
        /*010c*/ 	.word	0xffffffff


	//   ....[45]....
        /*0110*/ 	.word	0xffffffff


	//   ....[46]....
        /*0114*/ 	.word	0xffffffff


	//   ....[47]....
        /*0118*/ 	.word	0xffffffff


	//   ....[48]....
        /*011c*/ 	.word	0xffffffff


	//   ....[49]....
        /*0120*/ 	.word	0xffffffff


	//   ....[50]....
        /*0124*/ 	.word	0xffffffff


	//   ....[51]....
        /*0128*/ 	.word	0xffffffff


	//   ....[52]....
        /*012c*/ 	.word	0xffffffff


	//   ....[53]....
        /*0130*/ 	.word	0xffffffff


	//   ....[54]....
        /*0134*/ 	.word	0xffffffff


	//   ....[55]....
        /*0138*/ 	.word	0xffffffff


	//   ....[56]....
        /*013c*/ 	.word	0xffffffff


	//   ....[57]....
        /*0140*/ 	.word	0xffffffff


	//   ....[58]....
        /*0144*/ 	.word	0xffffffff


	//   ....[59]....
        /*0148*/ 	.word	0xffffffff


	//----- nvinfo : EIATTR_COOP_GROUP_INSTR_OFFSETS
	.align		4
.L_220:
        /*014c*/ 	.byte	0x04, 0x28
        /*014e*/ 	.short	(.L_222 - .L_221)


	//   ....[0]....
.L_221:
        /*0150*/ 	.word	0x00000b70


	//   ....[1]....
        /*0154*/ 	.word	0x00000ba0


	//   ....[2]....
        /*0158*/ 	.word	0x00000bc0


	//   ....[3]....
        /*015c*/ 	.word	0x00000bd0


	//   ....[4]....
        /*0160*/ 	.word	0x00000d60


	//   ....[5]....
        /*0164*/ 	.word	0x00000d90


	//   ....[6]....
        /*0168*/ 	.word	0x00000dc0


	//   ....[7]....
        /*016c*/ 	.word	0x00000de0


	//   ....[8]....
        /*0170*/ 	.word	0x00000f60


	//   ....[9]....
        /*0174*/ 	.word	0x00000f90


	//   ....[10]....
        /*0178*/ 	.word	0x00000fc0


	//   ....[11]....
        /*017c*/ 	.word	0x00000fe0


	//   ....[12]....
        /*0180*/ 	.word	0x00001160


	//   ....[13]....
        /*0184*/ 	.word	0x00001190


	//   ....[14]....
        /*0188*/ 	.word	0x000011c0


	//   ....[15]....
        /*018c*/ 	.word	0x000011e0


	//   ....[16]....
        /*0190*/ 	.word	0x00001360


	//   ....[17]....
        /*0194*/ 	.word	0x000013a0


	//   ....[18]....
        /*0198*/ 	.word	0x000013d0


	//   ....[19]....
        /*019c*/ 	.word	0x000013e0


	//   ....[20]....
        /*01a0*/ 	.word	0x00002140


	//   ....[21]....
        /*01a4*/ 	.word	0x00002150


	//   ....[22]....
        /*01a8*/ 	.word	0x00002160


	//   ....[23]....
        /*01ac*/ 	.word	0x00002180


	//   ....[24]....
        /*01b0*/ 	.word	0x00002300


	//   ....[25]....
        /*01b4*/ 	.word	0x00002340


	//   ....[26]....
        /*01b8*/ 	.word	0x00002370


	//   ....[27]....
        /*01bc*/ 	.word	0x00002390


	//   ....[28]....
        /*01c0*/ 	.word	0x00002510


	//   ....[29]....
        /*01c4*/ 	.word	0x00002550


	//   ....[30]....
        /*01c8*/ 	.word	0x00002580


	//   ....[31]....
        /*01cc*/ 	.word	0x000025a0


	//   ....[32]....
        /*01d0*/ 	.word	0x00002720


	//   ....[33]....
        /*01d4*/ 	.word	0x00002760


	//   ....[34]....
        /*01d8*/ 	.word	0x00002790


	//   ....[35]....
        /*01dc*/ 	.word	0x000027b0


	//   ....[36]....
        /*01e0*/ 	.word	0x00002930


	//   ....[37]....
        /*01e4*/ 	.word	0x00002970


	//   ....[38]....
        /*01e8*/ 	.word	0x000029b0


	//   ....[39]....
        /*01ec*/ 	.word	0x000029c0


	//   ....[40]....
        /*01f0*/ 	.word	0x00004d80


	//   ....[41]....
        /*01f4*/ 	.word	0x00004db0


	//   ....[42]....
        /*01f8*/ 	.word	0x00004dd0


	//   ....[43]....
        /*01fc*/ 	.word	0x00004de0


	//   ....[44]....
        /*0200*/ 	.word	0x00004f70


	//   ....[45]....
        /*0204*/ 	.word	0x00004fa0


	//   ....[46]....
        /*0208*/ 	.word	0x00004fd0


	//   ....[47]....
        /*020c*/ 	.word	0x00004ff0


	//   ....[48]....
        /*0210*/ 	.word	0x00005170


	//   ....[49]....
        /*0214*/ 	.word	0x000051a0


	//   ....[50]....
        /*0218*/ 	.word	0x000051d0


	//   ....[51]....
        /*021c*/ 	.word	0x000051f0


	//   ....[52]....
        /*0220*/ 	.word	0x00005370


	//   ....[53]....
        /*0224*/ 	.word	0x000053a0


	//   ....[54]....
        /*0228*/ 	.word	0x000053d0


	//   ....[55]....
        /*022c*/ 	.word	0x000053f0


	//   ....[56]....
        /*0230*/ 	.word	0x00005570


	//   ....[57]....
        /*0234*/ 	.word	0x000055a0


	//   ....[58]....
        /*0238*/ 	.word	0x000055d0


	//   ....[59]....
        /*023c*/ 	.word	0x000055f0


	//----- nvinfo : EIATTR_VRC_CTA_INIT_COUNT
	.align		4
.L_222:
        /*0240*/ 	.byte	0x02, 0x4a
	.zero		1
	.zero		1


	//----- nvinfo : EIATTR_EXIT_INSTR_OFFSETS
	.align		4
        /*0244*/ 	.byte	0x04, 0x1c
        /*0246*/ 	.short	(.L_224 - .L_223)


	//   ....[0]....
.L_223:
        /*0248*/ 	.word	0x00000030


	//   ....[1]....
        /*024c*/ 	.word	0x00006290


	//   ....[2]....
        /*0250*/ 	.word	0x000062d0


	//----- nvinfo : EIATTR_MAX_THREADS
	.align		4
.L_224:
        /*0254*/ 	.byte	0x04, 0x05
        /*0256*/ 	.short	(.L_226 - .L_225)
.L_225:
        /*0258*/ 	.word	0x00000100
        /*025c*/ 	.word	0x00000001
        /*0260*/ 	.word	0x00000001


	//----- nvinfo : EIATTR_CRS_STACK_SIZE
	.align		4
.L_226:
        /*0264*/ 	.byte	0x04, 0x1e
        /*0266*/ 	.short	(.L_228 - .L_227)
.L_227:
        /*0268*/ 	.word	0x00000000


	//----- nvinfo : EIATTR_CBANK_PARAM_SIZE
	.align		4
.L_228:
        /*026c*/ 	.byte	0x03, 0x19
        /*026e*/ 	.short	0x0015


	//----- nvinfo : EIATTR_PARAM_CBANK
	.align		4
        /*0270*/ 	.byte	0x04, 0x0a
        /*0272*/ 	.short	(.L_230 - .L_229)
	.align		4
.L_229:
        /*0274*/ 	.word	index@(.nv.constant0._ZN6thrust24THRUST_300001_SM_1000_NS8cuda_cub4core6detail13_kernel_agentINS1_8__reduce11ReduceAgentIPN4cuda3std3__45tupleIJdlEEESC_SB_iNS1_9__extrema9arg_max_fIdl6actionEEEEJSC_SC_iSG_EEEvDpT0_)
        /*0278*/ 	.short	0x0380
        /*027a*/ 	.short	0x0015


	//----- nvinfo : EIATTR_SW_WAR
	.align		4
.L_230:
        /*027c*/ 	.byte	0x04, 0x36
        /*027e*/ 	.short	(.L_232 - .L_231)
.L_231:
        /*0280*/ 	.word	0x00000008
.L_232:


//--------------------- .nv.info._ZN6thrust24THRUST_300001_SM_1000_NS8cuda_cub4core6detail13_kernel_agentINS1_8__reduce10DrainAgentIiEEJN3cub18CUB_300001_SM_10009GridQueueIjEEiEEEvDpT0_ --------------------------
	.section	.nv.info._ZN6thrust24THRUST_300001_SM_1000_NS8cuda_cub4core6detail13_kernel_agentINS1_8__reduce10DrainAgentIiEEJN3cub18CUB_300001_SM_10009GridQueueIjEEiEEEvDpT0_,"",@"SHT_CUDA_INFO"
	.sectionflags	@""
	.align	4


	//----- nvinfo : EIATTR_CUDA_API_VERSION
	.align		4
        /*0000*/ 	.byte	0x04, 0x37
        /*0002*/ 	.short	(.L_234 - .L_233)
.L_233:
        /*0004*/ 	.word	0x00000082


	//----- nvinfo : EIATTR_KPARAM_INFO
	.align		4
.L_234:
        /*0008*/ 	.byte	0x04, 0x17
        /*000a*/ 	.short	(.L_236 - .L_235)
.L_235:
        /*000c*/ 	.word	0x00000000
        /*0010*/ 	.short	0x0001
        /*0012*/ 	.short	0x0008
        /*0014*/ 	.byte	0x00, 0xf0, 0x11, 0x00


	//----- nvinfo : EIATTR_KPARAM_INFO
	.align		4
.L_236:
        /*0018*/ 	.byte	0x04, 0x17
        /*001a*/ 	.short	(.L_238 - .L_237)
.L_237:
        /*001c*/ 	.word	0x00000000
        /*0020*/ 	.short	0x0000
        /*0022*/ 	.short	0x0000
        /*0024*/ 	.byte	0x00, 0xf0, 0x21, 0x00


	//----- nvinfo : EIATTR_SPARSE_MMA_MASK
	.align		4
.L_238:
        /*0028*/ 	.byte	0x03, 0x50
        /*002a*/ 	.short	0x0000


	//----- nvinfo : EIATTR_MAXREG_COUNT
	.align		4
        /*002c*/ 	.byte	0x03, 0x1b
        /*002e*/ 	.short	0x00ff


	//----- nvinfo : EIATTR_MERCURY_ISA_VERSION
	.align		4
        /*0030*/ 	.byte	0x03, 0x5f
        /*0032*/ 	.short	0x0101


	//----- nvinfo : EIATTR_VRC_CTA_INIT_COUNT
	.align		4
        /*0034*/ 	.byte	0x02, 0x4a
	.zero		1
	.zero		1


	//----- nvinfo : EIATTR_EXIT_INSTR_OFFSETS
	.align		4
        /*0038*/ 	.byte	0x04, 0x1c
        /*003a*/ 	.short	(.L_240 - .L_239)


	//   ....[0]....
.L_239:
        /*003c*/ 	.word	0x00000060


	//----- nvinfo : EIATTR_MAX_THREADS
	.align		4
.L_240:
        /*0040*/ 	.byte	0x04, 0x05
        /*0042*/ 	.short	(.L_242 - .L_241)
.L_241:
        /*0044*/ 	.word	0x00000001
        /*0048*/ 	.word	0x00000001
        /*004c*/ 	.word	0x00000001


	//----- nvinfo : EIATTR_CBANK_PARAM_SIZE
	.align		4
.L_242:
        /*0050*/ 	.byte	0x03, 0x19
        /*0052*/ 	.short	0x000c


	//----- nvinfo : EIATTR_PARAM_CBANK
	.align		4
        /*0054*/ 	.byte	0x04, 0x0a
        /*0056*/ 	.short	(.L_244 - .L_243)
	.align		4
.L_243:
        /*0058*/ 	.word	index@(.nv.constant0._ZN6thrust24THRUST_300001_SM_1000_NS8cuda_cub4core6detail13_kernel_agentINS1_8__reduce10DrainAgentIiEEJN3cub18CUB_300001_SM_10009GridQueueIjEEiEEEvDpT0_)
        /*005c*/ 	.short	0x0380
        /*005e*/ 	.short	0x000c


	//----- nvinfo : EIATTR_SW_WAR
	.align		4
.L_244:
        /*0060*/ 	.byte	0x04, 0x36
        /*0062*/ 	.short	(.L_246 - .L_245)
.L_245:
        /*0064*/ 	.word	0x00000008
.L_246:


//--------------------- .nv.info._ZN6thrust24THRUST_300001_SM_1000_NS8cuda_cub4core6detail13_kernel_agentINS1_8__reduce11ReduceAgentINS0_12zip_iteratorIN4cuda3std3__45tupleIJNS0_10device_ptrIdEENS0_17counting_iteratorIlNS0_11use_defaultESF_SF_EEEEEEEPNSB_IJdlEEESJ_iNS1_9__extrema9arg_max_fIdl6actionEEEEJSI_SK_iN3cub18CUB_300001_SM_100013GridEvenShareIiEENSR_9GridQueueIjEESO_EEEvDpT0_ --------------------------
	.section	.nv.info._ZN6thrust24THRUST_300001_SM_1000_NS8cuda_cub4core6detail13_kernel_agentINS1_8__reduce11ReduceAgentINS0_12zip_iteratorIN4cuda3std3__45tupleIJNS0_10device_ptrIdEENS0_17counting_iteratorIlNS0_11use_defaultESF_SF_EEEEEEEPNSB_IJdlEEESJ_iNS1_9__extrema9arg_max_fIdl6actionEEEEJSI_SK_iN3cub18CUB_300001_SM_100013GridEvenShareIiEENSR_9GridQueueIjEESO_EEEvDpT0_,"",@"SHT_CUDA_INFO"
	.sectionflags	@""
	.align	4


	//----- nvinfo : EIATTR_CUDA_API_VERSION
	.align		4
        /*0000*/ 	.byte	0x04, 0x37
        /*0002*/ 	.short	(.L_248 - .L_247)
.L_247:
        /*0004*/ 	.word	0x00000082


	//----- nvinfo : EIATTR_KPARAM_INFO
	.align		4
.L_248:
        /*0008*/ 	.byte	0x04, 0x17
        /*000a*/ 	.short	(.L_250 - .L_249)
.L_249:
        /*000c*/ 	.word	0x00000000
        /*0010*/ 	.short	0x0005
        /*0012*/ 	.short	0x0050
        /*0014*/ 	.byte	0x00, 0xf0, 0x05, 0x00


	//----- nvinfo : EIATTR_KPARAM_INFO
	.align		4
.L_250:
        /*0018*/ 	.byte	0x04, 0x17
        /*001a*/ 	.short	(.L_252 - .L_251)
.L_251:
        /*001c*/ 	.word	0x00000000
        /*0020*/ 	.short	0x0004
        /*0022*/ 	.short	0x0048
        /*0024*/ 	.byte	0x00, 0xf0, 0x21, 0x00


	//----- nvinfo : EIATTR_KPARAM_INFO
	.align		4
.L_252:
        /*0028*/ 	.byte	0x04, 0x17
        /*002a*/ 	.short	(.L_254 - .L_253)
.L_253:
        /*002c*/ 	.word	0x00000000
        /*0030*/ 	.short	0x0003
        /*0032*/ 	.short	0x001c
        /*0034*/ 	.byte	0x00, 0xf0, 0xa1, 0x00


	//----- nvinfo : EIATTR_KPARAM_INFO
	.align		4
.L_254:
        /*0038*/ 	.byte	0x04, 0x17
        /*003a*/ 	.short	(.L_256 - .L_255)
.L_255:
        /*003c*/ 	.word	0x00000000
        /*0040*/ 	.short	0x0002
        /*0042*/ 	.short	0x0018
        /*0044*/ 	.byte	0x00, 0xf0, 0x11, 0x00


	//----- nvinfo : EIATTR_KPARAM_INFO
	.align		4
.L_256:
        /*0048*/ 	.byte	0x04, 0x17
        /*004a*/ 	.short	(.L_258 - .L_257)
.L_257:
        /*004c*/ 	.word	0x00000000
        /*0050*/ 	.short	0x0001
        /*0052*/ 	.short	0x0010
        /*0054*/ 	.byte	0x00, 0xf5, 0x21, 0x00


	//----- nvinfo : EIATTR_KPARAM_INFO
	.align		4
.L_258:
        /*0058*/ 	.byte	0x04, 0x17
        /*005a*/ 	.short	(.L_260 - .L_259)
.L_259:
        /*005c*/ 	.word	0x00000000
        /*0060*/ 	.short	0x0000
        /*0062*/ 	.short	0x0000
        /*0064*/ 	.byte	0x00, 0xf0, 0x41, 0x00


	//----- nvinfo : EIATTR_SPARSE_MMA_MASK
	.align		4
.L_260:
        /*0068*/ 	.byte	0x03, 0x50
        /*006a*/ 	.short	0x0000


	//----- nvinfo : EIATTR_MAXREG_COUNT
	.align		4
        /*006c*/ 	.byte	0x03, 0x1b
        /*006e*/ 	.short	0x00ff


	//----- nvinfo : EIATTR_NUM_BARRIERS
	.align		4
        /*0070*/ 	.byte	0x02, 0x4c
        /*0072*/ 	.byte	0x01
	.zero		1


	//----- nvinfo : EIATTR_MERCURY_ISA_VERSION
	.align		4
        /*0074*/ 	.byte	0x03, 0x5f
        /*0076*/ 	.short	0x0101


	//----- nvinfo : EIATTR_COOP_GROUP_MASK_REGIDS
	.align		4
        /*0078*/ 	.byte	0x04, 0x29
        /*007a*/ 	.short	(.L_262 - .L_261)


	//   ....[0]....
.L_261:
        /*007c*/ 	.word	0xffffffff


	//   ....[1]....
        /*0080*/ 	.word	0xffffffff


	//   ....[2]....
        /*0084*/ 	.word	0xffffffff


	//   ....[3]....
        /*0088*/ 	.word	0xffffffff


	//   ....[4]....
        /*008c*/ 	.word	0xffffffff


	//   ....[5]....
        /*0090*/ 	.word	0xffffffff


	//   ....[6]....
        /*0094*/ 	.word	0xffffffff


	//   ....[7]....
        /*0098*/ 	.word	0xffffffff


	//   ....[8]....
        /*009c*/ 	.word	0xffffffff


	//   ....[9]....
        /*00a0*/ 	.word	0xffffffff


	//   ....[10]....
        /*00a4*/ 	.word	0xffffffff


	//   ....[11]....
        /*00a8*/ 	.word	0xffffffff


	//   ....[12]....
        /*00ac*/ 	.word	0xffffffff


	//   ....[13]....
        /*00b0*/ 	.word	0xffffffff


	//   ....[14]....
        /*00b4*/ 	.word	0xffffffff


	//   ....[15]....
        /*00b8*/ 	.word	0xffffffff


	//   ....[16]....
        /*00bc*/ 	.word	0xffffffff


	//   ....[17]....
        /*00c0*/ 	.word	0xffffffff


	//   ....[18]....
        /*00c4*/ 	.word	0xffffffff


	//   ....[19]....
        /*00c8*/ 	.word	0xffffffff


	//   ....[20]....
        /*00cc*/ 	.word	0xffffffff


	//   ....[21]....
        /*00d0*/ 	.word	0xffffffff


	//   ....[22]....
        /*00d4*/ 	.word	0xffffffff


	//   ....[23]....
        /*00d8*/ 	.word	0xffffffff


	//   ....[24]....
        /*00dc*/ 	.word	0xffffffff


	//   ....[25]....
        /*00e0*/ 	.word	0xffffffff


	//   ....[26]....
        /*00e4*/ 	.word	0xffffffff


	//   ....[27]....
        /*00e8*/ 	.word	0xffffffff


	//   ....[28]....
        /*00ec*/ 	.word	0xffffffff


	//   ....[29]....
        /*00f0*/ 	.word	0xffffffff


	//   ....[30]....
        /*00f4*/ 	.word	0xffffffff


	//   ....[31]....
        /*00f8*/ 	.word	0xffffffff


	//   ....[32]....
        /*00fc*/ 	.word	0xffffffff


	//   ....[33]....
        /*0100*/ 	.word	0xffffffff


	//   ....[34]....
        /*0104*/ 	.word	0xffffffff


	//   ....[35]....
        /*0108*/ 	.word	0xffffffff


	//   ....[36]....
        /*010c*/ 	.word	0xffffffff


	//   ....[37]....
        /*0110*/ 	.word	0xffffffff


	//   ....[38]....
        /*0114*/ 	.word	0xffffffff


	//   ....[39]....
        /*0118*/ 	.word	0xffffffff


	//   ....[40]....
        /*011c*/ 	.word	0xffffffff


	//   ....[41]....
        /*0120*/ 	.word	0xffffffff


	//   ....[42]....
        /*0124*/ 	.word	0xffffffff


	//   ....[43]....
        /*0128*/ 	.word	0xffffffff


	//   ....[44]....
        /*012c*/ 	.word	0xffffffff


	//   ....[45]....
        /*0130*/ 	.word	0xffffffff


	//   ....[46]....
        /*0134*/ 	.word	0xffffffff


	//   ....[47]....
        /*0138*/ 	.word	0xffffffff


	//   ....[48]....
        /*013c*/ 	.word	0xffffffff


	//   ....[49]....
        /*0140*/ 	.word	0xffffffff


	//   ....[50]....
        /*0144*/ 	.word	0xffffffff


	//   ....[51]....
        /*0148*/ 	.word	0xffffffff


	//   ....[52]....
        /*014c*/ 	.word	0xffffffff


	//   ....[53]....
        /*0150*/ 	.word	0xffffffff


	//   ....[54]....
        /*0154*/ 	.word	0xffffffff


	//   ....[55]....
        /*0158*/ 	.word	0xffffffff


	//   ....[56]....
        /*015c*/ 	.word	0xffffffff


	//   ....[57]....
        /*0160*/ 	.word	0xffffffff


	//   ....[58]....
        /*0164*/ 	.word	0xffffffff


	//   ....[59]....
        /*0168*/ 	.word	0xffffffff


	//----- nvinfo : EIATTR_COOP_GROUP_INSTR_OFFSETS
	.align		4
.L_262:
        /*016c*/ 	.byte	0x04, 0x28
        /*016e*/ 	.short	(.L_264 - .L_263)


	//   ....[0]....
.L_263:
        /*0170*/ 	.word	0x00000cd0


	//   ....[1]....
        /*0174*/ 	.word	0x00000d00


	//   ....[2]....
        /*0178*/ 	.word	0x00000d20


	//   ....[3]....
        /*017c*/ 	.word	0x00000d30


	//   ....[4]....
        /*0180*/ 	.word	0x00000ec0


	//   ....[5]....
        /*0184*/ 	.word	0x00000ef0


	//   ....[6]....
        /*0188*/ 	.word	0x00000f20


	//   ....[7]....
        /*018c*/ 	.word	0x00000f40


	//   ....[8]....
        /*0190*/ 	.word	0x000010c0


	//   ....[9]....
        /*0194*/ 	.word	0x00001100


	//   ....[10]....
        /*0198*/ 	.word	0x00001130


	//   ....[11]....
        /*019c*/ 	.word	0x00001140


	//   ....[12]....
        /*01a0*/ 	.word	0x000012c0


	//   ....[13]....
        /*01a4*/ 	.word	0x000012f0


	//   ....[14]....
        /*01a8*/ 	.word	0x00001320


	//   ....[15]....
        /*01ac*/ 	.word	0x00001340


	//   ....[16]....
        /*01b0*/ 	.word	0x000014c0


	//   ....[17]....
        /*01b4*/ 	.word	0x000014f0


	//   ....[18]....
        /*01b8*/ 	.word	0x00001520


	//   ....[19]....
        /*01bc*/ 	.word	0x00001540


	//   ....[20]....
        /*01c0*/ 	.word	0x000022b0


	//   ....[21]....
        /*01c4*/ 	.word	0x000022c0


	//   ....[22]....
        /*01c8*/ 	.word	0x000022d0


	//   ....[23]....
        /*01cc*/ 	.word	0x000022f0


	//   ....[24]....
        /*01d0*/ 	.word	0x00002470


	//   ....[25]....
        /*01d4*/ 	.word	0x000024b0


	//   ....[26]....
        /*01d8*/ 	.word	0x000024e0


	//   ....[27]....
        /*01dc*/ 	.word	0x00002500


	//   ....[28]....
        /*01e0*/ 	.word	0x00002680


	//   ....[29]....
        /*01e4*/ 	.word	0x000026c0


	//   ....[30]....
        /*01e8*/ 	.word	0x000026f0


	//   ....[31]....
        /*01ec*/ 	.word	0x00002710


	//   ....[32]....
        /*01f0*/ 	.word	0x00002890


	//   ....[33]....
        /*01f4*/ 	.word	0x000028d0


	//   ....[34]....
        /*01f8*/ 	.word	0x00002900


	//   ....[35]....
        /*01fc*/ 	.word	0x00002920


	//   ....[36]....
        /*0200*/ 	.word	0x00002aa0


	//   ....[37]....
        /*0204*/ 	.word	0x00002ae0


	//   ....[38]....
        /*0208*/ 	.word	0x00002b10


	//   ....[39]....
        /*020c*/ 	.word	0x00002b30


	//   ....[40]....
        /*0210*/ 	.word	0x000051f0


	//   ....[41]....
        /*0214*/ 	.word	0x00005220


	//   ....[42]....
        /*0218*/ 	.word	0x00005240


	//   ....[43]....
        /*021c*/ 	.word	0x00005250


	//   ....[44]....
        /*0220*/ 	.word	0x000053e0


	//   ....[45]....
        /*0224*/ 	.word	0x00005410


	//   ....[46]....
        /*0228*/ 	.word	0x00005440


	//   ....[47]....
        /*022c*/ 	.word	0x00005460


	//   ....[48]....
        /*0230*/ 	.word	0x000055e0


	//   ....[49]....
        /*0234*/ 	.word	0x00005610


	//   ....[50]....
        /*0238*/ 	.word	0x00005640


	//   ....[51]....
        /*023c*/ 	.word	0x00005660


	//   ....[52]....
        /*0240*/ 	.word	0x000057e0


	//   ....[53]....
        /*0244*/ 	.word	0x00005810


	//   ....[54]....
        /*0248*/ 	.word	0x00005840


	//   ....[55]....
        /*024c*/ 	.word	0x00005860


	//   ....[56]....
        /*0250*/ 	.word	0x000059e0


	//   ....[57]....
        /*0254*/ 	.word	0x00005a10


	//   ....[58]....
        /*0258*/ 	.word	0x00005a40


	//   ....[59]....
        /*025c*/ 	.word	0x00005a60


	//----- nvinfo : EIATTR_VRC_CTA_INIT_COUNT
	.align		4
.L_264:
        /*0260*/ 	.byte	0x02, 0x4a
	.zero		1
	.zero		1


	//----- nvinfo : EIATTR_EXIT_INSTR_OFFSETS
	.align		4
        /*0264*/ 	.byte	0x04, 0x1c
        /*0266*/ 	.short	(.L_266 - .L_265)


	//   ....[0]....
.L_265:
        /*0268*/ 	.word	0x00006710


	//   ....[1]....
        /*026c*/ 	.word	0x00006770


	//----- nvinfo : EIATTR_MAX_THREADS
	.align		4
.L_266:
        /*0270*/ 	.byte	0x04, 0x05
        /*0272*/ 	.short	(.L_268 - .L_267)
.L_267:
        /*0274*/ 	.word	0x00000100
        /*0278*/ 	.word	0x00000001
        /*027c*/ 	.word	0x00000001


	//----- nvinfo : EIATTR_CRS_STACK_SIZE
	.align		4
.L_268:
        /*0280*/ 	.byte	0x04, 0x1e
        /*0282*/ 	.short	(.L_270 - .L_269)
.L_269:
        /*0284*/ 	.word	0x00000000


	//----- nvinfo : EIATTR_CBANK_PARAM_SIZE
	.align		4
.L_270:
        /*0288*/ 	.byte	0x03, 0x19
        /*028a*/ 	.short	0x0051


	//----- nvinfo : EIATTR_PARAM_CBANK
	.align		4
        /*028c*/ 	.byte	0x04, 0x0a
        /*028e*/ 	.short	(.L_272 - .L_271)
	.align		4
.L_271:
        /*0290*/ 	.word	index@(.nv.constant0._ZN6thrust24THRUST_300001_SM_1000_NS8cuda_cub4core6detail13_kernel_agentINS1_8__reduce11ReduceAgentINS0_12zip_iteratorIN4cuda3std3__45tupleIJNS0_10device_ptrIdEENS0_17counting_iteratorIlNS0_11use_defaultESF_SF_EEEEEEEPNSB_IJdlEEESJ_iNS1_9__extrema9arg_max_fIdl6actionEEEEJSI_SK_iN3cub18CUB_300001_SM_100013GridEvenShareIiEENSR_9GridQueueIjEESO_EEEvDpT0_)
        /*0294*/ 	.short	0x0380
        /*0296*/ 	.short	0x0051


	//----- nvinfo : EIATTR_SW_WAR
	.align		4
.L_272:
        /*0298*/ 	.byte	0x04, 0x36
        /*029a*/ 	.short	(.L_274 - .L_273)
.L_273:
        /*029c*/ 	.word	0x00000008
.L_274:


//--------------------- .nv.info._ZN6thrust24THRUST_300001_SM_1000_NS8cuda_cub4core6detail13_kernel_agentINS1_8__reduce11ReduceAgentINS0_12zip_iteratorIN4cuda3std3__45tupleIJNS0_10device_ptrIdEENS0_17counting_iteratorIlNS0_11use_defaultESF_SF_EEEEEEEPNSB_IJdlEEESJ_iNS1_9__extrema9arg_max_fIdl6actionEEEEJSI_SK_iSO_EEEvDpT0_ --------------------------
	.section	.nv.info._ZN6thrust24THRUST_300001_SM_1000_NS8cuda_cub4core6detail13_kernel_agentINS1_8__reduce11ReduceAgentINS0_12zip_iteratorIN4cuda3std3__45tupleIJNS0_10device_ptrIdEENS0_17counting_iteratorIlNS0_11use_defaultESF_SF_EEEEEEEPNSB_IJdlEEESJ_iNS1_9__extrema9arg_max_fIdl6actionEEEEJSI_SK_iSO_EEEvDpT0_,"",@"SHT_CUDA_INFO"
	.sectionflags	@""
	.align	4


	//----- nvinfo : EIATTR_CUDA_API_VERSION
	.align		4
        /*0000*/ 	.byte	0x04, 0x37
        /*0002*/ 	.short	(.L_276 - .L_275)
.L_275:
        /*0004*/ 	.word	0x00000082


	//----- nvinfo : EIATTR_KPARAM_INFO
	.align		4
.L_276:
        /*0008*/ 	.byte	0x04, 0x17
        /*000a*/ 	.short	(.L_278 - .L_277)
.L_277:
        /*000c*/ 	.word	0x00000000
        /*0010*/ 	.short	0x0003
        /*0012*/ 	.short	0x001c
        /*0014*/ 	.byte	0x00, 0xf0, 0x05, 0x00


	//----- nvinfo : EIATTR_KPARAM_INFO
	.align		4
.L_278:
        /*0018*/ 	.byte	0x04, 0x17
        /*001a*/ 	.short	(.L_280 - .L_279)
.L_279:
        /*001c*/ 	.word	0x00000000
        /*0020*/ 	.short	0x0002
        /*0022*/ 	.short	0x0018
        /*0024*/ 	.byte	0x00, 0xf0, 0x11, 0x00


	//----- nvinfo : EIATTR_KPARAM_INFO
	.align		4
.L_280:
        /*0028*/ 	.byte	0x04, 0x17
        /*002a*/ 	.short	(.L_282 - .L_281)
.L_281:
        /*002c*/ 	.word	0x00000000
        /*0030*/ 	.short	0x0001
        /*0032*/ 	.short	0x0010
        /*0034*/ 	.byte	0x00, 0xf5, 0x21, 0x00


	//----- nvinfo : EIATTR_KPARAM_INFO
	.align		4
.L_282:
        /*0038*/ 	.byte	0x04, 0x17
        /*003a*/ 	.short	(.L_284 - .L_283)
.L_283:
        /*003c*/ 	.word	0x00000000
        /*0040*/ 	.short	0x0000
        /*0042*/ 	.short	0x0000
        /*0044*/ 	.byte	0x00, 0xf0, 0x41, 0x00


	//----- nvinfo : EIATTR_SPARSE_MMA_MASK
	.align		4
.L_284:
        /*0048*/ 	.byte	0x03, 0x50
        /*004a*/ 	.short	0x0000


	//----- nvinfo : EIATTR_MAXREG_COUNT
	.align		4
        /*004c*/ 	.byte	0x03, 0x1b
        /*004e*/ 	.short	0x00ff


	//----- nvinfo : EIATTR_NUM_BARRIERS
	.align		4
        /*0050*/ 	.byte	0x02, 0x4c
        /*0052*/ 	.byte	0x01
	.zero		1


	//----- nvinfo : EIATTR_MERCURY_ISA_VERSION
	.align		4
        /*0054*/ 	.byte	0x03, 0x5f
        /*0056*/ 	.short	0x0101


	//----- nvinfo : EIATTR_COOP_GROUP_MASK_REGIDS
	.align		4
        /*0058*/ 	.byte	0x04, 0x29
        /*005a*/ 	.short	(.L_286 - .L_285)


	//   ....[0]....
.L_285:
        /*005c*/ 	.word	0xffffffff


	//   ....[1]....
        /*0060*/ 	.word	0xffffffff


	//   ....[2]....
        /*0064*/ 	.word	0xffffffff


	//   ....[3]....
        /*0068*/ 	.word	0xffffffff


	//   ....[4]....
        /*006c*/ 	.word	0xffffffff


	//   ....[5]....
        /*0070*/ 	.word	0xffffffff


	//   ....[6]....
        /*0074*/ 	.word	0xffffffff


	//   ....[7]....
        /*0078*/ 	.word	0xffffffff


	//   ....[8]....
        /*007c*/ 	.word	0xffffffff


	//   ....[9]....
        /*0080*/ 	.word	0xffffffff


	//   ....[10]....
        /*0084*/ 	.word	0xffffffff


	//   ....[11]....
        /*0088*/ 	.word	0xffffffff


	//   ....[12]....
        /*008c*/ 	.word	0xffffffff


	//   ....[13]....
        /*0090*/ 	.word	0xffffffff


	//   ....[14]....
        /*0094*/ 	.word	0xffffffff


	//   ....[15]....
        /*0098*/ 	.word	0xffffffff


	//   ....[16]....
        /*009c*/ 	.word	0xffffffff


	//   ....[17]....
        /*00a0*/ 	.word	0xffffffff


	//   ....[18]....
        /*00a4*/ 	.word	0xffffffff


	//   ....[19]....
        /*00a8*/ 	.word	0xffffffff


	//   ....[20]....
        /*00ac*/ 	.word	0xffffffff


	//   ....[21]....
        /*00b0*/ 	.word	0xffffffff


	//   ....[22]....
        /*00b4*/ 	.word	0xffffffff


	//   ....[23]....
        /*00b8*/ 	.word	0xffffffff


	//   ....[24]....
        /*00bc*/ 	.word	0xffffffff


	//   ....[25]....
        /*00c0*/ 	.word	0xffffffff


	//   ....[26]....
        /*00c4*/ 	.word	0xffffffff


	//   ....[27]....
        /*00c8*/ 	.word	0xffffffff


	//   ....[28]....
        /*00cc*/ 	.word	0xffffffff


	//   ....[29]....
        /*00d0*/ 	.word	0xffffffff


	//   ....[30]....
        /*00d4*/ 	.word	0xffffffff


	//   ....[31]....
        /*00d8*/ 	.word	0xffffffff


	//   ....[32]....
        /*00dc*/ 	.word	0xffffffff


	//   ....[33]....
        /*00e0*/ 	.word	0xffffffff


	//   ....[34]....
        /*00e4*/ 	.word	0xffffffff


	//   ....[35]....
        /*00e8*/ 	.word	0xffffffff


	//   ....[36]....
        /*00ec*/ 	.word	0xffffffff


	//   ....[37]....
        /*00f0*/ 	.word	0xffffffff


	//   ....[38]....
        /*00f4*/ 	.word	0xffffffff


	//   ....[39]....
        /*00f8*/ 	.word	0xffffffff


	//   ....[40]....
        /*00fc*/ 	.word	0xffffffff


	//   ....[41]....
        /*0100*/ 	.word	0xffffffff


	//   ....[42]....
        /*0104*/ 	.word	0xffffffff


	//   ....[43]....
        /*0108*/ 	.word	0xffffffff


	//   ....[44]....
        /*010c*/ 	.word	0xffffffff


	//   ....[45]....
        /*0110*/ 	.word	0xffffffff


	//   ....[46]....
        /*0114*/ 	.word	0xffffffff


	//   ....[47]....
        /*0118*/ 	.word	0xffffffff


	//   ....[48]....
        /*011c*/ 	.word	0xffffffff


	//   ....[49]....
        /*0120*/ 	.word	0xffffffff


	//   ....[50]....
        /*0124*/ 	.word	0xffffffff


	//   ....[51]....
        /*0128*/ 	.word	0xffffffff


	//   ....[52]....
        /*012c*/ 	.word	0xffffffff


	//   ....[53]....
        /*0130*/ 	.word	0xffffffff


	//   ....[54]....
        /*0134*/ 	.word	0xffffffff


	//   ....[55]....
        /*0138*/ 	.word	0xffffffff


	//   ....[56]....
        /*013c*/ 	.word	0xffffffff


	//   ....[57]....
        /*0140*/ 	.word	0xffffffff


	//   ....[58]....
        /*0144*/ 	.word	0xffffffff


	//   ....[59]....
        /*0148*/ 	.word	0xffffffff


	//----- nvinfo : EIATTR_COOP_GROUP_INSTR_OFFSETS
	.align		4
.L_286:
        /*014c*/ 	.byte	0x04, 0x28
        /*014e*/ 	.short	(.L_288 - .L_287)


	//   ....[0]....
.L_287:
        /*0150*/ 	.word	0x00000c90


	//   ....[1]....
        /*0154*/ 	.word	0x00000cc0


	//   ....[2]....
        /*0158*/ 	.word	0x00000ce0


	//   ....[3]....
        /*015c*/ 	.word	0x00000cf0


	//   ....[4]....
        /*0160*/ 	.word	0x00000e80


	//   ....[5]....
        /*0164*/ 	.word	0x00000eb0


	//   ....[6]....
        /*0168*/ 	.word	0x00000ee0


	//   ....[7]....
        /*016c*/ 	.word	0x00000f00


	//   ....[8]....
        /*0170*/ 	.word	0x00001080


	//   ....[9]....
        /*0174*/ 	.word	0x000010b0


	//   ....[10]....
        /*0178*/ 	.word	0x000010e0


	//   ....[11]....
        /*017c*/ 	.word	0x00001100


	//   ....[12]....
        /*0180*/ 	.word	0x00001280


	//   ....[13]....
        /*0184*/ 	.word	0x000012b0


	//   ....[14]....
        /*0188*/ 	.word	0x000012e0


	//   ....[15]....
        /*018c*/ 	.word	0x00001300


	//   ....[16]....
        /*0190*/ 	.word	0x00001480


	//   ....[17]....
        /*0194*/ 	.word	0x000014b0


	//   ....[18]....
        /*0198*/ 	.word	0x000014e0


	//   ....[19]....
        /*019c*/ 	.word	0x00001500


	//   ....[20]....
        /*01a0*/ 	.word	0x00002260


	//   ....[21]....
        /*01a4*/ 	.word	0x00002270


	//   ....[22]....
        /*01a8*/ 	.word	0x00002280


	//   ....[23]....
        /*01ac*/ 	.word	0x000022a0


	//   ....[24]....
        /*01b0*/ 	.word	0x00002420


	//   ....[25]....
        /*01b4*/ 	.word	0x00002460


	//   ....[26]....
        /*01b8*/ 	.word	0x00002490


	//   ....[27]....
        /*01bc*/ 	.word	0x000024b0


	//   ....[28]....
        /*01c0*/ 	.word	0x00002630


	//   ....[29]....
        /*01c4*/ 	.word	0x00002670


	//   ....[30]....
        /*01c8*/ 	.word	0x000026a0


	//   ....[31]....
        /*01cc*/ 	.word	0x000026c0


	//   ....[32]....
        /*01d0*/ 	.word	0x00002840


	//   ....[33]....
        /*01d4*/ 	.word	0x00002880


	//   ....[34]....
        /*01d8*/ 	.word	0x000028b0


	//   ....[35]....
        /*01dc*/ 	.word	0x000028d0


	//   ....[36]....
        /*01e0*/ 	.word	0x00002a50


	//   ....[37]....
        /*01e4*/ 	.word	0x00002a90


	//   ....[38]....
        /*01e8*/ 	.word	0x00002ac0


	//   ....[39]....
        /*01ec*/ 	.word	0x00002ae0


	//   ....[40]....
        /*01f0*/ 	.word	0x00004f90


	//   ....[41]....
        /*01f4*/ 	.word	0x00004fc0


	//   ....[42]....
        /*01f8*/ 	.word	0x00004fe0


	//   ....[43]....
        /*01fc*/ 	.word	0x00004ff0


	//   ....[44]....
        /*0200*/ 	.word	0x00005180


	//   ....[45]....
        /*0204*/ 	.word	0x000051b0


	//   ....[46]....
        /*0208*/ 	.word	0x000051e0


	//   ....[47]....
        /*020c*/ 	.word	0x00005200


	//   ....[48]....
        /*0210*/ 	.word	0x00005380


	//   ....[49]....
        /*0214*/ 	.word	0x000053b0


	//   ....[50]....
        /*0218*/ 	.word	0x000053e0


	//   ....[51]....
        /*021c*/ 	.word	0x00005400


	//   ....[52]....
        /*0220*/ 	.word	0x00005580


	//   ....[53]....
        /*0224*/ 	.word	0x000055c0


	//   ....[54]....
        /*0228*/ 	.word	0x000055f0


	//   ....[55]....
        /*022c*/ 	.word	0x00005600


	//   ....[56]....
        /*0230*/ 	.word	0x00005780


	//   ....[57]....
        /*0234*/ 	.word	0x000057b0


	//   ....[58]....
        /*0238*/ 	.word	0x000057e0


	//   ....[59]....
        /*023c*/ 	.word	0x00005800


	//----- nvinfo : EIATTR_VRC_CTA_INIT_COUNT
	.align		4
.L_288:
        /*0240*/ 	.byte	0x02, 0x4a
	.zero		1
	.zero		1


	//----- nvinfo : EIATTR_EXIT_INSTR_OFFSETS
	.align		4
        /*0244*/ 	.byte	0x04, 0x1c
        /*0246*/ 	.short	(.L_290 - .L_289)


	//   ....[0]....
.L_289:
        /*0248*/ 	.word	0x00000030


	//   ....[1]....
        /*024c*/ 	.word	0x000064a0


	//   ....[2]....
        /*0250*/ 	.word	0x000064e0


	//----- nvinfo : EIATTR_MAX_THREADS
	.align		4
.L_290:
        /*0254*/ 	.byte	0x04, 0x05
        /*0256*/ 	.short	(.L_292 - .L_291)
.L_291:
        /*0258*/ 	.word	0x00000100
        /*025c*/ 	.word	0x00000001
        /*0260*/ 	.word	0x00000001


	//----- nvinfo : EIATTR_CRS_STACK_SIZE
	.align		4
.L_292:
        /*0264*/ 	.byte	0x04, 0x1e
        /*0266*/ 	.short	(.L_294 - .L_293)
.L_293:
        /*0268*/ 	.word	0x00000000


	//----- nvinfo : EIATTR_CBANK_PARAM_SIZE
	.align		4
.L_294:
        /*026c*/ 	.byte	0x03, 0x19
        /*026e*/ 	.short	0x001d


	//----- nvinfo : EIATTR_PARAM_CBANK
	.align		4
        /*0270*/ 	.byte	0x04, 0x0a
        /*0272*/ 	.short	(.L_296 - .L_295)
	.align		4
.L_295:
        /*0274*/ 	.word	index@(.nv.constant0._ZN6thrust24THRUST_300001_SM_1000_NS8cuda_cub4core6detail13_kernel_agentINS1_8__reduce11ReduceAgentINS0_12zip_iteratorIN4cuda3std3__45tupleIJNS0_10device_ptrIdEENS0_17counting_iteratorIlNS0_11use_defaultESF_SF_EEEEEEEPNSB_IJdlEEESJ_iNS1_9__extrema9arg_max_fIdl6actionEEEEJSI_SK_iSO_EEEvDpT0_)
        /*0278*/ 	.short	0x0380
        /*027a*/ 	.short	0x001d


	//----- nvinfo : EIATTR_SW_WAR
	.align		4
.L_296:
        /*027c*/ 	.byte	0x04, 0x36
        /*027e*/ 	.short	(.L_298 - .L_297)
.L_297:
        /*0280*/ 	.word	0x00000008
.L_298:


//--------------------- .nv.info._Z6changePdii    --------------------------
	.section	.nv.info._Z6changePdii,"",@"SHT_CUDA_INFO"
	.sectionflags	@""
	.align	4


	//----- nvinfo : EIATTR_CUDA_API_VERSION
	.align		4
        /*0000*/ 	.byte	0x04, 0x37
        /*0002*/ 	.short	(.L_300 - .L_299)
.L_299:
        /*0004*/ 	.word	0x00000082


	//----- nvinfo : EIATTR_KPARAM_INFO
	.align		4
.L_300:
        /*0008*/ 	.byte	0x04, 0x17
        /*000a*/ 	.short	(.L_302 - .L_301)
.L_301:
        /*000c*/ 	.word	0x00000000
        /*0010*/ 	.short	0x0002
        /*0012*/ 	.short	0x000c
        /*0014*/ 	.byte	0x00, 0xf0, 0x11, 0x00


	//----- nvinfo : EIATTR_KPARAM_INFO
	.align		4
.L_302:
        /*0018*/ 	.byte	0x04, 0x17
        /*001a*/ 	.short	(.L_304 - .L_303)
.L_303:
        /*001c*/ 	.word	0x00000000
        /*0020*/ 	.short	0x0001
        /*0022*/ 	.short	0x0008
        /*0024*/ 	.byte	0x00, 0xf0, 0x11, 0x00


	//----- nvinfo : EIATTR_KPARAM_INFO
	.align		4
.L_304:
        /*0028*/ 	.byte	0x04, 0x17
        /*002a*/ 	.short	(.L_306 - .L_305)
.L_305:
        /*002c*/ 	.word	0x00000000
        /*0030*/ 	.short	0x0000
        /*0032*/ 	.short	0x0000
        /*0034*/ 	.byte	0x00, 0xf5, 0x21, 0x00


	//----- nvinfo : EIATTR_SPARSE_MMA_MASK
	.align		4
.L_306:
        /*0038*/ 	.byte	0x03, 0x50
        /*003a*/ 	.short	0x0000


	//----- nvinfo : EIATTR_MAXREG_COUNT
	.align		4
        /*003c*/ 	.byte	0x03, 0x1b
        /*003e*/ 	.short	0x00ff


	//----- nvinfo : EIATTR_MERCURY_ISA_VERSION
	.align		4
        /*0040*/ 	.byte	0x03, 0x5f
        /*0042*/ 	.short	0x0101


	//----- nvinfo : EIATTR_VRC_CTA_INIT_COUNT
	.align		4
        /*0044*/ 	.byte	0x02, 0x4a
	.zero		1
	.zero		1


	//----- nvinfo : EIATTR_EXIT_INSTR_OFFSETS
	.align		4
        /*0048*/ 	.byte	0x04, 0x1c
        /*004a*/ 	.short	(.L_308 - .L_307)


	//   ....[0]....
.L_307:
        /*004c*/ 	.word	0x000000d0


	//   ....[1]....
        /*0050*/ 	.word	0x00000a40


	//----- nvinfo : EIATTR_CRS_STACK_SIZE
	.align		4
.L_308:
        /*0054*/ 	.byte	0x04, 0x1e
        /*0056*/ 	.short	(.L_310 - .L_309)
.L_309:
        /*0058*/ 	.word	0x00000000


	//----- nvinfo : EIATTR_CBANK_PARAM_SIZE
	.align		4
.L_310:
        /*005c*/ 	.byte	0x03, 0x19
        /*005e*/ 	.short	0x0010


	//----- nvinfo : EIATTR_PARAM_CBANK
	.align		4
        /*0060*/ 	.byte	0x04, 0x0a
        /*0062*/ 	.short	(.L_312 - .L_311)
	.align		4
.L_311:
        /*0064*/ 	.word	index@(.nv.constant0._Z6changePdii)
        /*0068*/ 	.short	0x0380
        /*006a*/ 	.short	0x0010


	//----- nvinfo : EIATTR_SW_WAR
	.align		4
.L_312:
        /*006c*/ 	.byte	0x04, 0x36
        /*006e*/ 	.short	(.L_314 - .L_313)
.L_313:
        /*0070*/ 	.word	0x00000008
.L_314:


//--------------------- .nv.info._Z4swapPdiii     --------------------------
	.section	.nv.info._Z4swapPdiii,"",@"SHT_CUDA_INFO"
	.sectionflags	@""
	.align	4


	//----- nvinfo : EIATTR_CUDA_API_VERSION
	.align		4
        /*0000*/ 	.byte	0x04, 0x37
        /*0002*/ 	.short	(.L_316 - .L_315)
.L_315:
        /*0004*/ 	.word	0x00000082


	//----- nvinfo : EIATTR_KPARAM_INFO
	.align		4
.L_316:
        /*0008*/ 	.byte	0x04, 0x17
        /*000a*/ 	.short	(.L_318 - .L_317)
.L_317:
        /*000c*/ 	.word	0x00000000
        /*0010*/ 	.short	0x0003
        /*0012*/ 	.short	0x0010
        /*0014*/ 	.byte	0x00, 0xf0, 0x11, 0x00


	//----- nvinfo : EIATTR_KPARAM_INFO
	.align		4
.L_318:
        /*0018*/ 	.byte	0x04, 0x17
        /*001a*/ 	.short	(.L_320 - .L_319)
.L_319:
        /*001c*/ 	.word	0x00000000
        /*0020*/ 	.short	0x0002
        /*0022*/ 	.short	0x000c
        /*0024*/ 	.byte	0x00, 0xf0, 0x11, 0x00


	//----- nvinfo : EIATTR_KPARAM_INFO
	.align		4
.L_320:
        /*0028*/ 	.byte	0x04, 0x17
        /*002a*/ 	.short	(.L_322 - .L_321)
.L_321:
        /*002c*/ 	.word	0x00000000
        /*0030*/ 	.short	0x0001
        /*0032*/ 	.short	0x0008
        /*0034*/ 	.byte	0x00, 0xf0, 0x11, 0x00


	//----- nvinfo : EIATTR_KPARAM_INFO
	.align		4
.L_322:
        /*0038*/ 	.byte	0x04, 0x17
        /*003a*/ 	.short	(.L_324 - .L_323)
.L_323:
        /*003c*/ 	.word	0x00000000
        /*0040*/ 	.short	0x0000
        /*0042*/ 	.short	0x0000
        /*0044*/ 	.byte	0x00, 0xf5, 0x21, 0x00


	//----- nvinfo : EIATTR_SPARSE_MMA_MASK
	.align		4
.L_324:
        /*0048*/ 	.byte	0x03, 0x50
        /*004a*/ 	.short	0x0000


	//----- nvinfo : EIATTR_MAXREG_COUNT
	.align		4
        /*004c*/ 	.byte	0x03, 0x1b
        /*004e*/ 	.short	0x00ff


	//----- nvinfo : EIATTR_MERCURY_ISA_VERSION
	.align		4
        /*0050*/ 	.byte	0x03, 0x5f
        /*0052*/ 	.short	0x0101


	//----- nvinfo : EIATTR_VRC_CTA_INIT_COUNT
	.align		4
        /*0054*/ 	.byte	0x02, 0x4a
	.zero		1
	.zero		1


	//----- nvinfo : EIATTR_EXIT_INSTR_OFFSETS
	.align		4
        /*0058*/ 	.byte	0x04, 0x1c
        /*005a*/ 	.short	(.L_326 - .L_325)


	//   ....[0]....
.L_325:
        /*005c*/ 	.word	0x00000080


	//   ....[1]....
        /*0060*/ 	.word	0x00000420


	//   ....[2]....
        /*0064*/ 	.word	0x00000690


	//----- nvinfo : EIATTR_CRS_STACK_SIZE
	.align		4
.L_326:
        /*0068*/ 	.byte	0x04, 0x1e
        /*006a*/ 	.short	(.L_328 - .L_327)
.L_327:
        /*006c*/ 	.word	0x00000000


	//----- nvinfo : EIATTR_CBANK_PARAM_SIZE
	.align		4
.L_328:
        /*0070*/ 	.byte	0x03, 0x19
        /*0072*/ 	.short	0x0014


	//----- nvinfo : EIATTR_PARAM_CBANK
	.align		4
        /*0074*/ 	.byte	0x04, 0x0a
        /*0076*/ 	.short	(.L_330 - .L_329)
	.align		4
.L_329:
        /*0078*/ 	.word	index@(.nv.constant0._Z4swapPdiii)
        /*007c*/ 	.short	0x0380
        /*007e*/ 	.short	0x0014


	//----- nvinfo : EIATTR_SW_WAR
	.align		4
.L_330:
        /*0080*/ 	.byte	0x04, 0x36
        /*0082*/ 	.short	(.L_332 - .L_331)
.L_331:
        /*0084*/ 	.word	0x00000008
.L_332:


//--------------------- .nv.callgraph             --------------------------
	.section	.nv.callgraph,"",@"SHT_CUDA_CALLGRAPH"
	.align	4
	.sectionentsize	8
	.align		4
        /*0000*/ 	.word	0x00000000
	.align		4
        /*0004*/ 	.word	0xffffffff
	.align		4
        /*0008*/ 	.word	0x00000000
	.align		4
        /*000c*/ 	.word	0xfffffffe
	.align		4
        /*0010*/ 	.word	0x00000000
	.align		4
        /*0014*/ 	.word	0xfffffffd
	.align		4
        /*0018*/ 	.word	0x00000000
	.align		4
        /*001c*/ 	.word	0xfffffffc


//--------------------- .nv.constant4             --------------------------
	.section	.nv.constant4,"a",@progbits
	.align	8
	.align		8
.nv.constant4:
        /*0000*/ 	.dword	_ZN34_INTERNAL_4608a524_4_k_cu_cc6bdfdb4cuda3std3__45__cpo5beginE
	.align		8
        /*0008*/ 	.dword	_ZN34_INTERNAL_4608a524_4_k_cu_cc6bdfdb4cuda3std3__45__cpo3endE
	.align		8
        /*0010*/ 	.dword	_ZN34_INTERNAL_4608a524_4_k_cu_cc6bdfdb4cuda3std3__45__cpo6cbeginE
	.align		8
        /*0018*/ 	.dword	_ZN34_INTERNAL_4608a524_4_k_cu_cc6bdfdb4cuda3std3__45__cpo4cendE
	.align		8
        /*0020*/ 	.dword	_ZN34_INTERNAL_4608a524_4_k_cu_cc6bdfdb4cuda3std3__45__cpo6rbeginE
	.align		8
        /*0028*/ 	.dword	_ZN34_INTERNAL_4608a524_4_k_cu_cc6bdfdb4cuda3std3__45__cpo4rendE
	.align		8
        /*0030*/ 	.dword	_ZN34_INTERNAL_4608a524_4_k_cu_cc6bdfdb4cuda3std3__45__cpo7crbeginE
	.align		8
        /*0038*/ 	.dword	_ZN34_INTERNAL_4608a524_4_k_cu_cc6bdfdb4cuda3std3__45__cpo5crendE
	.align		8
        /*0040*/ 	.dword	_ZN34_INTERNAL_4608a524_4_k_cu_cc6bdfdb4cuda3std3__436_GLOBAL__N__4608a524_4_k_cu_cc6bdfdb6ignoreE
	.align		8
        /*0048*/ 	.dword	_ZN34_INTERNAL_4608a524_4_k_cu_cc6bdfdb4cuda3std3__419piecewise_constructE
	.align		8
        /*0050*/ 	.dword	_ZN34_INTERNAL_4608a524_4_k_cu_cc6bdfdb4cuda3std3__48in_placeE
	.align		8
        /*0058*/ 	.dword	_ZN34_INTERNAL_4608a524_4_k_cu_cc6bdfdb4cuda3std3__420unreachable_sentinelE
	.align		8
        /*0060*/ 	.dword	_ZN34_INTERNAL_4608a524_4_k_cu_cc6bdfdb4cuda3std3__47nulloptE
	.align		8
        /*0068*/ 	.dword	_ZN34_INTERNAL_4608a524_4_k_cu_cc6bdfdb4cuda3std3__48unexpectE
	.align		8
        /*0070*/ 	.dword	_ZN34_INTERNAL_4608a524_4_k_cu_cc6bdfdb4cuda3std6ranges3__45__cpo4swapE
	.align		8
        /*0078*/ 	.dword	_ZN34_INTERNAL_4608a524_4_k_cu_cc6bdfdb4cuda3std6ranges3__45__cpo9iter_moveE
	.align		8
        /*0080*/ 	.dword	_ZN34_INTERNAL_4608a524_4_k_cu_cc6bdfdb4cuda3std6ranges3__45__cpo5beginE
	.align		8
        /*0088*/ 	.dword	_ZN34_INTERNAL_4608a524_4_k_cu_cc6bdfdb4cuda3std6ranges3__45__cpo3endE
	.align		8
        /*0090*/ 	.dword	_ZN34_INTERNAL_4608a524_4_k_cu_cc6bdfdb4cuda3std6ranges3__45__cpo6cbeginE
	.align		8
        /*0098*/ 	.dword	_ZN34_INTERNAL_4608a524_4_k_cu_cc6bdfdb4cuda3std6ranges3__45__cpo4cendE
	.align		8
        /*00a0*/ 	.dword	_ZN34_INTERNAL_4608a524_4_k_cu_cc6bdfdb4cuda3std6ranges3__45__cpo7advanceE
	.align		8
        /*00a8*/ 	.dword	_ZN34_INTERNAL_4608a524_4_k_cu_cc6bdfdb4cuda3std6ranges3__45__cpo9iter_swapE
	.align		8
        /*00b0*/ 	.dword	_ZN34_INTERNAL_4608a524_4_k_cu_cc6bdfdb4cuda3std6ranges3__45__cpo4nextE
	.align		8
        /*00b8*/ 	.dword	_ZN34_INTERNAL_4608a524_4_k_cu_cc6bdfdb4cuda3std6ranges3__45__cpo4prevE
	.align		8
        /*00c0*/ 	.dword	_ZN34_INTERNAL_4608a524_4_k_cu_cc6bdfdb4cuda3std6ranges3__45__cpo4dataE
	.align		8
        /*00c8*/ 	.dword	_ZN34_INTERNAL_4608a524_4_k_cu_cc6bdfdb4cuda3std6ranges3__45__cpo5cdataE
	.align		8
        /*00d0*/ 	.dword	_ZN34_INTERNAL_4608a524_4_k_cu_cc6bdfdb4cuda3std6ranges3__45__cpo4sizeE
	.align		8
        /*00d8*/ 	.dword	_ZN34_INTERNAL_4608a524_4_k_cu_cc6bdfdb4cuda3std6ranges3__45__cpo5ssizeE
	.align		8
        /*00e0*/ 	.dword	_ZN34_INTERNAL_4608a524_4_k_cu_cc6bdfdb4cuda3std6ranges3__45__cpo8distanceE
	.align		8
        /*00e8*/ 	.dword	_ZN34_INTERNAL_4608a524_4_k_cu_cc6bdfdb6thrust24THRUST_300001_SM_1000_NS8cuda_cub3parE
	.align		8
        /*00f0*/ 	.dword	_ZN34_INTERNAL_4608a524_4_k_cu_cc6bdfdb6thrust24THRUST_300001_SM_1000_NS8cuda_cub10par_nosyncE
	.align		8
        /*00f8*/ 	.dword	_ZN34_INTERNAL_4608a524_4_k_cu_cc6bdfdb6thrust24THRUST_300001_SM_1000_NS6system6detail10sequential3seqE
	.align		8
        /*0100*/ 	.dword	_ZN34_INTERNAL_4608a524_4_k_cu_cc6bdfdb6thrust24THRUST_300001_SM_1000_NS6system3cpp3parE
	.align		8
        /*0108*/ 	.dword	_ZN34_INTERNAL_4608a524_4_k_cu_cc6bdfdb6thrust24THRUST_300001_SM_1000_NS12placeholders2_1E
	.align		8
        /*0110*/ 	.dword	_ZN34_INTERNAL_4608a524_4_k_cu_cc6bdfdb6thrust24THRUST_300001_SM_1000_NS12placeholders2_2E
	.align		8
        /*0118*/ 	.dword	_ZN34_INTERNAL_4608a524_4_k_cu_cc6bdfdb6thrust24THRUST_300001_SM_1000_NS12placeholders2_3E
	.align		8
        /*0120*/ 	.dword	_ZN34_INTERNAL_4608a524_4_k_cu_cc6bdfdb6thrust24THRUST_300001_SM_1000_NS12placeholders2_4E
	.align		8
        /*0128*/ 	.dword	_ZN34_INTERNAL_4608a524_4_k_cu_cc6bdfdb6thrust24THRUST_300001_SM_1000_NS12placeholders2_5E
	.align		8
        /*0130*/ 	.dword	_ZN34_INTERNAL_4608a524_4_k_cu_cc6bdfdb6thrust24THRUST_300001_SM_1000_NS12placeholders2_6E
	.align		8
        /*0138*/ 	.dword	_ZN34_INTERNAL_4608a524_4_k_cu_cc6bdfdb6thrust24THRUST_300001_SM_1000_NS12placeholders2_7E
	.align		8
        /*0140*/ 	.dword	_ZN34_INTERNAL_4608a524_4_k_cu_cc6bdfdb6thrust24THRUST_300001_SM_1000_NS12placeholders2_8E
	.align		8
        /*0148*/ 	.dword	_ZN34_INTERNAL_4608a524_4_k_cu_cc6bdfdb6thrust24THRUST_300001_SM_1000_NS12placeholders2_9E
	.align		8
        /*0150*/ 	.dword	_ZN34_INTERNAL_4608a524_4_k_cu_cc6bdfdb6thrust24THRUST_300001_SM_1000_NS12placeholders3_10E
	.align		8
        /*0158*/ 	.dword	_ZN34_INTERNAL_4608a524_4_k_cu_cc6bdfdb6thrust24THRUST_300001_SM_1000_NS3seqE
	.align		8
        /*0160*/ 	.dword	_ZN34_INTERNAL_4608a524_4_k_cu_cc6bdfdb6thrust24THRUST_300001_SM_1000_NS6deviceE


//--------------------- .text._ZN3cub18CUB_300001_SM_10006detail11EmptyKernelIvEEvv --------------------------
	.section	.text._ZN3cub18CUB_300001_SM_10006detail11EmptyKernelIvEEvv,"ax",@progbits
	.align	128
        .global         _ZN3cub18CUB_300001_SM_10006detail11EmptyKernelIvEEvv
        .type           _ZN3cub18CUB_300001_SM_10006detail11EmptyKernelIvEEvv,@function
        .size           _ZN3cub18CUB_300001_SM_10006detail11EmptyKernelIvEEvv,(.L_x_718 - _ZN3cub18CUB_300001_SM_10006detail11EmptyKernelIvEEvv)
        .other          _ZN3cub18CUB_300001_SM_10006detail11EmptyKernelIvEEvv,@"STO_CUDA_ENTRY STV_DEFAULT"
_ZN3cub18CUB_300001_SM_10006detail11EmptyKernelIvEEvv:
.text._ZN3cub18CUB_300001_SM_10006detail11EmptyKernelIvEEvv:
[----:B------:R-:W-:Y:S01]  /*0000*/  LDC R1, c[0x0][0x37c] ;  /* 0x0000df00ff017b82 */ /* 0x000fe20000000800 */
[----:B------:R-:W-:Y:S05]  /*0010*/  EXIT ;  /* 0x000000000000794d */ /* 0x000fea0003800000 */
.L_x_0:
[----:B------:R-:W-:-:S00]  /*0020*/  BRA `(.L_x_0) ;  /* 0xfffffffc00fc7947 */ /* 0x000fc0000383ffff */
[----:B------:R-:W-:-:S00]  /*0030*/  NOP ;  /* 0x0000000000007918 */ /* 0x000fc00000000000 */
        /* <DEDUP_REMOVED lines=12> */
.L_x_718:


//--------------------- .text._ZN6thrust24THRUST_300001_SM_1000_NS8cuda_cub4core6detail13_kernel_agentINS1_8__reduce11ReduceAgentIPN4cuda3std3__45tupleIJdlEEESC_SB_lNS1_9__extrema9arg_max_fIdl6actionEEEEJSC_SC_iSG_EEEvDpT0_ --------------------------
	.section	.text._ZN6thrust24THRUST_300001_SM_1000_NS8cuda_cub4core6detail13_kernel_agentINS1_8__reduce11ReduceAgentIPN4cuda3std3__45tupleIJdlEEESC_SB_lNS1_9__extrema9arg_max_fIdl6actionEEEEJSC_SC_iSG_EEEvDpT0_,"ax",@progbits
	.align	128
        .global         _ZN6thrust24THRUST_300001_SM_1000_NS8cuda_cub4core6detail13_kernel_agentINS1_8__reduce11ReduceAgentIPN4cuda3std3__45tupleIJdlEEESC_SB_lNS1_9__extrema9arg_max_fIdl6actionEEEEJSC_SC_iSG_EEEvDpT0_
        .type           _ZN6thrust24THRUST_300001_SM_1000_NS8cuda_cub4core6detail13_kernel_agentINS1_8__reduce11ReduceAgentIPN4cuda3std3__45tupleIJdlEEESC_SB_lNS1_9__extrema9arg_max_fIdl6actionEEEEJSC_SC_iSG_EEEvDpT0_,@function
        .size           _ZN6thrust24THRUST_300001_SM_1000_NS8cuda_cub4core6detail13_kernel_agentINS1_8__reduce11ReduceAgentIPN4cuda3std3__45tupleIJdlEEESC_SB_lNS1_9__extrema9arg_max_fIdl6actionEEEEJSC_SC_iSG_EEEvDpT0_,(.L_x_719 - _ZN6thrust24THRUST_300001_SM_1000_NS8cuda_cub4core6detail13_kernel_agentINS1_8__reduce11ReduceAgentIPN4cuda3std3__45tupleIJdlEEESC_SB_lNS1_9__extrema9arg_max_fIdl6actionEEEEJSC_SC_iSG_EEEvDpT0_)
        .other          _ZN6thrust24THRUST_300001_SM_1000_NS8cuda_cub4core6detail13_kernel_agentINS1_8__reduce11ReduceAgentIPN4cuda3std3__45tupleIJdlEEESC_SB_lNS1_9__extrema9arg_max_fIdl6actionEEEEJSC_SC_iSG_EEEvDpT0_,@"STO_CUDA_ENTRY STV_DEFAULT"
_ZN6thrust24THRUST_300001_SM_1000_NS8cuda_cub4core6detail13_kernel_agentINS1_8__reduce11ReduceAgentIPN4cuda3std3__45tupleIJdlEEESC_SB_lNS1_9__extrema9arg_max_fIdl6actionEEEEJSC_SC_iSG_EEEvDpT0_:
.text._ZN6thrust24THRUST_300001_SM_1000_NS8cuda_cub4core6detail13_kernel_agentINS1_8__reduce11ReduceAgentIPN4cuda3std3__45tupleIJdlEEESC_SB_lNS1_9__extrema9arg_max_fIdl6actionEEEEJSC_SC_iSG_EEEvDpT0_:
[----:B------:R-:W-:Y:S01]  /*0000*/  LDC R1, c[0x0][0x37c] ;  /* 0x0000df00ff017b82 */ /* 0x000fe20000000800 */
[----:B------:R-:W0:Y:S02]  /*0010*/  LDCU UR8, c[0x0][0x390] ;  /* 0x00007200ff0877ac */ /* 0x000e240008000800 */
[----:B0-----:R-:W-:-:S13]  /*0020*/  ISETP.NE.AND P0, PT, RZ, UR8, PT ;  /* 0x00000008ff007c0c */ /* 0x001fda000bf05270 */
[----:B------:R-:W-:Y:S05]  /*0030*/  @!P0 EXIT ;  /* 0x000000000000894d */ /* 0x000fea0003800000 */
[----:B------:R-:W-:Y:S01]  /*0040*/  UISETP.GT.AND UP0, UPT, UR8, 0x4ff, UPT ;  /* 0x000004ff0800788c */ /* 0x000fe2000bf04270 */
[----:B------:R-:W-:Y:S01]  /*0050*/  BSSY.RECONVERGENT B0, `(.L_x_1) ;  /* 0x00006c1000007945 */ /* 0x000fe20003800200 */
[----:B------:R-:W0:Y:S07]  /*0060*/  LDCU.64 UR10, c[0x0][0x358] ;  /* 0x00006b00ff0a77ac */ /* 0x000e2e0008000a00 */
[----:B------:R-:W-:Y:S05]  /*0070*/  BRA.U UP0, `(.L_x_2) ;  /* 0x0000003900807547 */ /* 0x000fea000b800000 */
[----:B------:R-:W1:Y:S01]  /*0080*/  S2R R0, SR_TID.X ;  /* 0x0000000000007919 */ /* 0x000e620000002100 */
[----:B------:R-:W2:Y:S01]  /*0090*/  LDCU UR4, c[0x0][0x390] ;  /* 0x00007200ff0477ac */ /* 0x000ea20008000800 */
[----:B------:R-:W-:Y:S01]  /*00a0*/  BSSY.RECONVERGENT B1, `(.L_x_3) ;  /* 0x000000b000017945 */ /* 0x000fe20003800200 */
[----:B------:R-:W-:Y:S02]  /*00b0*/  CS2R R14, SRZ ;  /* 0x00000000000e7805 */ /* 0x000fe4000001ff00 */
[----:B------:R-:W-:Y:S02]  /*00c0*/  CS2R R12, SRZ ;  /* 0x00000000000c7805 */ /* 0x000fe4000001ff00 */
[----:B-1----:R-:W-:Y:S01]  /*00d0*/  ISETP.GE.AND P0, PT, R0, UR8, PT ;  /* 0x0000000800007c0c */ /* 0x002fe2000bf06270 */
[----:B------:R-:W-:-:S12]  /*00e0*/  IMAD.MOV.U32 R19, RZ, RZ, R0 ;  /* 0x000000ffff137224 */ /* 0x000fd800078e0000 */
[----:B--2---:R-:W-:Y:S05]  /*00f0*/  @P0 BRA `(.L_x_4) ;  /* 0x0000000000140947 */ /* 0x004fea0003800000 */
[----:B------:R-:W1:Y:S02]  /*0100*/  LDC.64 R2, c[0x0][0x380] ;  /* 0x0000e000ff027b82 */ /* 0x000e640000000a00 */
[----:B-1----:R-:W-:-:S05]  /*0110*/  IMAD.WIDE.U32 R2, R0, 0x10, R2 ;  /* 0x0000001000027825 */ /* 0x002fca00078e0002 */
[----:B0-----:R1:W5:Y:S04]  /*0120*/  LDG.E.64.CONSTANT R14, desc[UR10][R2.64] ;  /* 0x0000000a020e7981 */ /* 0x001368000c1e9b00 */
[----:B------:R1:W5:Y:S01]  /*0130*/  LDG.E.64.CONSTANT R12, desc[UR10][R2.64+0x8] ;  /* 0x0000080a020c7981 */ /* 0x000362000c1e9b00 */
[----:B------:R-:W-:-:S07]  /*0140*/  VIADD R19, R0, 0x100 ;  /* 0x0000010000137836 */ /* 0x000fce0000000000 */
.L_x_4:
[----:B0-----:R-:W-:Y:S05]  /*0150*/  BSYNC.RECONVERGENT B1 ;  /* 0x0000000000017941 */ /* 0x001fea0003800200 */
.L_x_3:
[----:B------:R-:W-:Y:S01]  /*0160*/  ISETP.GE.AND P0, PT, R19, UR8, PT ;  /* 0x0000000813007c0c */ /* 0x000fe2000bf06270 */
[----:B------:R-:W-:-:S12]  /*0170*/  BSSY.RECONVERGENT B1, `(.L_x_5) ;  /* 0x0000099000017945 */ /* 0x000fd80003800200 */
[----:B------:R-:W-:Y:S05]  /*0180*/  @P0 BRA `(.L_x_6) ;  /* 0x00000008005c0947 */ /* 0x000fea0003800000 */
[----:B------:R-:W-:Y:S01]  /*0190*/  LOP3.LUT R4, RZ, R19, RZ, 0x33, !PT ;  /* 0x00000013ff047212 */ /* 0x000fe200078e33ff */
[----:B------:R-:W-:Y:S04]  /*01a0*/  BSSY.RECONVERGENT B2, `(.L_x_7) ;  /* 0x000002e000027945 */ /* 0x000fe80003800200 */
[----:B------:R-:W-:-:S05]  /*01b0*/  VIADD R4, R4, UR8 ;  /* 0x0000000804047c36 */ /* 0x000fca0008000000 */
[----:B-1----:R-:W-:-:S04]  /*01c0*/  LOP3.LUT R2, R4, 0x300, RZ, 0xc0, !PT ;  /* 0x0000030004027812 */ /* 0x002fc800078ec0ff */
[----:B------:R-:W-:-:S13]  /*01d0*/  ISETP.NE.AND P0, PT, R2, 0x300, PT ;  /* 0x000003000200780c */ /* 0x000fda0003f05270 */
[----:B------:R-:W-:Y:S05]  /*01e0*/  @!P0 BRA `(.L_x_8) ;  /* 0x0000000000a48947 */ /* 0x000fea0003800000 */
[----:B------:R-:W0:Y:S01]  /*01f0*/  LDC.64 R2, c[0x0][0x380] ;  /* 0x0000e000ff027b82 */ /* 0x000e220000000a00 */
[----:B------:R-:W-:-:S04]  /*0200*/  LEA.HI R5, R4, 0x1, RZ, 0x18 ;  /* 0x0000000104057811 */ /* 0x000fc800078fc0ff */
[----:B------:R-:W-:-:S05]  /*0210*/  LOP3.LUT R5, R5, 0x3, RZ, 0xc0, !PT ;  /* 0x0000000305057812 */ /* 0x000fca00078ec0ff */
[----:B------:R-:W-:Y:S02]  /*0220*/  IMAD.MOV R5, RZ, RZ, -R5 ;  /* 0x000000ffff057224 */ /* 0x000fe400078e0a05 */
[----:B0-----:R-:W-:-:S04]  /*0230*/  IMAD.WIDE.U32 R2, R19, 0x10, R2 ;  /* 0x0000001013027825 */ /* 0x001fc800078e0002 */
[----:B------:R-:W-:-:S07]  /*0240*/  IMAD.MOV.U32 R16, RZ, RZ, R2 ;  /* 0x000000ffff107224 */ /* 0x000fce00078e0002 */
.L_x_11:
[----:B------:R-:W-:-:S05]  /*0250*/  IMAD.MOV.U32 R2, RZ, RZ, R16 ;  /* 0x000000ffff027224 */ /* 0x000fca00078e0010 */
[----:B------:R-:W2:Y:S04]  /*0260*/  LDG.E.64.CONSTANT R8, desc[UR10][R2.64] ;  /* 0x0000000a02087981 */ /* 0x000ea8000c1e9b00 */
[----:B------:R-:W3:Y:S01]  /*0270*/  LDG.E.64.CONSTANT R10, desc[UR10][R2.64+0x8] ;  /* 0x0000080a020a7981 */ /* 0x000ee2000c1e9b00 */
[----:B------:R-:W-:Y:S01]  /*0280*/  VIADD R5, R5, 0x1 ;  /* 0x0000000105057836 */ /* 0x000fe20000000000 */
[----:B------:R-:W-:Y:S01]  /*0290*/  BSSY.RECONVERGENT B3, `(.L_x_9) ;  /* 0x000001b000037945 */ /* 0x000fe20003800200 */
[----:B-----5:R-:W-:Y:S01]  /*02a0*/  IMAD.MOV.U32 R21, RZ, RZ, R13 ;  /* 0x000000ffff157224 */ /* 0x020fe200078e000d */
[----:B------:R-:W-:Y:S01]  /*02b0*/  IADD3 R16, P3, PT, R2, 0x1000, RZ ;  /* 0x0000100002107810 */ /* 0x000fe20007f7e0ff */
[----:B------:R-:W-:Y:S01]  /*02c0*/  IMAD.MOV.U32 R17, RZ, RZ, R12 ;  /* 0x000000ffff117224 */ /* 0x000fe200078e000c */
[----:B------:R-:W-:Y:S01]  /*02d0*/  ISETP.NE.AND P2, PT, R5, RZ, PT ;  /* 0x000000ff0500720c */ /* 0x000fe20003f45270 */
[----:B------:R-:W-:-:S02]  /*02e0*/  IMAD.MOV.U32 R6, RZ, RZ, R14 ;  /* 0x000000ffff067224 */ /* 0x000fc400078e000e */
[----:B------:R-:W-:Y:S01]  /*02f0*/  IMAD.MOV.U32 R7, RZ, RZ, R15 ;  /* 0x000000ffff077224 */ /* 0x000fe200078e000f */
[----:B--2---:R-:W-:Y:S01]  /*0300*/  DSETP.GEU.AND P0, PT, |R14|, |R8|, PT ;  /* 0x400000080e00722a */ /* 0x004fe20003f0e200 */
[----:B------:R-:W-:Y:S02]  /*0310*/  IMAD.MOV.U32 R14, RZ, RZ, R8 ;  /* 0x000000ffff0e7224 */ /* 0x000fe400078e0008 */
[----:B---3--:R-:W-:Y:S02]  /*0320*/  IMAD.MOV.U32 R12, RZ, RZ, R10 ;  /* 0x000000ffff0c7224 */ /* 0x008fe400078e000a */
[----:B------:R-:W-:Y:S02]  /*0330*/  IMAD.MOV.U32 R13, RZ, RZ, R11 ;  /* 0x000000ffff0d7224 */ /* 0x000fe400078e000b */
[----:B------:R-:W-:-:S07]  /*0340*/  IMAD.MOV.U32 R15, RZ, RZ, R9 ;  /* 0x000000ffff0f7224 */ /* 0x000fce00078e0009 */
[----:B------:R-:W-:Y:S05]  /*0350*/  @!P0 BRA `(.L_x_10) ;  /* 0x0000000000388947 */ /* 0x000fea0003800000 */
[----:B------:R-:W-:Y:S01]  /*0360*/  DSETP.GEU.AND P0, PT, |R8|, |R6|, PT ;  /* 0x400000060800722a */ /* 0x000fe20003f0e200 */
[----:B------:R-:W-:Y:S02]  /*0370*/  IMAD.MOV.U32 R14, RZ, RZ, R6 ;  /* 0x000000ffff0e7224 */ /* 0x000fe400078e0006 */
[----:B------:R-:W-:Y:S02]  /*0380*/  IMAD.MOV.U32 R15, RZ, RZ, R7 ;  /* 0x000000ffff0f7224 */ /* 0x000fe400078e0007 */
[----:B------:R-:W-:Y:S02]  /*0390*/  IMAD.MOV.U32 R12, RZ, RZ, R17 ;  /* 0x000000ffff0c7224 */ /* 0x000fe400078e0011 */
[----:B------:R-:W-:-:S07]  /*03a0*/  IMAD.MOV.U32 R13, RZ, RZ, R21 ;  /* 0x000000ffff0d7224 */ /* 0x000fce00078e0015 */
[----:B------:R-:W-:Y:S05]  /*03b0*/  @!P0 BRA `(.L_x_10) ;  /* 0x0000000000208947 */ /* 0x000fea0003800000 */
[CC--:B------:R-:W-:Y:S02]  /*03c0*/  ISETP.GE.U32.AND P1, PT, R17.reuse, R10.reuse, PT ;  /* 0x0000000a1100720c */ /* 0x0c0fe40003f26070 */
[----:B------:R-:W-:Y:S02]  /*03d0*/  ISETP.LT.U32.AND P0, PT, R17, R10, PT ;  /* 0x0000000a1100720c */ /* 0x000fe40003f01070 */
[CC--:B------:R-:W-:Y:S02]  /*03e0*/  ISETP.GE.AND.EX P1, PT, R21.reuse, R11.reuse, PT, P1 ;  /* 0x0000000b1500720c */ /* 0x0c0fe40003f26310 */
[----:B------:R-:W-:Y:S02]  /*03f0*/  ISETP.LT.AND.EX P0, PT, R21, R11, PT, P0 ;  /* 0x0000000b1500720c */ /* 0x000fe40003f01300 */
[----:B------:R-:W-:Y:S02]  /*0400*/  FSEL R14, R6, R8, !P1 ;  /* 0x00000008060e7208 */ /* 0x000fe40004800000 */
[----:B------:R-:W-:-:S02]  /*0410*/  FSEL R15, R7, R9, !P1 ;  /* 0x00000009070f7208 */ /* 0x000fc40004800000 */
[----:B------:R-:W-:Y:S02]  /*0420*/  SEL R12, R17, R10, P0 ;  /* 0x0000000a110c7207 */ /* 0x000fe40000000000 */
[----:B------:R-:W-:-:S07]  /*0430*/  SEL R13, R21, R11, P0 ;  /* 0x0000000b150d7207 */ /* 0x000fce0000000000 */
.L_x_10:
[----:B------:R-:W-:Y:S05]  /*0440*/  BSYNC.RECONVERGENT B3 ;  /* 0x0000000000037941 */ /* 0x000fea0003800200 */
.L_x_9:
[----:B------:R-:W-:Y:S02]  /*0450*/  IMAD.X R3, RZ, RZ, R3, P3 ;  /* 0x000000ffff037224 */ /* 0x000fe400018e0603 */
[----:B------:R-:W-:Y:S01]  /*0460*/  VIADD R19, R19, 0x100 ;  /* 0x0000010013137836 */ /* 0x000fe20000000000 */
[----:B------:R-:W-:Y:S06]  /*0470*/  @P2 BRA `(.L_x_11) ;  /* 0xfffffffc00742947 */ /* 0x000fec000383ffff */
.L_x_8:
[----:B------:R-:W-:Y:S05]  /*0480*/  BSYNC.RECONVERGENT B2 ;  /* 0x0000000000027941 */ /* 0x000fea0003800200 */
.L_x_7:
[----:B------:R-:W0:Y:S01]  /*0490*/  LDC.64 R8, c[0x0][0x380] ;  /* 0x0000e000ff087b82 */ /* 0x000e220000000a00 */
[----:B------:R-:W-:-:S13]  /*04a0*/  ISETP.GE.U32.AND P0, PT, R4, 0x300, PT ;  /* 0x000003000400780c */ /* 0x000fda0003f06070 */
[----:B------:R-:W-:Y:S05]  /*04b0*/  @!P0 BRA `(.L_x_6) ;  /* 0x0000000400908947 */ /* 0x000fea0003800000 */
.L_x_20:
[----:B0-----:R-:W-:-:S05]  /*04c0*/  IMAD.WIDE R20, R19, 0x10, R8 ;  /* 0x0000001013147825 */ /* 0x001fca00078e0208 */
[----:B------:R-:W2:Y:S04]  /*04d0*/  LDG.E.64.CONSTANT R10, desc[UR10][R20.64] ;  /* 0x0000000a140a7981 */ /* 0x000ea8000c1e9b00 */
[----:B------:R-:W3:Y:S04]  /*04e0*/  LDG.E.64.CONSTANT R16, desc[UR10][R20.64+0x8] ;  /* 0x0000080a14107981 */ /* 0x000ee8000c1e9b00 */
[----:B-----5:R0:W5:Y:S04]  /*04f0*/  LDG.E.64.CONSTANT R6, desc[UR10][R20.64+0x1000] ;  /* 0x0010000a14067981 */ /* 0x020168000c1e9b00 */
[----:B------:R0:W5:Y:S01]  /*0500*/  LDG.E.64.CONSTANT R4, desc[UR10][R20.64+0x1008] ;  /* 0x0010080a14047981 */ /* 0x000162000c1e9b00 */
[----:B------:R-:W-:Y:S01]  /*0510*/  BSSY.RECONVERGENT B2, `(.L_x_12) ;  /* 0x0000015000027945 */ /* 0x000fe20003800200 */
[----:B--2---:R-:W-:Y:S01]  /*0520*/  DSETP.GEU.AND P0, PT, |R14|, |R10|, PT ;  /* 0x4000000a0e00722a */ /* 0x004fe20003f0e200 */
[----:B------:R-:W-:-:S02]  /*0530*/  IMAD.MOV.U32 R2, RZ, RZ, R10 ;  /* 0x000000ffff027224 */ /* 0x000fc400078e000a */
[----:B------:R-:W-:Y:S02]  /*0540*/  IMAD.MOV.U32 R3, RZ, RZ, R11 ;  /* 0x000000ffff037224 */ /* 0x000fe400078e000b */
[----:B---3--:R-:W-:Y:S02]  /*0550*/  IMAD.MOV.U32 R23, RZ, RZ, R16 ;  /* 0x000000ffff177224 */ /* 0x008fe400078e0010 */
[----:B------:R-:W-:-:S07]  /*0560*/  IMAD.MOV.U32 R25, RZ, RZ, R17 ;  /* 0x000000ffff197224 */ /* 0x000fce00078e0011 */
[----:B0-----:R-:W-:Y:S05]  /*0570*/  @!P0 BRA `(.L_x_13) ;  /* 0x0000000000388947 */ /* 0x001fea0003800000 */
[----:B------:R-:W-:Y:S01]  /*0580*/  DSETP.GEU.AND P0, PT, |R10|, |R14|, PT ;  /* 0x4000000e0a00722a */ /* 0x000fe20003f0e200 */
[----:B------:R-:W-:Y:S02]  /*0590*/  IMAD.MOV.U32 R23, RZ, RZ, R12 ;  /* 0x000000ffff177224 */ /* 0x000fe400078e000c */
[----:B------:R-:W-:Y:S02]  /*05a0*/  IMAD.MOV.U32 R25, RZ, RZ, R13 ;  /* 0x000000ffff197224 */ /* 0x000fe400078e000d */
[----:B------:R-:W-:Y:S02]  /*05b0*/  IMAD.MOV.U32 R2, RZ, RZ, R14 ;  /* 0x000000ffff027224 */ /* 0x000fe400078e000e */
[----:B------:R-:W-:-:S07]  /*05c0*/  IMAD.MOV.U32 R3, RZ, RZ, R15 ;  /* 0x000000ffff037224 */ /* 0x000fce00078e000f */
[----:B------:R-:W-:Y:S05]  /*05d0*/  @!P0 BRA `(.L_x_13) ;  /* 0x0000000000208947 */ /* 0x000fea0003800000 */
[CC--:B------:R-:W-:Y:S02]  /*05e0*/  ISETP.LT.U32.AND P1, PT, R12.reuse, R16.reuse, PT ;  /* 0x000000100c00720c */ /* 0x0c0fe40003f21070 */
[CC--:B------:R-:W-:Y:S02]  /*05f0*/  ISETP.GE.U32.AND P0, PT, R12.reuse, R16.reuse, PT ;  /* 0x000000100c00720c */ /* 0x0c0fe40003f06070 */
[CC--:B------:R-:W-:Y:S02]  /*0600*/  ISETP.LT.AND.EX P1, PT, R13.reuse, R17.reuse, PT, P1 ;  /* 0x000000110d00720c */ /* 0x0c0fe40003f21310 */
[CC--:B------:R-:W-:Y:S02]  /*0610*/  ISETP.GE.AND.EX P0, PT, R13.reuse, R17.reuse, PT, P0 ;  /* 0x000000110d00720c */ /* 0x0c0fe40003f06300 */
[----:B------:R-:W-:Y:S02]  /*0620*/  SEL R23, R12, R16, P1 ;  /* 0x000000100c177207 */ /* 0x000fe40000800000 */
[----:B------:R-:W-:-:S02]  /*0630*/  SEL R25, R13, R17, P1 ;  /* 0x000000110d197207 */ /* 0x000fc40000800000 */
[----:B------:R-:W-:Y:S02]  /*0640*/  FSEL R2, R14, R10, !P0 ;  /* 0x0000000a0e027208 */ /* 0x000fe40004000000 */
[----:B------:R-:W-:-:S07]  /*0650*/  FSEL R3, R15, R11, !P0 ;  /* 0x0000000b0f037208 */ /* 0x000fce0004000000 */
.L_x_13:
[----:B------:R-:W-:Y:S05]  /*0660*/  BSYNC.RECONVERGENT B2 ;  /* 0x0000000000027941 */ /* 0x000fea0003800200 */
.L_x_12:
[----:B------:R0:W5:Y:S04]  /*0670*/  LDG.E.64.CONSTANT R14, desc[UR10][R20.64+0x2000] ;  /* 0x0020000a140e7981 */ /* 0x000168000c1e9b00 */
[----:B------:R0:W5:Y:S04]  /*0680*/  LDG.E.64.CONSTANT R12, desc[UR10][R20.64+0x2008] ;  /* 0x0020080a140c7981 */ /* 0x000168000c1e9b00 */
[----:B------:R0:W5:Y:S04]  /*0690*/  LDG.E.64.CONSTANT R10, desc[UR10][R20.64+0x3000] ;  /* 0x0030000a140a7981 */ /* 0x000168000c1e9b00 */
[----:B------:R0:W5:Y:S02]  /*06a0*/  LDG.E.64.CONSTANT R16, desc[UR10][R20.64+0x3008] ;  /* 0x0030080a14107981 */ /* 0x000164000c1e9b00 */
[----:B-----5:R-:W-:Y:S01]  /*06b0*/  DSETP.GEU.AND P0, PT, |R2|, |R6|, PT ;  /* 0x400000060200722a */ /* 0x020fe20003f0e200 */
[----:B------:R-:W-:Y:S01]  /*06c0*/  BSSY.RECONVERGENT B2, `(.L_x_14) ;  /* 0x0000014000027945 */ /* 0x000fe20003800200 */
[----:B------:R-:W-:-:S02]  /*06d0*/  IMAD.MOV.U32 R26, RZ, RZ, R6 ;  /* 0x000000ffff1a7224 */ /* 0x000fc400078e0006 */
[----:B------:R-:W-:Y:S02]  /*06e0*/  IMAD.MOV.U32 R27, RZ, RZ, R7 ;  /* 0x000000ffff1b7224 */ /* 0x000fe400078e0007 */
[----:B------:R-:W-:Y:S02]  /*06f0*/  IMAD.MOV.U32 R29, RZ, RZ, R4 ;  /* 0x000000ffff1d7224 */ /* 0x000fe400078e0004 */
[----:B------:R-:W-:-:S06]  /*0700*/  IMAD.MOV.U32 R18, RZ, RZ, R5 ;  /* 0x000000ffff127224 */ /* 0x000fcc00078e0005 */
[----:B0-----:R-:W-:Y:S05]  /*0710*/  @!P0 BRA `(.L_x_15) ;  /* 0x0000000000388947 */ /* 0x001fea0003800000 */
        /* <DEDUP_REMOVED lines=14> */
.L_x_15:
[----:B------:R-:W-:Y:S05]  /*0800*/  BSYNC.RECONVERGENT B2 ;  /* 0x0000000000027941 */ /* 0x000fea0003800200 */
.L_x_14:
[----:B------:R-:W-:Y:S01]  /*0810*/  DSETP.GEU.AND P0, PT, |R26|, |R14|, PT ;  /* 0x4000000e1a00722a */ /* 0x000fe20003f0e200 */
[----:B------:R-:W-:Y:S01]  /*0820*/  BSSY.RECONVERGENT B2, `(.L_x_16) ;  /* 0x0000014000027945 */ /* 0x000fe20003800200 */
[----:B------:R-:W-:Y:S02]  /*0830*/  IMAD.MOV.U32 R2, RZ, RZ, R14 ;  /* 0x000000ffff027224 */ /* 0x000fe400078e000e */
[----:B------:R-:W-:Y:S02]  /*0840*/  IMAD.MOV.U32 R3, RZ, RZ, R15 ;  /* 0x000000ffff037224 */ /* 0x000fe400078e000f */
[----:B------:R-:W-:Y:S02]  /*0850*/  IMAD.MOV.U32 R5, RZ, RZ, R12 ;  /* 0x000000ffff057224 */ /* 0x000fe400078e000c */
[----:B------:R-:W-:-:S06]  /*0860*/  IMAD.MOV.U32 R7, RZ, RZ, R13 ;  /* 0x000000ffff077224 */ /* 0x000fcc00078e000d */
        /* <DEDUP_REMOVED lines=15> */
.L_x_17:
[----:B------:R-:W-:Y:S05]  /*0960*/  BSYNC.RECONVERGENT B2 ;  /* 0x0000000000027941 */ /* 0x000fea0003800200 */
.L_x_16:
        /* <DEDUP_REMOVED lines=21> */
.L_x_19:
[----:B------:R-:W-:Y:S05]  /*0ac0*/  BSYNC.RECONVERGENT B2 ;  /* 0x0000000000027941 */ /* 0x000fea0003800200 */
.L_x_18:
[----:B------:R-:W-:-:S05]  /*0ad0*/  VIADD R19, R19, 0x400 ;  /* 0x0000040013137836 */ /* 0x000fca0000000000 */
[----:B------:R-:W-:-:S13]  /*0ae0*/  ISETP.GE.AND P0, PT, R19, UR4, PT ;  /* 0x0000000413007c0c */ /* 0x000fda000bf06270 */
[----:B------:R-:W-:Y:S05]  /*0af0*/  @!P0 BRA `(.L_x_20) ;  /* 0xfffffff800708947 */ /* 0x000fea000383ffff */
.L_x_6:
[----:B------:R-:W-:Y:S05]  /*0b00*/  BSYNC.RECONVERGENT B1 ;  /* 0x0000000000017941 */ /* 0x000fea0003800200 */
.L_x_5:
[----:B------:R-:W2:Y:S02]  /*0b10*/  LDCU UR6, c[0x0][0x390] ;  /* 0x00007200ff0677ac */ /* 0x000ea40008000800 */
[----:B--2---:R-:W-:-:S09]  /*0b20*/  UISETP.GE.AND UP0, UPT, UR6, 0x100, UPT ;  /* 0x000001000600788c */ /* 0x004fd2000bf06270 */
[----:B------:R-:W-:Y:S05]  /*0b30*/  BRA.U !UP0, `(.L_x_21) ;  /* 0x0000001508507547 */ /* 0x000fea000b800000 */
[----:B0-----:R-:W0:Y:S01]  /*0b40*/  S2R R9, SR_LANEID ;  /* 0x0000000000097919 */ /* 0x001e220000000000 */
[----:B------:R-:W-:Y:S01]  /*0b50*/  BSSY.RECONVERGENT B1, `(.L_x_22) ;  /* 0x000001f000017945 */ /* 0x000fe20003800200 */
[----:B-----5:R-:W-:Y:S01]  /*0b60*/  IMAD.MOV.U32 R11, RZ, RZ, R12 ;  /* 0x000000ffff0b7224 */ /* 0x020fe200078e000c */
[----:B------:R2:W3:Y:S01]  /*0b70*/  SHFL.DOWN PT, R4, R14, 0x1, 0x1f ;  /* 0x08201f000e047f89 */ /* 0x0004e200000e0000 */
[----:B------:R-:W-:Y:S02]  /*0b80*/  IMAD.MOV.U32 R16, RZ, RZ, R13 ;  /* 0x000000ffff107224 */ /* 0x000fe400078e000d */
[----:B-1----:R-:W-:Y:S01]  /*0b90*/  IMAD.MOV.U32 R2, RZ, RZ, R14 ;  /* 0x000000ffff027224 */ /* 0x002fe200078e000e */
[----:B------:R2:W1:Y:S01]  /*0ba0*/  SHFL.DOWN PT, R5, R15, 0x1, 0x1f ;  /* 0x08201f000f057f89 */ /* 0x00046200000e0000 */
[----:B------:R-:W-:-:S03]  /*0bb0*/  IMAD.MOV.U32 R3, RZ, RZ, R15 ;  /* 0x000000ffff037224 */ /* 0x000fc600078e000f */
[----:B------:R2:W4:Y:S04]  /*0bc0*/  SHFL.DOWN PT, R7, R12, 0x1, 0x1f ;  /* 0x08201f000c077f89 */ /* 0x00052800000e0000 */
[----:B------:R2:W1:Y:S01]  /*0bd0*/  SHFL.DOWN PT, R17, R13, 0x1, 0x1f ;  /* 0x08201f000d117f89 */ /* 0x00046200000e0000 */
[----:B0-----:R-:W-:-:S13]  /*0be0*/  ISETP.GT.AND P0, PT, R9, 0x1e, PT ;  /* 0x0000001e0900780c */ /* 0x001fda0003f04270 */
[----:B-1234-:R-:W-:Y:S05]  /*0bf0*/  @P0 BRA `(.L_x_23) ;  /* 0x0000000000500947 */ /* 0x01efea0003800000 */
[----:B------:R-:W-:Y:S01]  /*0c00*/  DSETP.GEU.AND P0, PT, |R14|, |R4|, PT ;  /* 0x400000040e00722a */ /* 0x000fe20003f0e200 */
[----:B------:R-:W-:Y:S02]  /*0c10*/  IMAD.MOV.U32 R11, RZ, RZ, R7 ;  /* 0x000000ffff0b7224 */ /* 0x000fe400078e0007 */
[----:B------:R-:W-:Y:S02]  /*0c20*/  IMAD.MOV.U32 R16, RZ, RZ, R17 ;  /* 0x000000ffff107224 */ /* 0x000fe400078e0011 */
        /* <DEDUP_REMOVED lines=9> */
[CC--:B------:R-:W-:Y:S02]  /*0cc0*/  ISETP.LT.U32.AND P1, PT, R12.reuse, R7.reuse, PT ;  /* 0x000000070c00720c */ /* 0x0c0fe40003f21070 */
[C---:B------:R-:W-:Y:S02]  /*0cd0*/  ISETP.GE.U32.AND P0, PT, R12.reuse, R7, PT ;  /* 0x000000070c00720c */ /* 0x040fe40003f06070 */
[CC--:B------:R-:W-:Y:S02]  /*0ce0*/  ISETP.LT.AND.EX P1, PT, R13.reuse, R17.reuse, PT, P1 ;  /* 0x000000110d00720c */ /* 0x0c0fe40003f21310 */
[C---:B------:R-:W-:Y:S02]  /*0cf0*/  ISETP.GE.AND.EX P0, PT, R13.reuse, R17, PT, P0 ;  /* 0x000000110d00720c */ /* 0x040fe40003f06300 */
[----:B------:R-:W-:Y:S02]  /*0d00*/  SEL R11, R12, R7, P1 ;  /* 0x000000070c0b7207 */ /* 0x000fe40000800000 */
[----:B------:R-:W-:-:S02]  /*0d10*/  SEL R16, R13, R17, P1 ;  /* 0x000000110d107207 */ /* 0x000fc40000800000 */
[----:B------:R-:W-:Y:S02]  /*0d20*/  FSEL R2, R14, R4, !P0 ;  /* 0x000000040e027208 */ /* 0x000fe40004000000 */
[----:B------:R-:W-:-:S07]  /*0d30*/  FSEL R3, R15, R5, !P0 ;  /* 0x000000050f037208 */ /* 0x000fce0004000000 */
.L_x_23:
[----:B------:R-:W-:Y:S05]  /*0d40*/  BSYNC.RECONVERGENT B1 ;  /* 0x0000000000017941 */ /* 0x000fea0003800200 */
.L_x_22:
[----:B------:R-:W-:Y:S01]  /*0d50*/  ISETP.GT.AND P0, PT, R9, 0x1d, PT ;  /* 0x0000001d0900780c */ /* 0x000fe20003f04270 */
[----:B------:R0:W1:Y:S01]  /*0d60*/  SHFL.DOWN PT, R6, R2, 0x2, 0x1f ;  /* 0x08401f0002067f89 */ /* 0x00006200000e0000 */
[----:B------:R-:W-:Y:S01]  /*0d70*/  BSSY.RECONVERGENT B1, `(.L_x_24) ;  /* 0x000001d000017945 */ /* 0x000fe20003800200 */
[----:B------:R-:W-:Y:S02]  /*0d80*/  IMAD.MOV.U32 R8, RZ, RZ, R11 ;  /* 0x000000ffff087224 */ /* 0x000fe400078e000b */
[----:B------:R0:W2:Y:S01]  /*0d90*/  SHFL.DOWN PT, R7, R3, 0x2, 0x1f ;  /* 0x08401f0003077f89 */ /* 0x0000a200000e0000 */
[----:B------:R-:W-:Y:S02]  /*0da0*/  IMAD.MOV.U32 R10, RZ, RZ, R16 ;  /* 0x000000ffff0a7224 */ /* 0x000fe400078e0010 */
[----:B------:R-:W-:Y:S01]  /*0db0*/  IMAD.MOV.U32 R4, RZ, RZ, R2 ;  /* 0x000000ffff047224 */ /* 0x000fe200078e0002 */
[----:B------:R0:W3:Y:S01]  /*0dc0*/  SHFL.DOWN PT, R12, R11, 0x2, 0x1f ;  /* 0x08401f000b0c7f89 */ /* 0x0000e200000e0000 */
[----:B------:R-:W-:-:S03]  /*0dd0*/  IMAD.MOV.U32 R5, RZ, RZ, R3 ;  /* 0x000000ffff057224 */ /* 0x000fc600078e0003 */
[----:B------:R0:W4:Y:S01]  /*0de0*/  SHFL.DOWN PT, R13, R16, 0x2, 0x1f ;  /* 0x08401f00100d7f89 */ /* 0x00012200000e0000 */
[----:B------:R-:W-:Y:S05]  /*0df0*/  @P0 BRA `(.L_x_25) ;  /* 0x0000000000500947 */ /* 0x000fea0003800000 */
[----:B-12---:R-:W-:Y:S01]  /*0e00*/  DSETP.GEU.AND P0, PT, |R2|, |R6|, PT ;  /* 0x400000060200722a */ /* 0x006fe20003f0e200 */
[----:B---3--:R-:W-:Y:S02]  /*0e10*/  IMAD.MOV.U32 R8, RZ, RZ, R12 ;  /* 0x000000ffff087224 */ /* 0x008fe400078e000c */
[----:B----4-:R-:W-:Y:S02]  /*0e20*/  IMAD.MOV.U32 R10, RZ, RZ, R13 ;  /* 0x000000ffff0a7224 */ /* 0x010fe400078e000d */
        /* <DEDUP_REMOVED lines=17> */
.L_x_25:
[----:B------:R-:W-:Y:S05]  /*0f40*/  BSYNC.RECONVERGENT B1 ;  /* 0x0000000000017941 */ /* 0x000fea0003800200 */
.L_x_24:
[----:B------:R-:W-:Y:S01]  /*0f50*/  ISETP.GT.AND P0, PT, R9, 0x1b, PT ;  /* 0x0000001b0900780c */ /* 0x000fe20003f04270 */
[----:B-1----:R1:W1:Y:S01]  /*0f60*/  SHFL.DOWN PT, R6, R4, 0x4, 0x1f ;  /* 0x08801f0004067f89 */ /* 0x00226200000e0000 */
[----:B------:R-:W-:Y:S01]  /*0f70*/  BSSY.RECONVERGENT B1, `(.L_x_26) ;  /* 0x000001d000017945 */ /* 0x000fe20003800200 */
[----:B0-----:R-:W-:Y:S02]  /*0f80*/  IMAD.MOV.U32 R11, RZ, RZ, R8 ;  /* 0x000000ffff0b7224 */ /* 0x001fe400078e0008 */
[----:B--2---:R0:W2:Y:S01]  /*0f90*/  SHFL.DOWN PT, R7, R5, 0x4, 0x1f ;  /* 0x08801f0005077f89 */ /* 0x0040a200000e0000 */
[----:B---3--:R-:W-:Y:S02]  /*0fa0*/  IMAD.MOV.U32 R12, RZ, RZ, R10 ;  /* 0x000000ffff0c7224 */ /* 0x008fe400078e000a */
[----:B------:R-:W-:Y:S01]  /*0fb0*/  IMAD.MOV.U32 R2, RZ, RZ, R4 ;  /* 0x000000ffff027224 */ /* 0x000fe200078e0004 */
[----:B----4-:R0:W3:Y:S01]  /*0fc0*/  SHFL.DOWN PT, R13, R8, 0x4, 0x1f ;  /* 0x08801f00080d7f89 */ /* 0x0100e200000e0000 */
        /* <DEDUP_REMOVED lines=23> */
.L_x_27:
[----:B------:R-:W-:Y:S05]  /*1140*/  BSYNC.RECONVERGENT B1 ;  /* 0x0000000000017941 */ /* 0x000fea0003800200 */
.L_x_26:
[----:B------:R-:W-:Y:S01]  /*1150*/  ISETP.GT.AND P0, PT, R9, 0x17, PT ;  /* 0x000000170900780c */ /* 0x000fe20003f04270 */
[----:B-1----:R1:W1:Y:S01]  /*1160*/  SHFL.DOWN PT, R6, R2, 0x8, 0x1f ;  /* 0x09001f0002067f89 */ /* 0x00226200000e0000 */
[----:B------:R-:W-:Y:S01]  /*1170*/  BSSY.RECONVERGENT B1, `(.L_x_28) ;  /* 0x000001d000017945 */ /* 0x000fe20003800200 */
[----:B0-----:R-:W-:Y:S02]  /*1180*/  IMAD.MOV.U32 R8, RZ, RZ, R11 ;  /* 0x000000ffff087224 */ /* 0x001fe400078e000b */
[----:B--2---:R0:W2:Y:S01]  /*1190*/  SHFL.DOWN PT, R7, R3, 0x8, 0x1f ;  /* 0x09001f0003077f89 */ /* 0x0040a200000e0000 */
[----:B------:R-:W-:Y:S02]  /*11a0*/  IMAD.MOV.U32 R10, RZ, RZ, R12 ;  /* 0x000000ffff0a7224 */ /* 0x000fe400078e000c */
[----:B------:R-:W-:Y:S01]  /*11b0*/  IMAD.MOV.U32 R4, RZ, RZ, R2 ;  /* 0x000000ffff047224 */ /* 0x000fe200078e0002 */
[----:B------:R0:W0:Y:S01]  /*11c0*/  SHFL.DOWN PT, R14, R11, 0x8, 0x1f ;  /* 0x09001f000b0e7f89 */ /* 0x00002200000e0000 */
[----:B------:R-:W-:-:S03]  /*11d0*/  IMAD.MOV.U32 R5, RZ, RZ, R3 ;  /* 0x000000ffff057224 */ /* 0x000fc600078e0003 */
[----:B---3--:R3:W0:Y:S01]  /*11e0*/  SHFL.DOWN PT, R13, R12, 0x8, 0x1f ;  /* 0x09001f000c0d7f89 */ /* 0x00862200000e0000 */
[----:B------:R-:W-:Y:S05]  /*11f0*/  @P0 BRA `(.L_x_29) ;  /* 0x0000000000500947 */ /* 0x000fea0003800000 */
[----:B-12---:R-:W-:Y:S01]  /*1200*/  DSETP.GEU.AND P0, PT, |R2|, |R6|, PT ;  /* 0x400000060200722a */ /* 0x006fe20003f0e200 */
[----:B0-----:R-:W-:Y:S02]  /*1210*/  IMAD.MOV.U32 R8, RZ, RZ, R14 ;  /* 0x000000ffff087224 */ /* 0x001fe400078e000e */
        /* <DEDUP_REMOVED lines=18> */
.L_x_29:
[----:B------:R-:W-:Y:S05]  /*1340*/  BSYNC.RECONVERGENT B1 ;  /* 0x0000000000017941 */ /* 0x000fea0003800200 */
.L_x_28:
[----:B------:R-:W-:Y:S01]  /*1350*/  ISETP.GT.AND P0, PT, R9, 0xf, PT ;  /* 0x0000000f0900780c */ /* 0x000fe20003f04270 */
[----:B-1----:R1:W1:Y:S01]  /*1360*/  SHFL.DOWN PT, R6, R4, 0x10, 0x1f ;  /* 0x0a001f0004067f89 */ /* 0x00226200000e0000 */
[----:B------:R-:W-:Y:S01]  /*1370*/  BSSY.RECONVERGENT B1, `(.L_x_30) ;  /* 0x000001d000017945 */ /* 0x000fe20003800200 */
[----:B0-----:R-:W-:Y:S02]  /*1380*/  IMAD.MOV.U32 R14, RZ, RZ, R8 ;  /* 0x000000ffff0e7224 */ /* 0x001fe400078e0008 */
[----:B--2---:R0:W2:Y:S01]  /*1390*/  SHFL.DOWN PT, R7, R5, 0x10, 0x1f ;  /* 0x0a001f0005077f89 */ /* 0x0040a200000e0000 */
[----:B----4-:R-:W-:Y:S02]  /*13a0*/  IMAD.MOV.U32 R15, RZ, RZ, R10 ;  /* 0x000000ffff0f7224 */ /* 0x010fe400078e000a */
[----:B------:R-:W-:Y:S01]  /*13b0*/  IMAD.MOV.U32 R2, RZ, RZ, R4 ;  /* 0x000000ffff027224 */ /* 0x000fe200078e0004 */
[----:B------:R0:W4:Y:S01]  /*13c0*/  SHFL.DOWN PT, R11, R8, 0x10, 0x1f ;  /* 0x0a001f00080b7f89 */ /* 0x00012200000e0000 */
[----:B------:R-:W-:-:S03]  /*13d0*/  IMAD.MOV.U32 R3, RZ, RZ, R5 ;  /* 0x000000ffff037224 */ /* 0x000fc600078e0005 */
[----:B------:R0:W0:Y:S01]  /*13e0*/  SHFL.DOWN PT, R13, R10, 0x10, 0x1f ;  /* 0x0a001f000a0d7f89 */ /* 0x00002200000e0000 */
[----:B------:R-:W-:Y:S05]  /*13f0*/  @P0 BRA `(.L_x_31) ;  /* 0x0000000000500947 */ /* 0x000fea0003800000 */
[----:B-12---:R-:W-:Y:S01]  /*1400*/  DSETP.GEU.AND P0, PT, |R4|, |R6|, PT ;  /* 0x400000060400722a */ /* 0x006fe20003f0e200 */
[----:B----4-:R-:W-:Y:S02]  /*1410*/  IMAD.MOV.U32 R14, RZ, RZ, R11 ;  /* 0x000000ffff0e7224 */ /* 0x010fe400078e000b */
[----:B0-----:R-:W-:Y:S02]  /*1420*/  IMAD.MOV.U32 R15, RZ, RZ, R13 ;  /* 0x000000ffff0f7224 */ /* 0x001fe400078e000d */
        /* <DEDUP_REMOVED lines=17> */
.L_x_31:
[----:B------:R-:W-:Y:S05]  /*1540*/  BSYNC.RECONVERGENT B1 ;  /* 0x0000000000017941 */ /* 0x000fea0003800200 */
.L_x_30:
[----:B------:R-:W-:Y:S01]  /*1550*/  ISETP.NE.AND P0, PT, R9, RZ, PT ;  /* 0x000000ff0900720c */ /* 0x000fe20003f05270 */
[----:B------:R-:W-:-:S12]  /*1560*/  BSSY.RECONVERGENT B1, `(.L_x_32) ;  /* 0x000000a000017945 */ /* 0x000fd80003800200 */
[----:B------:R-:W-:Y:S05]  /*1570*/  @P0 BRA `(.L_x_33) ;  /* 0x0000000000200947 */ /* 0x000fea0003800000 */
[----:B-1----:R-:W1:Y:S01]  /*1580*/  S2R R6, SR_CgaCtaId ;  /* 0x0000000000067919 */ /* 0x002e620000008800 */
[----:B0-----:R-:W-:Y:S02]  /*1590*/  MOV R5, 0x400 ;  /* 0x0000040000057802 */ /* 0x001fe40000000f00 */
[----:B------:R-:W-:-:S04]  /*15a0*/  SHF.R.U32.HI R4, RZ, 0x1, R0 ;  /* 0x00000001ff047819 */ /* 0x000fc80000011600 */
[----:B------:R-:W-:Y:S02]  /*15b0*/  LOP3.LUT R4, R4, 0x1f0, RZ, 0xc0, !PT ;  /* 0x000001f004047812 */ /* 0x000fe400078ec0ff */
[----:B-1----:R-:W-:-:S05]  /*15c0*/  LEA R5, R6, R5, 0x18 ;  /* 0x0000000506057211 */ /* 0x002fca00078ec0ff */
[----:B------:R-:W-:-:S05]  /*15d0*/  IMAD.IADD R5, R4, 0x1, R5 ;  /* 0x0000000104057824 */ /* 0x000fca00078e0205 */
[----:B------:R0:W-:Y:S04]  /*15e0*/  STS.64 [R5+0x10], R14 ;  /* 0x0000100e05007388 */ /* 0x0001e80000000a00 */
[----:B------:R0:W-:Y:S02]  /*15f0*/  STS.64 [R5+0x8], R2 ;  /* 0x0000080205007388 */ /* 0x0001e40000000a00 */
.L_x_33:
[----:B------:R-:W-:Y:S05]  /*1600*/  BSYNC.RECONVERGENT B1 ;  /* 0x0000000000017941 */ /* 0x000fea0003800200 */
.L_x_32:
[----:B------:R-:W-:Y:S01]  /*1610*/  BAR.SYNC.DEFER_BLOCKING 0x0 ;  /* 0x0000000000007b1d */ /* 0x000fe20000010000 */
[----:B------:R-:W-:-:S13]  /*1620*/  ISETP.NE.AND P1, PT, R0, RZ, PT ;  /* 0x000000ff0000720c */ /* 0x000fda0003f25270 */
[----:B------:R-:W-:Y:S05]  /*1630*/  @P1 BRA `(.L_x_34) ;  /* 0x0000005400881947 */ /* 0x000fea0003800000 */
[----:B0-----:R-:W0:Y:S01]  /*1640*/  S2R R5, SR_CgaCtaId ;  /* 0x0000000000057919 */ /* 0x001e220000008800 */
[----:B------:R-:W-:Y:S01]  /*1650*/  MOV R0, 0x400 ;  /* 0x0000040000007802 */ /* 0x000fe20000000f00 */
[----:B------:R-:W-:Y:S03]  /*1660*/  BSSY.RECONVERGENT B1, `(.L_x_35) ;  /* 0x000001a000017945 */ /* 0x000fe60003800200 */
[----:B0-----:R-:W-:-:S05]  /*1670*/  LEA R0, R5, R0, 0x18 ;  /* 0x0000000005007211 */ /* 0x001fca00078ec0ff */
[----:B------:R-:W0:Y:S04]  /*1680*/  LDS.64 R16, [R0+0x18] ;  /* 0x0000180000107984 */ /* 0x000e280000000a00 */
[----:B-12---:R-:W1:Y:S04]  /*1690*/  LDS.128 R4, [R0+0x20] ;  /* 0x0000200000047984 */ /* 0x006e680000000c00 */
[----:B---3--:R2:W3:Y:S04]  /*16a0*/  LDS.64 R12, [R0+0x80] ;  /* 0x00008000000c7984 */ /* 0x0084e80000000a00 */
[----:B----4-:R2:W4:Y:S01]  /*16b0*/  LDS.128 R8, [R0+0x30] ;  /* 0x0000300000087984 */ /* 0x0105220000000c00 */
[----:B0-----:R-:W-:Y:S01]  /*16c0*/  DSETP.GEU.AND P0, PT, |R2|, |R16|, PT ;  /* 0x400000100200722a */ /* 0x001fe20003f0e200 */
[----:B------:R-:W-:-:S02]  /*16d0*/  IMAD.MOV.U32 R24, RZ, RZ, R16 ;  /* 0x000000ffff187224 */ /* 0x000fc400078e0010 */
[----:B------:R-:W-:Y:S02]  /*16e0*/  IMAD.MOV.U32 R25, RZ, RZ, R17 ;  /* 0x000000ffff197224 */ /* 0x000fe400078e0011 */
[----:B-1----:R-:W-:Y:S02]  /*16f0*/  IMAD.MOV.U32 R26, RZ, RZ, R4 ;  /* 0x000000ffff1a7224 */ /* 0x002fe400078e0004 */
[----:B------:R-:W-:-:S07]  /*1700*/  IMAD.MOV.U32 R27, RZ, RZ, R5 ;  /* 0x000000ffff1b7224 */ /* 0x000fce00078e0005 */
[----:B--234-:R-:W-:Y:S05]  /*1710*/  @!P0 BRA `(.L_x_36) ;  /* 0x0000000000388947 */ /* 0x01cfea0003800000 */
        /* <DEDUP_REMOVED lines=14> */
.L_x_36:
[----:B------:R-:W-:Y:S05]  /*1800*/  BSYNC.RECONVERGENT B1 ;  /* 0x0000000000017941 */ /* 0x000fea0003800200 */
.L_x_35:
[----:B------:R0:W1:Y:S01]  /*1810*/  LDS.128 R16, [R0+0x40] ;  /* 0x0000400000107984 */ /* 0x0000620000000c00 */
[----:B------:R-:W-:Y:S01]  /*1820*/  DSETP.GEU.AND P0, PT, |R24|, |R6|, PT ;  /* 0x400000061800722a */ /* 0x000fe20003f0e200 */
[----:B------:R-:W-:Y:S01]  /*1830*/  BSSY.RECONVERGENT B1, `(.L_x_37) ;  /* 0x0000015000017945 */ /* 0x000fe20003800200 */
[----:B------:R-:W-:Y:S01]  /*1840*/  IMAD.MOV.U32 R4, RZ, RZ, R6 ;  /* 0x000000ffff047224 */ /* 0x000fe200078e0006 */
[----:B------:R0:W2:Y:S01]  /*1850*/  LDS.128 R20, [R0+0x50] ;  /* 0x0000500000147984 */ /* 0x0000a20000000c00 */
        /* <DEDUP_REMOVED lines=18> */
.L_x_38:
[----:B------:R-:W-:Y:S05]  /*1980*/  BSYNC.RECONVERGENT B1 ;  /* 0x0000000000017941 */ /* 0x000fea0003800200 */
.L_x_37:
[----:B------:R-:W-:Y:S01]  /*1990*/  DSETP.GEU.AND P0, PT, |R4|, |R10|, PT ;  /* 0x4000000a0400722a */ /* 0x000fe20003f0e200 */
[----:B------:R-:W-:Y:S01]  /*19a0*/  BSSY.RECONVERGENT B1, `(.L_x_39) ;  /* 0x0000014000017945 */ /* 0x000fe20003800200 */
[----:B------:R-:W-:Y:S02]  /*19b0*/  IMAD.MOV.U32 R2, RZ, RZ, R10 ;  /* 0x000000ffff027224 */ /* 0x000fe400078e000a */
[----:B------:R-:W-:Y:S02]  /*19c0*/  IMAD.MOV.U32 R3, RZ, RZ, R11 ;  /* 0x000000ffff037224 */ /* 0x000fe400078e000b */
[----:B-1----:R-:W-:Y:S02]  /*19d0*/  IMAD.MOV.U32 R27, RZ, RZ, R16 ;  /* 0x000000ffff1b7224 */ /* 0x002fe400078e0010 */
        /* <DEDUP_REMOVED lines=16> */
.L_x_40:
[----:B------:R-:W-:Y:S05]  /*1ae0*/  BSYNC.RECONVERGENT B1 ;  /* 0x0000000000017941 */ /* 0x000fea0003800200 */
.L_x_39:
[----:B------:R0:W1:Y:S01]  /*1af0*/  LDS.128 R8, [R0+0x60] ;  /* 0x0000600000087984 */ /* 0x0000620000000c00 */
[----:B------:R-:W-:Y:S01]  /*1b00*/  DSETP.GEU.AND P0, PT, |R2|, |R18|, PT ;  /* 0x400000120200722a */ /* 0x000fe20003f0e200 */
[----:B------:R-:W-:Y:S01]  /*1b10*/  BSSY.RECONVERGENT B1, `(.L_x_41) ;  /* 0x0000015000017945 */ /* 0x000fe20003800200 */
[----:B------:R-:W-:Y:S01]  /*1b20*/  IMAD.MOV.U32 R14, RZ, RZ, R18 ;  /* 0x000000ffff0e7224 */ /* 0x000fe200078e0012 */
[----:B------:R0:W3:Y:S01]  /*1b30*/  LDS.128 R4, [R0+0x70] ;  /* 0x0000700000047984 */ /* 0x0000e20000000c00 */
[----:B------:R-:W-:Y:S02]  /*1b40*/  IMAD.MOV.U32 R15, RZ, RZ, R19 ;  /* 0x000000ffff0f7224 */ /* 0x000fe400078e0013 */
[----:B--2---:R-:W-:Y:S02]  /*1b50*/  IMAD.MOV.U32 R17, RZ, RZ, R20 ;  /* 0x000000ffff117224 */ /* 0x004fe400078e0014 */
        /* <DEDUP_REMOVED lines=16> */
.L_x_42:
[----:B------:R-:W-:Y:S05]  /*1c60*/  BSYNC.RECONVERGENT B1 ;  /* 0x0000000000017941 */ /* 0x000fea0003800200 */
.L_x_41:
        /* <DEDUP_REMOVED lines=21> */
.L_x_44:
[----:B------:R-:W-:Y:S05]  /*1dc0*/  BSYNC.RECONVERGENT B1 ;  /* 0x0000000000017941 */ /* 0x000fea0003800200 */
.L_x_43:
[----:B------:R-:W-:Y:S01]  /*1dd0*/  DSETP.GEU.AND P0, PT, |R2|, |R10|, PT ;  /* 0x4000000a0200722a */ /* 0x000fe20003f0e200 */
[----:B------:R-:W-:Y:S01]  /*1de0*/  BSSY.RECONVERGENT B1, `(.L_x_45) ;  /* 0x0000014000017945 */ /* 0x000fe20003800200 */
[----:B------:R-:W-:Y:S02]  /*1df0*/  IMAD.MOV.U32 R8, RZ, RZ, R10 ;  /* 0x000000ffff087224 */ /* 0x000fe400078e000a */
[----:B------:R-:W-:Y:S02]  /*1e00*/  IMAD.MOV.U32 R9, RZ, RZ, R11 ;  /* 0x000000ffff097224 */ /* 0x000fe400078e000b */
[----:B---3--:R-:W-:Y:S02]  /*1e10*/  IMAD.MOV.U32 R17, RZ, RZ, R4 ;  /* 0x000000ffff117224 */ /* 0x008fe400078e0004 */
        /* <DEDUP_REMOVED lines=16> */
.L_x_46:
[----:B------:R-:W-:Y:S05]  /*1f20*/  BSYNC.RECONVERGENT B1 ;  /* 0x0000000000017941 */ /* 0x000fea0003800200 */
.L_x_45:
        /* <DEDUP_REMOVED lines=19> */
[----:B------:R-:W-:Y:S01]  /*2060*/  SEL R15, R0, R13, P2 ;  /* 0x0000000d000f7207 */ /* 0x000fe20001000000 */
[----:B------:R-:W-:Y:S06]  /*2070*/  BRA `(.L_x_34) ;  /* 0x0000004800f87947 */ /* 0x000fec0003800000 */
.L_x_21:
[----:B------:R-:W2:Y:S01]  /*2080*/  S2R R4, SR_LANEID ;  /* 0x0000000000047919 */ /* 0x000ea20000000000 */
[----:B-1----:R-:W-:Y:S01]  /*2090*/  LOP3.LUT R2, R0, 0x3e0, RZ, 0xc0, !PT ;  /* 0x000003e000027812 */ /* 0x002fe200078ec0ff */
[----:B------:R-:W-:Y:S01]  /*20a0*/  BSSY.RECONVERGENT B1, `(.L_x_47) ;  /* 0x0000024000017945 */ /* 0x000fe20003800200 */
[----:B-----5:R-:W-:Y:S02]  /*20b0*/  IMAD.MOV.U32 R16, RZ, RZ, R12 ;  /* 0x000000ffff107224 */ /* 0x020fe400078e000c */
[----:B------:R-:W-:Y:S02]  /*20c0*/  IMAD.MOV.U32 R18, RZ, RZ, R13 ;  /* 0x000000ffff127224 */ /* 0x000fe400078e000d */
[----:B------:R-:W-:Y:S01]  /*20d0*/  VIADD R3, R2, 0x20 ;  /* 0x0000002002037836 */ /* 0x000fe20000000000 */
[----:B------:R-:W-:-:S04]  /*20e0*/  LOP3.LUT R2, RZ, R2, RZ, 0x33, !PT ;  /* 0x00000002ff027212 */ /* 0x000fc800078e33ff */
[----:B------:R-:W-:Y:S01]  /*20f0*/  ISETP.GT.AND P0, PT, R3, UR6, PT ;  /* 0x0000000603007c0c */ /* 0x000fe2000bf04270 */
[----:B------:R-:W-:Y:S02]  /*2100*/  VIADD R2, R2, UR6 ;  /* 0x0000000602027c36 */ /* 0x000fe40008000000 */
[----:B------:R-:W-:-:S03]  /*2110*/  IMAD.MOV.U32 R3, RZ, RZ, R15 ;  /* 0x000000ffff037224 */ /* 0x000fc600078e000f */
[----:B------:R-:W-:Y:S01]  /*2120*/  SEL R5, R2, 0x1f, P0 ;  /* 0x0000001f02057807 */ /* 0x000fe20000000000 */
[----:B------:R-:W-:-:S04]  /*2130*/  IMAD.MOV.U32 R2, RZ, RZ, R14 ;  /* 0x000000ffff027224 */ /* 0x000fc800078e000e */
[----:B------:R1:W3:Y:S04]  /*2140*/  SHFL.DOWN PT, R6, R14, 0x1, R5 ;  /* 0x082000000e067989 */ /* 0x0002e800000e0005 */
[----:B------:R1:W4:Y:S04]  /*2150*/  SHFL.DOWN PT, R7, R15, 0x1, R5 ;  /* 0x082000000f077989 */ /* 0x00032800000e0005 */
[----:B0-----:R1:W0:Y:S01]  /*2160*/  SHFL.DOWN PT, R9, R12, 0x1, R5 ;  /* 0x082000000c097989 */ /* 0x00122200000e0005 */
[----:B--2---:R-:W-:-:S03]  /*2170*/  ISETP.GE.AND P0, PT, R4, R5, PT ;  /* 0x000000050400720c */ /* 0x004fc60003f06270 */
[----:B------:R1:W2:Y:S10]  /*2180*/  SHFL.DOWN PT, R11, R13, 0x1, R5 ;  /* 0x082000000d0b7989 */ /* 0x0002b400000e0005 */
[----:B-1----:R-:W-:Y:S05]  /*2190*/  @P0 BRA `(.L_x_48) ;  /* 0x0000000000500947 */ /* 0x002fea0003800000 */
[----:B---34-:R-:W-:Y:S01]  /*21a0*/  DSETP.GEU.AND P0, PT, |R14|, |R6|, PT ;  /* 0x400000060e00722a */ /* 0x018fe20003f0e200 */
[----:B0-----:R-:W-:Y:S02]  /*21b0*/  IMAD.MOV.U32 R16, RZ, RZ, R9 ;  /* 0x000000ffff107224 */ /* 0x001fe400078e0009 */
[----:B--2---:R-:W-:Y:S02]  /*21c0*/  IMAD.MOV.U32 R18, RZ, RZ, R11 ;  /* 0x000000ffff127224 */ /* 0x004fe400078e000b */
        /* <DEDUP_REMOVED lines=17> */
.L_x_48:
[----:B------:R-:W-:Y:S05]  /*22e0*/  BSYNC.RECONVERGENT B1 ;  /* 0x0000000000017941 */ /* 0x000fea0003800200 */
.L_x_47:
[----:B---3--:R-:W-:Y:S01]  /*22f0*/  VIADD R6, R4, 0x2 ;  /* 0x0000000204067836 */ /* 0x008fe20000000000 */
[----:B------:R1:W3:Y:S01]  /*2300*/  SHFL.DOWN PT, R8, R2, 0x2, R5 ;  /* 0x0840000002087989 */ /* 0x0002e200000e0005 */
[----:B------:R-:W-:Y:S01]  /*2310*/  BSSY.RECONVERGENT B1, `(.L_x_49) ;  /* 0x000001e000017945 */ /* 0x000fe20003800200 */
[----:B------:R-:W-:Y:S02]  /*2320*/  IMAD.MOV.U32 R10, RZ, RZ, R16 ;  /* 0x000000ffff0a7224 */ /* 0x000fe400078e0010 */
[----:B------:R-:W-:Y:S01]  /*2330*/  ISETP.GT.AND P0, PT, R6, R5, PT ;  /* 0x000000050600720c */ /* 0x000fe20003f04270 */
[----:B0-----:R1:W0:Y:S01]  /*2340*/  SHFL.DOWN PT, R9, R3, 0x2, R5 ;  /* 0x0840000003097989 */ /* 0x00122200000e0005 */
[----:B------:R-:W-:Y:S02]  /*2350*/  IMAD.MOV.U32 R12, RZ, RZ, R18 ;  /* 0x000000ffff0c7224 */ /* 0x000fe400078e0012 */
[----:B------:R-:W-:Y:S01]  /*2360*/  IMAD.MOV.U32 R6, RZ, RZ, R2 ;  /* 0x000000ffff067224 */ /* 0x000fe200078e0002 */
[----:B--2---:R1:W2:Y:S01]  /*2370*/  SHFL.DOWN PT, R11, R16, 0x2, R5 ;  /* 0x08400000100b7989 */ /* 0x0042a200000e0005 */
[----:B----4-:R-:W-:-:S03]  /*2380*/  IMAD.MOV.U32 R7, RZ, RZ, R3 ;  /* 0x000000ffff077224 */ /* 0x010fc600078e0003 */
[----:B------:R1:W4:Y:S04]  /*2390*/  SHFL.DOWN PT, R13, R18, 0x2, R5 ;  /* 0x08400000120d7989 */ /* 0x00032800000e0005 */
[----:B------:R-:W-:Y:S05]  /*23a0*/  @P0 BRA `(.L_x_50) ;  /* 0x0000000000500947 */ /* 0x000fea0003800000 */
[----:B0--3--:R-:W-:Y:S01]  /*23b0*/  DSETP.GEU.AND P0, PT, |R2|, |R8|, PT ;  /* 0x400000080200722a */ /* 0x009fe20003f0e200 */
[----:B--2---:R-:W-:Y:S02]  /*23c0*/  IMAD.MOV.U32 R10, RZ, RZ, R11 ;  /* 0x000000ffff0a7224 */ /* 0x004fe400078e000b */
        /* <DEDUP_REMOVED lines=18> */
.L_x_50:
[----:B------:R-:W-:Y:S05]  /*24f0*/  BSYNC.RECONVERGENT B1 ;  /* 0x0000000000017941 */ /* 0x000fea0003800200 */
.L_x_49:
[----:B-1----:R-:W-:Y:S01]  /*2500*/  VIADD R2, R4, 0x4 ;  /* 0x0000000404027836 */ /* 0x002fe20000000000 */
[----:B---3--:R1:W3:Y:S01]  /*2510*/  SHFL.DOWN PT, R8, R6, 0x4, R5 ;  /* 0x0880000006087989 */ /* 0x0082e200000e0005 */
[----:B------:R-:W-:Y:S01]  /*2520*/  BSSY.RECONVERGENT B1, `(.L_x_51) ;  /* 0x000001e000017945 */ /* 0x000fe20003800200 */
[----:B------:R-:W-:Y:S02]  /*2530*/  IMAD.MOV.U32 R14, RZ, RZ, R10 ;  /* 0x000000ffff0e7224 */ /* 0x000fe400078e000a */
[----:B------:R-:W-:Y:S01]  /*2540*/  ISETP.GT.AND P0, PT, R2, R5, PT ;  /* 0x000000050200720c */ /* 0x000fe20003f04270 */
[----:B0-----:R1:W0:Y:S01]  /*2550*/  SHFL.DOWN PT, R9, R7, 0x4, R5 ;  /* 0x0880000007097989 */ /* 0x00122200000e0005 */
[----:B------:R-:W-:Y:S02]  /*2560*/  IMAD.MOV.U32 R16, RZ, RZ, R12 ;  /* 0x000000ffff107224 */ /* 0x000fe400078e000c */
[----:B------:R-:W-:Y:S01]  /*2570*/  IMAD.MOV.U32 R2, RZ, RZ, R6 ;  /* 0x000000ffff027224 */ /* 0x000fe200078e0006 */
[----:B--2---:R1:W2:Y:S01]  /*2580*/  SHFL.DOWN PT, R11, R10, 0x4, R5 ;  /* 0x088000000a0b7989 */ /* 0x0042a200000e0005 */
[----:B------:R-:W-:-:S03]  /*2590*/  IMAD.MOV.U32 R3, RZ, RZ, R7 ;  /* 0x000000ffff037224 */ /* 0x000fc600078e0007 */
[----:B----4-:R1:W4:Y:S04]  /*25a0*/  SHFL.DOWN PT, R13, R12, 0x4, R5 ;  /* 0x088000000c0d7989 */ /* 0x01032800000e0005 */
        /* <DEDUP_REMOVED lines=21> */
.L_x_52:
[----:B------:R-:W-:Y:S05]  /*2700*/  BSYNC.RECONVERGENT B1 ;  /* 0x0000000000017941 */ /* 0x000fea0003800200 */
.L_x_51:
        /* <DEDUP_REMOVED lines=32> */
.L_x_54:
[----:B------:R-:W-:Y:S05]  /*2910*/  BSYNC.RECONVERGENT B1 ;  /* 0x0000000000017941 */ /* 0x000fea0003800200 */
.L_x_53:
        /* <DEDUP_REMOVED lines=32> */
.L_x_56:
[----:B------:R-:W-:Y:S05]  /*2b20*/  BSYNC.RECONVERGENT B1 ;  /* 0x0000000000017941 */ /* 0x000fea0003800200 */
.L_x_55:
[----:B------:R-:W-:Y:S01]  /*2b30*/  ISETP.NE.AND P0, PT, R4, RZ, PT ;  /* 0x000000ff0400720c */ /* 0x000fe20003f05270 */
[----:B------:R-:W-:-:S12]  /*2b40*/  BSSY.RECONVERGENT B1, `(.L_x_57) ;  /* 0x000000a000017945 */ /* 0x000fd80003800200 */
[----:B------:R-:W-:Y:S05]  /*2b50*/  @P0 BRA `(.L_x_58) ;  /* 0x0000000000200947 */ /* 0x000fea0003800000 */
[----:B-1----:R-:W1:Y:S01]  /*2b60*/  S2R R6, SR_CgaCtaId ;  /* 0x0000000000067919 */ /* 0x002e620000008800 */
[----:B------:R-:W-:Y:S02]  /*2b70*/  MOV R5, 0x400 ;  /* 0x0000040000057802 */ /* 0x000fe40000000f00 */
[----:B------:R-:W-:-:S04]  /*2b80*/  SHF.R.U32.HI R4, RZ, 0x1, R0 ;  /* 0x00000001ff047819 */ /* 0x000fc80000011600 */
[----:B------:R-:W-:Y:S02]  /*2b90*/  LOP3.LUT R4, R4, 0x1f0, RZ, 0xc0, !PT ;  /* 0x000001f004047812 */ /* 0x000fe400078ec0ff */
[----:B-1----:R-:W-:-:S05]  /*2ba0*/  LEA R5, R6, R5, 0x18 ;  /* 0x0000000506057211 */ /* 0x002fca00078ec0ff */
[----:B------:R-:W-:-:S05]  /*2bb0*/  IMAD.IADD R5, R4, 0x1, R5 ;  /* 0x0000000104057824 */ /* 0x000fca00078e0205 */
[----:B------:R1:W-:Y:S04]  /*2bc0*/  STS.64 [R5+0x10], R14 ;  /* 0x0000100e05007388 */ /* 0x0003e80000000a00 */
[----:B------:R1:W-:Y:S02]  /*2bd0*/  STS.64 [R5+0x8], R2 ;  /* 0x0000080205007388 */ /* 0x0003e40000000a00 */
.L_x_58:
[----:B------:R-:W-:Y:S05]  /*2be0*/  BSYNC.RECONVERGENT B1 ;  /* 0x0000000000017941 */ /* 0x000fea0003800200 */
.L_x_57:
[----:B------:R-:W-:Y:S01]  /*2bf0*/  BAR.SYNC.DEFER_BLOCKING 0x0 ;  /* 0x0000000000007b1d */ /* 0x000fe20000010000 */
[----:B------:R-:W-:-:S13]  /*2c00*/  ISETP.NE.AND P1, PT, R0, RZ, PT ;  /* 0x000000ff0000720c */ /* 0x000fda0003f25270 */
[----:B------:R-:W-:Y:S05]  /*2c10*/  @P1 BRA `(.L_x_34) ;  /* 0x0000004000101947 */ /* 0x000fea0003800000 */
[----:B------:R-:W-:Y:S01]  /*2c20*/  UISETP.GE.AND UP0, UPT, UR6, 0x21, UPT ;  /* 0x000000210600788c */ /* 0x000fe2000bf06270 */
[----:B--2---:R-:W-:Y:S02]  /*2c30*/  IMAD.MOV.U32 R11, RZ, RZ, R14 ;  /* 0x000000ffff0b7224 */ /* 0x004fe400078e000e */
[----:B---3--:R-:W-:Y:S02]  /*2c40*/  IMAD.MOV.U32 R8, RZ, RZ, R15 ;  /* 0x000000ffff087224 */ /* 0x008fe400078e000f */
[----:B------:R-:W-:Y:S02]  /*2c50*/  IMAD.MOV.U32 R4, RZ, RZ, R2 ;  /* 0x000000ffff047224 */ /* 0x000fe400078e0002 */
[----:B-1----:R-:W-:Y:S02]  /*2c60*/  IMAD.MOV.U32 R5, RZ, RZ, R3 ;  /* 0x000000ffff057224 */ /* 0x002fe400078e0003 */
[----:B------:R-:W-:Y:S05]  /*2c70*/  BRA.U !UP0, `(.L_x_59) ;  /* 0x00000001086c7547 */ /* 0x000fea000b800000 */
[----:B------:R-:W1:Y:S01]  /*2c80*/  S2UR UR5, SR_CgaCtaId ;  /* 0x00000000000579c3 */ /* 0x000e620000008800 */
[----:B------:R-:W-:Y:S01]  /*2c90*/  UMOV UR4, 0x400 ;  /* 0x0000040000047882 */ /* 0x000fe20000000000 */
[----:B------:R-:W-:Y:S01]  /*2ca0*/  BSSY.RECONVERGENT B1, `(.L_x_59) ;  /* 0x0000018000017945 */ /* 0x000fe20003800200 */
[----:B-1----:R-:W-:-:S09]  /*2cb0*/  ULEA UR4, UR5, UR4, 0x18 ;  /* 0x0000000405047291 */ /* 0x002fd2000f8ec0ff */
[----:B------:R-:W1:Y:S04]  /*2cc0*/  LDS.64 R6, [UR4+0x18] ;  /* 0x00001804ff067984 */ /* 0x000e680008000a00 */
[----:B----4-:R-:W2:Y:S01]  /*2cd0*/  LDS.64 R12, [UR4+0x20] ;  /* 0x00002004ff0c7984 */ /* 0x010ea20008000a00 */
[----:B-1----:R-:W-:Y:S01]  /*2ce0*/  DSETP.GEU.AND P0, PT, |R2|, |R6|, PT ;  /* 0x400000060200722a */ /* 0x002fe20003f0e200 */
[----:B------:R-:W-:Y:S02]  /*2cf0*/  IMAD.MOV.U32 R4, RZ, RZ, R6 ;  /* 0x000000ffff047224 */ /* 0x000fe400078e0006 */
[----:B------:R-:W-:Y:S02]  /*2d00*/  IMAD.MOV.U32 R5, RZ, RZ, R7 ;  /* 0x000000ffff057224 */ /* 0x000fe400078e0007 */
[----:B--2---:R-:W-:-:S02]  /*2d10*/  IMAD.MOV.U32 R11, RZ, RZ, R12 ;  /* 0x000000ffff0b7224 */ /* 0x004fc400078e000c */
        /* <DEDUP_REMOVED lines=16> */
.L_x_60:
[----:B------:R-:W-:Y:S05]  /*2e20*/  BSYNC.RECONVERGENT B1 ;  /* 0x0000000000017941 */ /* 0x000fea0003800200 */
.L_x_59:
[----:B------:R-:W-:Y:S01]  /*2e30*/  UISETP.GE.AND UP0, UPT, UR6, 0x41, UPT ;  /* 0x000000410600788c */ /* 0x000fe2000bf06270 */
[----:B0-----:R-:W-:Y:S02]  /*2e40*/  IMAD.MOV.U32 R9, RZ, RZ, R11 ;  /* 0x000000ffff097224 */ /* 0x001fe400078e000b */
[----:B------:R-:W-:Y:S02]  /*2e50*/  IMAD.MOV.U32 R0, RZ, RZ, R8 ;  /* 0x000000ffff007224 */ /* 0x000fe400078e0008 */
[----:B------:R-:W-:Y:S02]  /*2e60*/  IMAD.MOV.U32 R2, RZ, RZ, R4 ;  /* 0x000000ffff027224 */ /* 0x000fe400078e0004 */
[----:B------:R-:W-:Y:S02]  /*2e70*/  IMAD.MOV.U32 R3, RZ, RZ, R5 ;  /* 0x000000ffff037224 */ /* 0x000fe400078e0005 */
[----:B------:R-:W-:Y:S05]  /*2e80*/  BRA.U !UP0, `(.L_x_61) ;  /* 0x00000001086c7547 */ /* 0x000fea000b800000 */
[----:B------:R-:W0:Y:S01]  /*2e90*/  S2UR UR5, SR_CgaCtaId ;  /* 0x00000000000579c3 */ /* 0x000e220000008800 */
[----:B------:R-:W-:Y:S01]  /*2ea0*/  UMOV UR4, 0x400 ;  /* 0x0000040000047882 */ /* 0x000fe20000000000 */
[----:B------:R-:W-:Y:S01]  /*2eb0*/  BSSY.RECONVERGENT B1, `(.L_x_61) ;  /* 0x0000018000017945 */ /* 0x000fe20003800200 */
[----:B0-----:R-:W-:-:S09]  /*2ec0*/  ULEA UR4, UR5, UR4, 0x18 ;  /* 0x0000000405047291 */ /* 0x001fd2000f8ec0ff */
[----:B------:R-:W0:Y:S04]  /*2ed0*/  LDS.64 R6, [UR4+0x28] ;  /* 0x00002804ff067984 */ /* 0x000e280008000a00 */
[----:B----4-:R-:W1:Y:S01]  /*2ee0*/  LDS.64 R12, [UR4+0x30] ;  /* 0x00003004ff0c7984 */ /* 0x010e620008000a00 */
[----:B0-----:R-:W-:Y:S01]  /*2ef0*/  DSETP.GEU.AND P0, PT, |R4|, |R6|, PT ;  /* 0x400000060400722a */ /* 0x001fe20003f0e200 */
[----:B------:R-:W-:Y:S02]  /*2f00*/  IMAD.MOV.U32 R2, RZ, RZ, R6 ;  /* 0x000000ffff027224 */ /* 0x000fe400078e0006 */
[----:B------:R-:W-:Y:S02]  /*2f10*/  IMAD.MOV.U32 R3, RZ, RZ, R7 ;  /* 0x000000ffff037224 */ /* 0x000fe400078e0007 */
[----:B-1----:R-:W-:-:S02]  /*2f20*/  IMAD.MOV.U32 R9, RZ, RZ, R12 ;  /* 0x000000ffff097224 */ /* 0x002fc400078e000c */
        /* <DEDUP_REMOVED lines=16> */
.L_x_62:
[----:B------:R-:W-:Y:S05]  /*3030*/  BSYNC.RECONVERGENT B1 ;  /* 0x0000000000017941 */ /* 0x000fea0003800200 */
.L_x_61:
[----:B------:R-:W-:Y:S01]  /*3040*/  UISETP.GE.AND UP0, UPT, UR6, 0x61, UPT ;  /* 0x000000610600788c */ /* 0x000fe2000bf06270 */
[----:B------:R-:W-:Y:S02]  /*3050*/  IMAD.MOV.U32 R11, RZ, RZ, R9 ;  /* 0x000000ffff0b7224 */ /* 0x000fe400078e0009 */
        /* <DEDUP_REMOVED lines=30> */
.L_x_64:
[----:B------:R-:W-:Y:S05]  /*3240*/  BSYNC.RECONVERGENT B1 ;  /* 0x0000000000017941 */ /* 0x000fea0003800200 */
.L_x_63:
        /* <DEDUP_REMOVED lines=32> */
.L_x_66:
[----:B------:R-:W-:Y:S05]  /*3450*/  BSYNC.RECONVERGENT B1 ;  /* 0x0000000000017941 */ /* 0x000fea0003800200 */
.L_x_65:
        /* <DEDUP_REMOVED lines=32> */
.L_x_68:
[----:B------:R-:W-:Y:S05]  /*3660*/  BSYNC.RECONVERGENT B1 ;  /* 0x0000000000017941 */ /* 0x000fea0003800200 */
.L_x_67:
        /* <DEDUP_REMOVED lines=32> */
.L_x_70:
[----:B------:R-:W-:Y:S05]  /*3870*/  BSYNC.RECONVERGENT B1 ;  /* 0x0000000000017941 */ /* 0x000fea0003800200 */
.L_x_69:
[----:B------:R-:W-:Y:S01]  /*3880*/  UISETP.GE.AND UP0, UPT, UR6, 0xe1, UPT ;  /* 0x000000e10600788c */ /* 0x000fe2000bf06270 */
[----:B------:R-:W-:Y:S02]  /*3890*/  IMAD.MOV.U32 R14, RZ, RZ, R9 ;  /* 0x000000ffff0e7224 */ /* 0x000fe400078e0009 */
[----:B------:R-:W-:Y:S02]  /*38a0*/  IMAD.MOV.U32 R15, RZ, RZ, R0 ;  /* 0x000000ffff0f7224 */ /* 0x000fe400078e0000 */
[----:B------:R-:W-:Y:S02]  /*38b0*/  IMAD.MOV.U32 R2, RZ, RZ, R6 ;  /* 0x000000ffff027224 */ /* 0x000fe400078e0006 */
[----:B------:R-:W-:Y:S02]  /*38c0*/  IMAD.MOV.U32 R3, RZ, RZ, R7 ;  /* 0x000000ffff037224 */ /* 0x000fe400078e0007 */
[----:B------:R-:W-:Y:S05]  /*38d0*/  BRA.U !UP0, `(.L_x_34) ;  /* 0x0000003108e07547 */ /* 0x000fea000b800000 */
[----:B------:R-:W0:Y:S01]  /*38e0*/  S2UR UR5, SR_CgaCtaId ;  /* 0x00000000000579c3 */ /* 0x000e220000008800 */
[----:B------:R-:W-:Y:S02]  /*38f0*/  UMOV UR4, 0x400 ;  /* 0x0000040000047882 */ /* 0x000fe40000000000 */
[----:B0-----:R-:W-:-:S09]  /*3900*/  ULEA UR4, UR5, UR4, 0x18 ;  /* 0x0000000405047291 */ /* 0x001fd2000f8ec0ff */
[----:B------:R-:W0:Y:S04]  /*3910*/  LDS.64 R4, [UR4+0x78] ;  /* 0x00007804ff047984 */ /* 0x000e280008000a00 */
[----:B------:R-:W1:Y:S01]  /*3920*/  LDS.64 R10, [UR4+0x80] ;  /* 0x00008004ff0a7984 */ /* 0x000e620008000a00 */
        /* <DEDUP_REMOVED lines=21> */
.L_x_2:
[----:B------:R-:W1:Y:S01]  /*3a80*/  S2R R0, SR_TID.X ;  /* 0x0000000000007919 */ /* 0x000e620000002100 */
[----:B------:R-:W1:Y:S02]  /*3a90*/  LDC.64 R2, c[0x0][0x380] ;  /* 0x0000e000ff027b82 */ /* 0x000e640000000a00 */
[----:B-1----:R-:W-:-:S05]  /*3aa0*/  IMAD.WIDE.U32 R18, R0, 0x10, R2 ;  /* 0x0000001000127825 */ /* 0x002fca00078e0002 */
[----:B0-----:R-:W2:Y:S04]  /*3ab0*/  LDG.E.64.CONSTANT R20, desc[UR10][R18.64] ;  /* 0x0000000a12147981 */ /* 0x001ea8000c1e9b00 */
[----:B------:R-:W2:Y:S04]  /*3ac0*/  LDG.E.64.CONSTANT R14, desc[UR10][R18.64+0x1000] ;  /* 0x0010000a120e7981 */ /* 0x000ea8000c1e9b00 */
[----:B------:R-:W3:Y:S04]  /*3ad0*/  LDG.E.64.CONSTANT R12, desc[UR10][R18.64+0x8] ;  /* 0x0000080a120c7981 */ /* 0x000ee8000c1e9b00 */
[----:B------:R-:W3:Y:S04]  /*3ae0*/  LDG.E.64.CONSTANT R10, desc[UR10][R18.64+0x1008] ;  /* 0x0010080a120a7981 */ /* 0x000ee8000c1e9b00 */
[----:B------:R-:W4:Y:S04]  /*3af0*/  LDG.E.64.CONSTANT R8, desc[UR10][R18.64+0x2000] ;  /* 0x0020000a12087981 */ /* 0x000f28000c1e9b00 */
[----:B------:R-:W5:Y:S04]  /*3b00*/  LDG.E.64.CONSTANT R6, desc[UR10][R18.64+0x2008] ;  /* 0x0020080a12067981 */ /* 0x000f68000c1e9b00 */
[----:B------:R-:W5:Y:S04]  /*3b10*/  LDG.E.64.CONSTANT R4, desc[UR10][R18.64+0x3000] ;  /* 0x0030000a12047981 */ /* 0x000f68000c1e9b00 */
[----:B------:R-:W5:Y:S04]  /*3b20*/  LDG.E.64.CONSTANT R2, desc[UR10][R18.64+0x3008] ;  /* 0x0030080a12027981 */ /* 0x000f68000c1e9b00 */
[----:B------:R-:W5:Y:S04]  /*3b30*/  LDG.E.64.CONSTANT R16, desc[UR10][R18.64+0x4000] ;  /* 0x0040000a12107981 */ /* 0x000f68000c1e9b00 */
[----:B------:R-:W5:Y:S01]  /*3b40*/  LDG.E.64.CONSTANT R22, desc[UR10][R18.64+0x4008] ;  /* 0x0040080a12167981 */ /* 0x000f62000c1e9b00 */
[----:B------:R-:W-:Y:S01]  /*3b50*/  UISETP.GE.U32.AND UP0, UPT, UR8, 0xa00, UPT ;  /* 0x00000a000800788c */ /* 0x000fe2000bf06070 */
[----:B--2---:R-:W-:-:S14]  /*3b60*/  DSETP.GEU.AND P2, PT, |R20|, |R14|, PT ;  /* 0x4000000e1400722a */ /* 0x004fdc0003f4e200 */
[----:B---3--:R-:W-:-:S04]  /*3b70*/  @P2 ISETP.GE.U32.AND P0, PT, R12, R10, PT ;  /* 0x0000000a0c00220c */ /* 0x008fc80003f06070 */
[----:B------:R-:W-:-:S13]  /*3b80*/  @P2 ISETP.GE.AND.EX P0, PT, R13, R11, PT, P0 ;  /* 0x0000000b0d00220c */ /* 0x000fda0003f06300 */
[----:B------:R-:W-:-:S06]  /*3b90*/  @P2 DSETP.LT.OR P0, PT, |R14|, |R20|, !P0 ;  /* 0x400000140e00222a */ /* 0x000fcc0004701600 */
[----:B------:R-:W-:Y:S02]  /*3ba0*/  @P2 FSEL R20, R20, R14, P0 ;  /* 0x0000000e14142208 */ /* 0x000fe40000000000 */
[----:B------:R-:W-:Y:S02]  /*3bb0*/  @P2 FSEL R21, R21, R15, P0 ;  /* 0x0000000f15152208 */ /* 0x000fe40000000000 */
[----:B------:R-:W-:Y:S01]  /*3bc0*/  @P2 SEL R10, R12, R10, P0 ;  /* 0x0000000a0c0a2207 */ /* 0x000fe20000000000 */
[----:B------:R-:W-:Y:S01]  /*3bd0*/  @P2 IMAD.MOV.U32 R14, RZ, RZ, R20 ;  /* 0x000000ffff0e2224 */ /* 0x000fe200078e0014 */
[----:B------:R-:W-:Y:S01]  /*3be0*/  @P2 SEL R11, R13, R11, P0 ;  /* 0x0000000b0d0b2207 */ /* 0x000fe20000000000 */
[----:B------:R-:W-:-:S06]  /*3bf0*/  @P2 IMAD.MOV.U32 R15, RZ, RZ, R21 ;  /* 0x000000ffff0f2224 */ /* 0x000fcc00078e0015 */
[----:B----4-:R-:W-:-:S14]  /*3c00*/  DSETP.GEU.AND P1, PT, |R14|, |R8|, PT ;  /* 0x400000080e00722a */ /* 0x010fdc0003f2e200 */
[----:B-----5:R-:W-:-:S04]  /*3c10*/  @P1 ISETP.GE.U32.AND P0, PT, R10, R6, PT ;  /* 0x000000060a00120c */ /* 0x020fc80003f06070 */
        /* <DEDUP_REMOVED lines=8> */
[----:B------:R-:W-:-:S14]  /*3ca0*/  DSETP.GEU.AND P2, PT, |R8|, |R4|, PT ;  /* 0x400000040800722a */ /* 0x000fdc0003f4e200 */
[----:B------:R-:W-:-:S04]  /*3cb0*/  @P2 ISETP.GE.U32.AND P0, PT, R6, R2, PT ;  /* 0x000000020600220c */ /* 0x000fc80003f06070 */
        /* <DEDUP_REMOVED lines=15> */
[----:B------:R-:W-:Y:S01]  /*3db0*/  IMAD.MOV.U32 R2, RZ, RZ, RZ ;  /* 0x000000ffff027224 */ /* 0x000fe200078e00ff */
[----:B------:R-:W-:Y:S01]  /*3dc0*/  @P1 SEL R23, R3, R23, P0 ;  /* 0x0000001703171207 */ /* 0x000fe20000000000 */
[----:B------:R-:W-:Y:S02]  /*3dd0*/  IMAD.MOV.U32 R3, RZ, RZ, 0x500 ;  /* 0x00000500ff037424 */ /* 0x000fe400078e00ff */
[----:B------:R-:W-:Y:S02]  /*3de0*/  @P1 IMAD.MOV.U32 R16, RZ, RZ, R4 ;  /* 0x000000ffff101224 */ /* 0x000fe400078e0004 */
[----:B------:R-:W-:Y:S01]  /*3df0*/  @P1 IMAD.MOV.U32 R17, RZ, RZ, R5 ;  /* 0x000000ffff111224 */ /* 0x000fe200078e0005 */
[----:B------:R-:W-:Y:S06]  /*3e00*/  BRA.U !UP0, `(.L_x_71) ;  /* 0x0000000d08987547 */ /* 0x000fec000b800000 */
[----:B------:R-:W-:Y:S01]  /*3e10*/  UIADD3 UR9, UP0, UPT, UR8, -0xa00, URZ ;  /* 0xfffff60008097890 */ /* 0x000fe2000ff1e0ff */
[----:B------:R-:W-:Y:S02]  /*3e20*/  IMAD.MOV.U32 R3, RZ, RZ, 0x500 ;  /* 0x00000500ff037424 */ /* 0x000fe400078e00ff */
[----:B------:R-:W-:Y:S01]  /*3e30*/  IMAD.MOV.U32 R2, RZ, RZ, RZ ;  /* 0x000000ffff027224 */ /* 0x000fe200078e00ff */
[----:B------:R-:W-:Y:S02]  /*3e40*/  ULEA.HI.X.SX32 UR8, UR8, 0xffffffff, 0x1, UP0 ;  /* 0xffffffff08087891 */ /* 0x000fe400080f0eff */
[----:B------:R-:W-:Y:S02]  /*3e50*/  UIMAD.WIDE.U32 UR12, UR9, -0x33333333, URZ ;  /* 0xcccccccd090c78a5 */ /* 0x000fe4000f8e00ff */
[----:B------:R-:W-:Y:S02]  /*3e60*/  UIMAD.WIDE.U32 UR4, UR8, -0x33333333, URZ ;  /* 0xcccccccd080478a5 */ /* 0x000fe4000f8e00ff */
[----:B------:R-:W-:-:S02]  /*3e70*/  UISETP.GE.U32.AND UP1, UPT, UR9, 0x500, UPT ;  /* 0x000005000900788c */ /* 0x000fc4000bf26070 */
[----:B------:R-:W-:Y:S02]  /*3e80*/  UIMAD.WIDE.U32 UR4, UP0, UR9, -0x33333334, UR4 ;  /* 0xcccccccc090478a5 */ /* 0x000fe4000f800004 */
[----:B------:R-:W-:Y:S02]  /*3e90*/  UISETP.GE.U32.AND.EX UP1, UPT, UR8, URZ, UPT, UP1 ;  /* 0x000000ff0800728c */ /* 0x000fe4000bf26110 */
[----:B------:R-:W-:Y:S02]  /*3ea0*/  UIADD3.X UR7, UPT, UPT, URZ, URZ, URZ, UP0, !UPT ;  /* 0x000000ffff077290 */ /* 0x000fe400087fe4ff */
[----:B------:R-:W-:Y:S01]  /*3eb0*/  UIADD3 URZ, UP0, UPT, UR13, UR4, URZ ;  /* 0x000000040dff7290 */ /* 0x000fe2000ff1e0ff */
[----:B------:R-:W-:-:S03]  /*3ec0*/  UMOV UR6, UR5 ;  /* 0x0000000500067c82 */ /* 0x000fc60008000000 */
[----:B------:R-:W-:-:S04]  /*3ed0*/  UIMAD.WIDE.U32.X UR4, UR8, -0x33333334, UR6, UP0 ;  /* 0xcccccccc080478a5 */ /* 0x000fc800080e0406 */
[----:B------:R-:W-:-:S04]  /*3ee0*/  USHF.R.U64 UR6, UR4, 0xa, UR5 ;  /* 0x0000000a04067899 */ /* 0x000fc80008001205 */
[----:B------:R-:W-:-:S04]  /*3ef0*/  ULOP3.LUT UR7, UR6, 0x1, URZ, 0xc0, !UPT ;  /* 0x0000000106077892 */ /* 0x000fc8000f8ec0ff */
[----:B------:R-:W-:-:S04]  /*3f00*/  UISETP.NE.U32.AND UP0, UPT, UR7, 0x1, UPT ;  /* 0x000000010700788c */ /* 0x000fc8000bf05070 */
[----:B------:R-:W-:Y:S01]  /*3f10*/  UISETP.NE.U32.AND.EX UP0, UPT, URZ, URZ, UPT, UP0 ;  /* 0x000000ffff00728c */ /* 0x000fe2000bf05100 */
[----:B------:R-:W-:Y:S10]  /*3f20*/  BRA.U !UP1, `(.L_x_72) ;  /* 0x00000009093c7547 */ /* 0x000ff4000b800000 */
[----:B------:R-:W0:Y:S01]  /*3f30*/  LDCU.64 UR8, c[0x0][0x380] ;  /* 0x00007000ff0877ac */ /* 0x000e220008000a00 */
[----:B------:R-:W-:Y:S02]  /*3f40*/  IMAD.MOV.U32 R3, RZ, RZ, 0x500 ;  /* 0x00000500ff037424 */ /* 0x000fe400078e00ff */
[----:B------:R-:W-:Y:S01]  /*3f50*/  IMAD.MOV.U32 R2, RZ, RZ, RZ ;  /* 0x000000ffff027224 */ /* 0x000fe200078e00ff */
[----:B------:R-:W-:-:S04]  /*3f60*/  UIADD3 UR4, UP1, UPT, UR6, 0x1, URZ ;  /* 0x0000000106047890 */ /* 0x000fc8000ff3e0ff */
[----:B------:R-:W-:Y:S02]  /*3f70*/  ULEA.HI.X UR5, UR5, URZ, URZ, 0x16, UP1 ;  /* 0x000000ff05057291 */ /* 0x000fe400088fb4ff */
[----:B------:R-:W-:Y:S02]  /*3f80*/  ULOP3.LUT UR4, UR4, 0xfffffffe, URZ, 0xc0, !UPT ;  /* 0xfffffffe04047892 */ /* 0x000fe4000f8ec0ff */
[----:B------:R-:W-:Y:S01]  /*3f90*/  ULOP3.LUT UR5, UR5, 0x7fffff, URZ, 0xc0, !UPT ;  /* 0x007fffff05057892 */ /* 0x000fe2000f8ec0ff */
[----:B0-----:R-:W-:-:S04]  /*3fa0*/  LEA R6, P0, R0, UR8, 0x4 ;  /* 0x0000000800067c11 */ /* 0x001fc8000f8020ff */
[----:B------:R-:W-:Y:S02]  /*3fb0*/  IADD3 R6, P1, PT, R6, 0xe008, RZ ;  /* 0x0000e00806067810 */ /* 0x000fe40007f3e0ff */
[----:B------:R-:W-:-:S05]  /*3fc0*/  LEA.HI.X R5, R0, UR9, RZ, 0x4, P0 ;  /* 0x0000000900057c11 */ /* 0x000fca00080f24ff */
[----:B------:R-:W-:-:S07]  /*3fd0*/  IMAD.X R5, RZ, RZ, R5, P1 ;  /* 0x000000ffff057224 */ /* 0x000fce00008e0605 */
.L_x_73:
[----:B------:R-:W-:-:S05]  /*3fe0*/  IMAD.MOV.U32 R4, RZ, RZ, R6 ;  /* 0x000000ffff047224 */ /* 0x000fca00078e0006 */
[----:B------:R-:W2:Y:S04]  /*3ff0*/  LDG.E.64.CONSTANT R12, desc[UR10][R4.64+-0x9008] ;  /* 0xff6ff80a040c7981 */ /* 0x000ea8000c1e9b00 */
[----:B------:R-:W3:Y:S04]  /*4000*/  LDG.E.64.CONSTANT R8, desc[UR10][R4.64+-0x9000] ;  /* 0xff70000a04087981 */ /* 0x000ee8000c1e9b00 */
[----:B------:R-:W4:Y:S04]  /*4010*/  LDG.E.64.CONSTANT R10, desc[UR10][R4.64+-0x8008] ;  /* 0xff7ff80a040a7981 */ /* 0x000f28000c1e9b00 */
[----:B------:R-:W5:Y:S04]  /*4020*/  LDG.E.64.CONSTANT R6, desc[UR10][R4.64+-0x8000] ;  /* 0xff80000a04067981 */ /* 0x000f68000c1e9b00 */
[----:B------:R-:W5:Y:S04]  /*4030*/  LDG.E.64.CONSTANT R26, desc[UR10][R4.64+-0x7008] ;  /* 0xff8ff80a041a7981 */ /* 0x000f68000c1e9b00 */
[----:B------:R-:W5:Y:S04]  /*4040*/  LDG.E.64.CONSTANT R24, desc[UR10][R4.64+-0x7000] ;  /* 0xff90000a04187981 */ /* 0x000f68000c1e9b00 */
[----:B------:R-:W5:Y:S04]  /*4050*/  LDG.E.64.CONSTANT R20, desc[UR10][R4.64+-0x6008] ;  /* 0xff9ff80a04147981 */ /* 0x000f68000c1e9b00 */
[----:B------:R-:W5:Y:S01]  /*4060*/  LDG.E.64.CONSTANT R18, desc[UR10][R4.64+-0x6000] ;  /* 0xffa0000a04127981 */ /* 0x000f62000c1e9b00 */
[----:B--2---:R-:W-:-:S14]  /*4070*/  DSETP.GEU.AND P2, PT, |R16|, |R12|, PT ;  /* 0x4000000c1000722a */ /* 0x004fdc0003f4e200 */
[----:B---3--:R-:W-:-:S04]  /*4080*/  @P2 ISETP.GE.U32.AND P0, PT, R22, R8, PT ;  /* 0x000000081600220c */ /* 0x008fc80003f06070 */
[----:B------:R-:W-:-:S13]  /*4090*/  @P2 ISETP.GE.AND.EX P0, PT, R23, R9, PT, P0 ;  /* 0x000000091700220c */ /* 0x000fda0003f06300 */
[----:B------:R-:W-:-:S06]  /*40a0*/  @P2 DSETP.LT.OR P0, PT, |R12|, |R16|, !P0 ;  /* 0x400000100c00222a */ /* 0x000fcc0004701600 */
[----:B------:R-:W-:Y:S02]  /*40b0*/  @P2 FSEL R17, R17, R13, P0 ;  /* 0x0000000d11112208 */ /* 0x000fe40000000000 */
[----:B------:R-:W-:-:S03]  /*40c0*/  @P2 FSEL R14, R16, R12, P0 ;  /* 0x0000000c100e2208 */ /* 0x000fc60000000000 */
[----:B------:R-:W-:Y:S02]  /*40d0*/  @P2 IMAD.MOV.U32 R13, RZ, RZ, R17 ;  /* 0x000000ffff0d2224 */ /* 0x000fe400078e0011 */
[----:B------:R-:W2:Y:S01]  /*40e0*/  LDG.E.64.CONSTANT R16, desc[UR10][R4.64+-0x5008] ;  /* 0xffaff80a04107981 */ /* 0x000ea2000c1e9b00 */
[----:B------:R-:W-:-:S03]  /*40f0*/  @P2 IMAD.MOV.U32 R12, RZ, RZ, R14 ;  /* 0x000000ffff0c2224 */ /* 0x000fc600078e000e */
[----:B------:R-:W3:Y:S03]  /*4100*/  LDG.E.64.CONSTANT R14, desc[UR10][R4.64+-0x5000] ;  /* 0xffb0000a040e7981 */ /* 0x000ee6000c1e9b00 */
[----:B----4-:R-:W-:Y:S01]  /*4110*/  DSETP.GEU.AND P1, PT, |R12|, |R10|, PT ;  /* 0x4000000a0c00722a */ /* 0x010fe20003f2e200 */
[----:B------:R-:W-:Y:S02]  /*4120*/  @P2 SEL R8, R22, R8, P0 ;  /* 0x0000000816082207 */ /* 0x000fe40000000000 */
[----:B------:R-:W-:Y:S02]  /*4130*/  @P2 SEL R9, R23, R9, P0 ;  /* 0x0000000917092207 */ /* 0x000fe40000000000 */
[----:B------:R-:W4:Y:S09]  /*4140*/  LDG.E.64.CONSTANT R22, desc[UR10][R4.64+-0x4008] ;  /* 0xffbff80a04167981 */ /* 0x000f32000c1e9b00 */
[----:B-----5:R-:W-:-:S04]  /*4150*/  @P1 ISETP.GE.U32.AND P0, PT, R8, R6, PT ;  /* 0x000000060800120c */ /* 0x020fc80003f06070 */
[----:B------:R-:W-:-:S13]  /*4160*/  @P1 ISETP.GE.AND.EX P0, PT, R9, R7, PT, P0 ;  /* 0x000000070900120c */ /* 0x000fda0003f06300 */
[----:B------:R-:W-:-:S06]  /*4170*/  @P1 DSETP.LT.OR P0, PT, |R10|, |R12|, !P0 ;  /* 0x4000000c0a00122a */ /* 0x000fcc0004701600 */
[----:B------:R-:W-:Y:S02]  /*4180*/  @P1 FSEL R12, R12, R10, P0 ;  /* 0x0000000a0c0c1208 */ /* 0x000fe40000000000 */
[----:B------:R-:W-:-:S03]  /*4190*/  @P1 FSEL R13, R13, R11, P0 ;  /* 0x0000000b0d0d1208 */ /* 0x000fc60000000000 */
[----:B------:R-:W-:Y:S02]  /*41a0*/  @P1 IMAD.MOV.U32 R10, RZ, RZ, R12 ;  /* 0x000000ffff0a1224 */ /* 0x000fe400078e000c */
[----:B------:R-:W-:Y:S02]  /*41b0*/  @P1 IMAD.MOV.U32 R11, RZ, RZ, R13 ;  /* 0x000000ffff0b1224 */ /* 0x000fe400078e000d */
[----:B------:R-:W5:Y:S04]  /*41c0*/  LDG.E.64.CONSTANT R12, desc[UR10][R4.64+-0x4000] ;  /* 0xffc0000a040c7981 */ /* 0x000f68000c1e9b00 */
[----:B------:R-:W-:Y:S01]  /*41d0*/  DSETP.GEU.AND P2, PT, |R10|, |R26|, PT ;  /* 0x4000001a0a00722a */ /* 0x000fe20003f4e200 */
[----:B------:R-:W-:Y:S02]  /*41e0*/  @P1 SEL R6, R8, R6, P0 ;  /* 0x0000000608061207 */ /* 0x000fe40000000000 */
[----:B------:R-:W-:-:S11]  /*41f0*/  @P1 SEL R7, R9, R7, P0 ;  /* 0x0000000709071207 */ /* 0x000fd60000000000 */
[----:B------:R-:W-:-:S04]  /*4200*/  @P2 ISETP.GE.U32.AND P0, PT, R6, R24, PT ;  /* 0x000000180600220c */ /* 0x000fc80003f06070 */
[----:B------:R-:W-:-:S13]  /*4210*/  @P2 ISETP.GE.AND.EX P0, PT, R7, R25, PT, P0 ;  /* 0x000000190700220c */ /* 0x000fda0003f06300 */
[----:B------:R-:W-:-:S06]  /*4220*/  @P2 DSETP.LT.OR P0, PT, |R26|, |R10|, !P0 ;  /* 0x4000000a1a00222a */ /* 0x000fcc0004701600 */
[----:B------:R-:W-:Y:S02]  /*4230*/  @P2 FSEL R8, R10, R26, P0 ;  /* 0x0000001a0a082208 */ /* 0x000fe40000000000 */
[----:B------:R-:W-:-:S03]  /*4240*/  @P2 FSEL R11, R11, R27, P0 ;  /* 0x0000001b0b0b2208 */ /* 0x000fc60000000000 */
[----:B------:R-:W-:Y:S02]  /*4250*/  @P2 IMAD.MOV.U32 R26, RZ, RZ, R8 ;  /* 0x000000ffff1a2224 */ /* 0x000fe400078e0008 */
[----:B------:R-:W-:Y:S01]  /*4260*/  @P2 IMAD.MOV.U32 R27, RZ, RZ, R11 ;  /* 0x000000ffff1b2224 */ /* 0x000fe200078e000b */
[----:B------:R-:W5:Y:S04]  /*4270*/  LDG.E.64.CONSTANT R8, desc[UR10][R4.64+-0x3000] ;  /* 0xffd0000a04087981 */ /* 0x000f68000c1e9b00 */
[----:B------:R-:W5:Y:S01]  /*4280*/  LDG.E.64.CONSTANT R10, desc[UR10][R4.64+-0x3008] ;  /* 0xffcff80a040a7981 */ /* 0x000f62000c1e9b00 */
        /* <DEDUP_REMOVED lines=10> */
[----:B------:R-:W5:Y:S01]  /*4330*/  LDG.E.64.CONSTANT R6, desc[UR10][R4.64+-0x2008] ;  /* 0xffdff80a04067981 */ /* 0x000f62000c1e9b00 */
[----:B------:R-:W-:Y:S02]  /*4340*/  @P1 SEL R18, R24, R18, P0 ;  /* 0x0000001218121207 */ /* 0x000fe40000000000 */
[----:B------:R-:W-:Y:S02]  /*4350*/  @P1 SEL R19, R25, R19, P0 ;  /* 0x0000001319131207 */ /* 0x000fe40000000000 */
        /* <DEDUP_REMOVED lines=8> */
[----:B------:R-:W-:Y:S02]  /*43e0*/  @P2 IMAD.MOV.U32 R17, RZ, RZ, R21 ;  /* 0x000000ffff112224 */ /* 0x000fe400078e0015 */
[----:B------:R-:W2:Y:S04]  /*43f0*/  LDG.E.64.CONSTANT R20, desc[UR10][R4.64+-0x1008] ;  /* 0xffeff80a04147981 */ /* 0x000ea8000c1e9b00 */
[----:B----4-:R-:W-:Y:S01]  /*4400*/  DSETP.GEU.AND P1, PT, |R16|, |R22|, PT ;  /* 0x400000161000722a */ /* 0x010fe20003f2e200 */
[----:B------:R-:W-:Y:S02]  /*4410*/  @P2 SEL R14, R18, R14, P0 ;  /* 0x0000000e120e2207 */ /* 0x000fe40000000000 */
[----:B------:R-:W-:-:S02]  /*4420*/  @P2 SEL R15, R19, R15, P0 ;  /* 0x0000000f130f2207 */ /* 0x000fc40000000000 */
[----:B------:R-:W3:Y:S09]  /*4430*/  LDG.E.64.CONSTANT R18, desc[UR10][R4.64+-0x1000] ;  /* 0xfff0000a04127981 */ /* 0x000ef2000c1e9b00 */
[----:B-----5:R-:W-:-:S04]  /*4440*/  @P1 ISETP.GE.U32.AND P0, PT, R14, R12, PT ;  /* 0x0000000c0e00120c */ /* 0x020fc80003f06070 */
[----:B------:R-:W-:Y:S01]  /*4450*/  @P1 ISETP.GE.AND.EX P0, PT, R15, R13, PT, P0 ;  /* 0x0000000d0f00120c */ /* 0x000fe20003f06300 */
[----:B------:R-:W-:Y:S02]  /*4460*/  IMAD.MOV.U32 R26, RZ, RZ, R22 ;  /* 0x000000ffff1a7224 */ /* 0x000fe400078e0016 */
[----:B------:R-:W-:-:S10]  /*4470*/  IMAD.MOV.U32 R27, RZ, RZ, R23 ;  /* 0x000000ffff1b7224 */ /* 0x000fd400078e0017 */
[----:B------:R-:W-:Y:S01]  /*4480*/  @P1 DSETP.LT.OR P0, PT, |R22|, |R16|, !P0 ;  /* 0x400000101600122a */ /* 0x000fe20004701600 */
[----:B------:R-:W4:Y:S05]  /*4490*/  LDG.E.64.CONSTANT R22, desc[UR10][R4.64] ;  /* 0x0000000a04167981 */ /* 0x000f2a000c1e9b00 */
        /* <DEDUP_REMOVED lines=14> */
[----:B------:R-:W-:-:S06]  /*4580*/  @P2 IMAD.MOV.U32 R11, RZ, RZ, R27 ;  /* 0x000000ffff0b2224 */ /* 0x000fcc00078e001b */
        /* <DEDUP_REMOVED lines=10> */
[----:B------:R-:W-:Y:S02]  /*4630*/  @P1 SEL R24, R8, R24, P0 ;  /* 0x0000001808181207 */ /* 0x000fe40000000000 */
[----:B------:R-:W-:Y:S01]  /*4640*/  @P1 SEL R25, R9, R25, P0 ;  /* 0x0000001909191207 */ /* 0x000fe20000000000 */
[----:B------:R-:W-:-:S04]  /*4650*/  UIADD3 UR4, UP1, UPT, UR4, -0x2, URZ ;  /* 0xfffffffe04047890 */ /* 0x000fc8000ff3e0ff */
[----:B------:R-:W-:Y:S02]  /*4660*/  UIADD3.X UR5, UPT, UPT, UR5, -0x1, URZ, UP1, !UPT ;  /* 0xffffffff05057890 */ /* 0x000fe40008ffe4ff */
[----:B------:R-:W-:-:S04]  /*4670*/  UISETP.NE.U32.AND UP1, UPT, UR4, URZ, UPT ;  /* 0x000000ff0400728c */ /* 0x000fc8000bf25070 */
[----:B------:R-:W-:Y:S01]  /*4680*/  UISETP.NE.AND.EX UP1, UPT, UR5, URZ, UPT, UP1 ;  /* 0x000000ff0500728c */ /* 0x000fe2000bf25310 */
[----:B--2---:R-:W-:-:S14]  /*4690*/  DSETP.GEU.AND P2, PT, |R6|, |R20|, PT ;  /* 0x400000140600722a */ /* 0x004fdc0003f4e200 */
[----:B---3--:R-:W-:-:S04]  /*46a0*/  @P2 ISETP.GE.U32.AND P0, PT, R24, R18, PT ;  /* 0x000000121800220c */ /* 0x008fc80003f06070 */
[----:B------:R-:W-:-:S13]  /*46b0*/  @P2 ISETP.GE.AND.EX P0, PT, R25, R19, PT, P0 ;  /* 0x000000131900220c */ /* 0x000fda0003f06300 */
[----:B------:R-:W-:-:S06]  /*46c0*/  @P2 DSETP.LT.OR P0, PT, |R20|, |R6|, !P0 ;  /* 0x400000061400222a */ /* 0x000fcc0004701600 */
[----:B------:R-:W-:Y:S02]  /*46d0*/  @P2 FSEL R6, R6, R20, P0 ;  /* 0x0000001406062208 */ /* 0x000fe40000000000 */
[----:B------:R-:W-:-:S03]  /*46e0*/  @P2 FSEL R7, R7, R21, P0 ;  /* 0x0000001507072208 */ /* 0x000fc60000000000 */
[----:B------:R-:W-:Y:S02]  /*46f0*/  @P2 IMAD.MOV.U32 R20, RZ, RZ, R6 ;  /* 0x000000ffff142224 */ /* 0x000fe400078e0006 */
[----:B------:R-:W-:-:S06]  /*4700*/  @P2 IMAD.MOV.U32 R21, RZ, RZ, R7 ;  /* 0x000000ffff152224 */ /* 0x000fcc00078e0007 */
[----:B-----5:R-:W-:Y:S01]  /*4710*/  DSETP.GEU.AND P1, PT, |R20|, |R16|, PT ;  /* 0x400000101400722a */ /* 0x020fe20003f2e200 */
[----:B------:R-:W-:Y:S02]  /*4720*/  @P2 SEL R18, R24, R18, P0 ;  /* 0x0000001218122207 */ /* 0x000fe40000000000 */
[----:B------:R-:W-:-:S11]  /*4730*/  @P2 SEL R19, R25, R19, P0 ;  /* 0x0000001319132207 */ /* 0x000fd60000000000 */
[----:B----4-:R-:W-:-:S04]  /*4740*/  @P1 ISETP.GE.U32.AND P0, PT, R18, R22, PT ;  /* 0x000000161200120c */ /* 0x010fc80003f06070 */
[----:B------:R-:W-:Y:S02]  /*4750*/  @P1 ISETP.GE.AND.EX P0, PT, R19, R23, PT, P0 ;  /* 0x000000171300120c */ /* 0x000fe40003f06300 */
[----:B------:R-:W-:-:S05]  /*4760*/  IADD3 R6, P2, PT, R4, 0xa000, RZ ;  /* 0x0000a00004067810 */ /* 0x000fca0007f5e0ff */
[----:B------:R-:W-:-:S06]  /*4770*/  IMAD.X R5, RZ, RZ, R5, P2 ;  /* 0x000000ffff057224 */ /* 0x000fcc00010e0605 */
[----:B------:R-:W-:Y:S01]  /*4780*/  @P1 DSETP.LT.OR P0, PT, |R16|, |R20|, !P0 ;  /* 0x400000141000122a */ /* 0x000fe20004701600 */
[----:B------:R-:W-:-:S05]  /*4790*/  IADD3 R3, P2, PT, R3, 0xa00, RZ ;  /* 0x00000a0003037810 */ /* 0x000fca0007f5e0ff */
[----:B------:R-:W-:Y:S02]  /*47a0*/  @P1 FSEL R4, R20, R16, P0 ;  /* 0x0000001014041208 */ /* 0x000fe40000000000 */
[----:B------:R-:W-:Y:S01]  /*47b0*/  @P1 FSEL R21, R21, R17, P0 ;  /* 0x0000001115151208 */ /* 0x000fe20000000000 */
[----:B------:R-:W-:Y:S01]  /*47c0*/  IMAD.X R2, RZ, RZ, R2, P2 ;  /* 0x000000ffff027224 */ /* 0x000fe200010e0602 */
[----:B------:R-:W-:Y:S01]  /*47d0*/  @P1 SEL R22, R18, R22, P0 ;  /* 0x0000001612161207 */ /* 0x000fe20000000000 */
[----:B------:R-:W-:Y:S01]  /*47e0*/  @P1 IMAD.MOV.U32 R16, RZ, RZ, R4 ;  /* 0x000000ffff101224 */ /* 0x000fe200078e0004 */
[----:B------:R-:W-:Y:S01]  /*47f0*/  @P1 SEL R23, R19, R23, P0 ;  /* 0x0000001713171207 */ /* 0x000fe20000000000 */
[----:B------:R-:W-:Y:S01]  /*4800*/  @P1 IMAD.MOV.U32 R17, RZ, RZ, R21 ;  /* 0x000000ffff111224 */ /* 0x000fe200078e0015 */
[----:B------:R-:W-:Y:S06]  /*4810*/  BRA.U UP1, `(.L_x_73) ;  /* 0xfffffff501f07547 */ /* 0x000fec000b83ffff */
.L_x_72:
[----:B------:R-:W-:Y:S05]  /*4820*/  BRA.U !UP0, `(.L_x_71) ;  /* 0x0000000508107547 */ /* 0x000fea000b800000 */
[----:B------:R-:W0:Y:S02]  /*4830*/  LDC.64 R4, c[0x0][0x380] ;  /* 0x0000e000ff047b82 */ /* 0x000e240000000a00 */
[----:B0-----:R-:W-:-:S03]  /*4840*/  IMAD.WIDE.U32 R4, R0, 0x10, R4 ;  /* 0x0000001000047825 */ /* 0x001fc600078e0004 */
[----:B------:R-:W-:-:S04]  /*4850*/  LEA R24, P0, R3, R4, 0x4 ;  /* 0x0000000403187211 */ /* 0x000fc800078020ff */
[----:B------:R-:W-:-:S05]  /*4860*/  LEA.HI.X R25, R3, R5, R2, 0x4, P0 ;  /* 0x0000000503197211 */ /* 0x000fca00000f2402 */
[----:B------:R-:W2:Y:S04]  /*4870*/  LDG.E.64.CONSTANT R20, desc[UR10][R24.64] ;  /* 0x0000000a18147981 */ /* 0x000ea8000c1e9b00 */
[----:B------:R-:W3:Y:S04]  /*4880*/  LDG.E.64.CONSTANT R18, desc[UR10][R24.64+0x8] ;  /* 0x0000080a18127981 */ /* 0x000ee8000c1e9b00 */
[----:B------:R-:W4:Y:S04]  /*4890*/  LDG.E.64.CONSTANT R14, desc[UR10][R24.64+0x1000] ;  /* 0x0010000a180e7981 */ /* 0x000f28000c1e9b00 */
[----:B------:R-:W5:Y:S04]  /*48a0*/  LDG.E.64.CONSTANT R12, desc[UR10][R24.64+0x1008] ;  /* 0x0010080a180c7981 */ /* 0x000f68000c1e9b00 */
        /* <DEDUP_REMOVED lines=16> */
[----:B------:R-:W-:-:S11]  /*49b0*/  @P2 SEL R19, R23, R19, P0 ;  /* 0x0000001317132207 */ /* 0x000fd60000000000 */
[----:B-----5:R-:W-:-:S04]  /*49c0*/  @P1 ISETP.GE.U32.AND P0, PT, R18, R12, PT ;  /* 0x0000000c1200120c */ /* 0x020fc80003f06070 */
        /* <DEDUP_REMOVED lines=27> */
[----:B------:R-:W-:Y:S02]  /*4b80*/  @P1 SEL R5, R9, R5, P0 ;  /* 0x0000000509051207 */ /* 0x000fe40000000000 */
[----:B------:R-:W-:-:S05]  /*4b90*/  IADD3 R3, P1, PT, R3, 0x500, RZ ;  /* 0x0000050003037810 */ /* 0x000fca0007f3e0ff */
[----:B------:R-:W-:Y:S01]  /*4ba0*/  IMAD.X R2, RZ, RZ, R2, P1 ;  /* 0x000000ffff027224 */ /* 0x000fe200008e0602 */
[----:B--2---:R-:W-:-:S14]  /*4bb0*/  DSETP.GEU.AND P2, PT, |R6|, |R16|, PT ;  /* 0x400000100600722a */ /* 0x004fdc0003f4e200 */
[----:B------:R-:W-:-:S04]  /*4bc0*/  @P2 ISETP.GE.U32.AND P0, PT, R4, R26, PT ;  /* 0x0000001a0400220c */ /* 0x000fc80003f06070 */
[----:B------:R-:W-:-:S13]  /*4bd0*/  @P2 ISETP.GE.AND.EX P0, PT, R5, R27, PT, P0 ;  /* 0x0000001b0500220c */ /* 0x000fda0003f06300 */
[----:B------:R-:W-:-:S06]  /*4be0*/  @P2 DSETP.LT.OR P0, PT, |R16|, |R6|, !P0 ;  /* 0x400000061000222a */ /* 0x000fcc0004701600 */
[----:B------:R-:W-:Y:S02]  /*4bf0*/  @P2 FSEL R6, R6, R16, P0 ;  /* 0x0000001006062208 */ /* 0x000fe40000000000 */
[----:B------:R-:W-:Y:S02]  /*4c00*/  @P2 FSEL R7, R7, R17, P0 ;  /* 0x0000001107072208 */ /* 0x000fe40000000000 */
[----:B------:R-:W-:Y:S02]  /*4c10*/  @P2 SEL R26, R4, R26, P0 ;  /* 0x0000001a041a2207 */ /* 0x000fe40000000000 */
[----:B------:R-:W-:Y:S01]  /*4c20*/  @P2 SEL R27, R5, R27, P0 ;  /* 0x0000001b051b2207 */ /* 0x000fe20000000000 */
[----:B------:R-:W-:Y:S02]  /*4c30*/  @P2 IMAD.MOV.U32 R16, RZ, RZ, R6 ;  /* 0x000000ffff102224 */ /* 0x000fe400078e0006 */
[----:B------:R-:W-:Y:S02]  /*4c40*/  @P2 IMAD.MOV.U32 R17, RZ, RZ, R7 ;  /* 0x000000ffff112224 */ /* 0x000fe400078e0007 */
[----:B------:R-:W-:-:S02]  /*4c50*/  IMAD.MOV.U32 R22, RZ, RZ, R26 ;  /* 0x000000ffff167224 */ /* 0x000fc400078e001a */
[----:B------:R-:W-:-:S07]  /*4c60*/  IMAD.MOV.U32 R23, RZ, RZ, R27 ;  /* 0x000000ffff177224 */ /* 0x000fce00078e001b */
.L_x_71:
[----:B------:R-:W0:Y:S02]  /*4c70*/  LDCU UR4, c[0x0][0x390] ;  /* 0x00007200ff0477ac */ /* 0x000e240008000800 */
[----:B0-----:R-:W-:Y:S02]  /*4c80*/  USHF.R.S32.HI UR5, URZ, 0x1f, UR4 ;  /* 0x0000001fff057899 */ /* 0x001fe40008011404 */
[----:B------:R-:W-:-:S04]  /*4c90*/  ISETP.GE.U32.AND P0, PT, R3, UR4, PT ;  /* 0x0000000403007c0c */ /* 0x000fc8000bf06070 */
[----:B------:R-:W-:-:S13]  /*4ca0*/  ISETP.GE.AND.EX P0, PT, R2, UR5, PT, P0 ;  /* 0x0000000502007c0c */ /* 0x000fda000bf06300 */
[----:B------:R-:W-:Y:S05]  /*4cb0*/  @P0 BRA `(.L_x_74) ;  /* 0x00000008009c0947 */ /* 0x000fea0003800000 */
[----:B------:R-:W-:Y:S01]  /*4cc0*/  IADD3 R21, PT, PT, -R3, UR4, RZ ;  /* 0x0000000403157c10 */ /* 0x000fe2000fffe1ff */
[----:B------:R-:W-:Y:S03]  /*4cd0*/  BSSY.RECONVERGENT B1, `(.L_x_74) ;  /* 0x00000a5000017945 */ /* 0x000fe60003800200 */
[----:B------:R-:W-:-:S13]  /*4ce0*/  ISETP.GE.AND P0, PT, R0, R21, PT ;  /* 0x000000150000720c */ /* 0x000fda0003f06270 */
[----:B------:R-:W-:Y:S05]  /*4cf0*/  @P0 BRA `(.L_x_75) ;  /* 0x0000000800880947 */ /* 0x000fea0003800000 */
[----:B------:R-:W-:Y:S01]  /*4d00*/  LOP3.LUT R12, RZ, R0, RZ, 0x33, !PT ;  /* 0x00000000ff0c7212 */ /* 0x000fe200078e33ff */
[----:B------:R-:W-:Y:S01]  /*4d10*/  BSSY.RECONVERGENT B2, `(.L_x_76) ;  /* 0x0000032000027945 */ /* 0x000fe20003800200 */
[----:B------:R-:W-:Y:S02]  /*4d20*/  IMAD.MOV.U32 R20, RZ, RZ, R0 ;  /* 0x000000ffff147224 */ /* 0x000fe400078e0000 */
[----:B------:R-:W-:-:S04]  /*4d30*/  IADD3 R12, PT, PT, -R3, UR4, R12 ;  /* 0x00000004030c7c10 */ /* 0x000fc8000fffe10c */
[----:B------:R-:W-:-:S04]  /*4d40*/  LOP3.LUT R4, R12, 0x300, RZ, 0xc0, !PT ;  /* 0x000003000c047812 */ /* 0x000fc800078ec0ff */
[----:B------:R-:W-:-:S13]  /*4d50*/  ISETP.NE.AND P0, PT, R4, 0x300, PT ;  /* 0x000003000400780c */ /* 0x000fda0003f05270 */
[----:B------:R-:W-:Y:S05]  /*4d60*/  @!P0 BRA `(.L_x_77) ;  /* 0x0000000000b08947 */ /* 0x000fea0003800000 */
[----:B------:R-:W0:Y:S01]  /*4d70*/  LDCU.64 UR6, c[0x0][0x380] ;  /* 0x00007000ff0677ac */ /* 0x000e220008000a00 */
[----:B------:R-:W-:Y:S01]  /*4d80*/  IADD3 R5, P0, PT, R0, R3, RZ ;  /* 0x0000000300057210 */ /* 0x000fe20007f1e0ff */
[----:B------:R-:W-:Y:S01]  /*4d90*/  IMAD.MOV.U32 R20, RZ, RZ, R0 ;  /* 0x000000ffff147224 */ /* 0x000fe200078e0000 */
[----:B------:R-:W-:-:S03]  /*4da0*/  LEA.HI R4, R12, 0x1, RZ, 0x18 ;  /* 0x000000010c047811 */ /* 0x000fc600078fc0ff */
[----:B------:R-:W-:Y:S01]  /*4db0*/  IMAD.X R6, RZ, RZ, R2, P0 ;  /* 0x000000ffff067224 */ /* 0x000fe200000e0602 */
[----:B------:R-:W-:-:S05]  /*4dc0*/  LOP3.LUT R4, R4, 0x3, RZ, 0xc0, !PT ;  /* 0x0000000304047812 */ /* 0x000fca00078ec0ff */
[----:B------:R-:W-:Y:S01]  /*4dd0*/  IMAD.MOV R13, RZ, RZ, -R4 ;  /* 0x000000ffff0d7224 */ /* 0x000fe200078e0a04 */
[----:B0-----:R-:W-:-:S04]  /*4de0*/  LEA R14, P1, R5, UR6, 0x4 ;  /* 0x00000006050e7c11 */ /* 0x001fc8000f8220ff */
[----:B------:R-:W-:-:S09]  /*4df0*/  LEA.HI.X R5, R5, UR7, R6, 0x4, P1 ;  /* 0x0000000705057c11 */ /* 0x000fd200088f2406 */
.L_x_80:
[----:B------:R-:W-:-:S05]  /*4e00*/  IMAD.MOV.U32 R4, RZ, RZ, R14 ;  /* 0x000000ffff047224 */ /* 0x000fca00078e000e */
[----:B------:R-:W2:Y:S04]  /*4e10*/  LDG.E.64.CONSTANT R8, desc[UR10][R4.64] ;  /* 0x0000000a04087981 */ /* 0x000ea8000c1e9b00 */
[----:B------:R-:W3:Y:S01]  /*4e20*/  LDG.E.64.CONSTANT R6, desc[UR10][R4.64+0x8] ;  /* 0x0000080a04067981 */ /* 0x000ee2000c1e9b00 */
[----:B------:R-:W-:Y:S01]  /*4e30*/  VIADD R13, R13, 0x1 ;  /* 0x000000010d0d7836 */ /* 0x000fe20000000000 */
[----:B------:R-:W-:Y:S01]  /*4e40*/  BSSY.RECONVERGENT B3, `(.L_x_78) ;  /* 0x000001b000037945 */ /* 0x000fe20003800200 */
[----:B------:R-:W-:Y:S01]  /*4e50*/  IMAD.MOV.U32 R15, RZ, RZ, R22 ;  /* 0x000000ffff0f7224 */ /* 0x000fe200078e0016 */
        /* <DEDUP_REMOVED lines=25> */
.L_x_79:
[----:B------:R-:W-:Y:S05]  /*4ff0*/  BSYNC.RECONVERGENT B3 ;  /* 0x0000000000037941 */ /* 0x000fea0003800200 */
.L_x_78:
[----:B------:R-:W-:Y:S02]  /*5000*/  IMAD.X R5, RZ, RZ, R5, P3 ;  /* 0x000000ffff057224 */ /* 0x000fe400018e0605 */
[----:B------:R-:W-:Y:S01]  /*5010*/  VIADD R20, R20, 0x100 ;  /* 0x0000010014147836 */ /* 0x000fe20000000000 */
[----:B------:R-:W-:Y:S06]  /*5020*/  @P2 BRA `(.L_x_80) ;  /* 0xfffffffc00742947 */ /* 0x000fec000383ffff */
.L_x_77:
[----:B------:R-:W-:Y:S05]  /*5030*/  BSYNC.RECONVERGENT B2 ;  /* 0x0000000000027941 */ /* 0x000fea0003800200 */
.L_x_76:
[----:B------:R-:W-:-:S13]  /*5040*/  ISETP.GE.U32.AND P0, PT, R12, 0x300, PT ;  /* 0x000003000c00780c */ /* 0x000fda0003f06070 */
[----:B------:R-:W-:Y:S05]  /*5050*/  @!P0 BRA `(.L_x_75) ;  /* 0x0000000400b08947 */ /* 0x000fea0003800000 */
[----:B------:R-:W0:Y:S01]  /*5060*/  LDCU.64 UR6, c[0x0][0x380] ;  /* 0x00007000ff0677ac */ /* 0x000e220008000a00 */
[----:B------:R-:W-:-:S05]  /*5070*/  IADD3 R3, P0, PT, R20, R3, RZ ;  /* 0x0000000314037210 */ /* 0x000fca0007f1e0ff */
[----:B------:R-:W-:Y:S01]  /*5080*/  IMAD.X R2, RZ, RZ, R2, P0 ;  /* 0x000000ffff027224 */ /* 0x000fe200000e0602 */
[----:B0-----:R-:W-:-:S04]  /*5090*/  LEA R8, P1, R3, UR6, 0x4 ;  /* 0x0000000603087c11 */ /* 0x001fc8000f8220ff */
[----:B------:R-:W-:Y:S02]  /*50a0*/  IADD3 R8, P0, PT, R8, 0x3008, RZ ;  /* 0x0000300808087810 */ /* 0x000fe40007f1e0ff */
[----:B------:R-:W-:-:S05]  /*50b0*/  LEA.HI.X R9, R3, UR7, R2, 0x4, P1 ;  /* 0x0000000703097c11 */ /* 0x000fca00088f2402 */
[----:B------:R-:W-:-:S07]  /*50c0*/  IMAD.X R9, RZ, RZ, R9, P0 ;  /* 0x000000ffff097224 */ /* 0x000fce00000e0609 */
.L_x_89:
[----:B------:R-:W2:Y:S04]  /*50d0*/  LDG.E.64.CONSTANT R10, desc[UR10][R8.64+-0x3008] ;  /* 0xffcff80a080a7981 */ /* 0x000ea8000c1e9b00 */
[----:B------:R-:W3:Y:S04]  /*50e0*/  LDG.E.64.CONSTANT R12, desc[UR10][R8.64+-0x3000] ;  /* 0xffd0000a080c7981 */ /* 0x000ee8000c1e9b00 */
[----:B------:R0:W5:Y:S04]  /*50f0*/  LDG.E.64.CONSTANT R6, desc[UR10][R8.64+-0x2008] ;  /* 0xffdff80a08067981 */ /* 0x000168000c1e9b00 */
        /* <DEDUP_REMOVED lines=22> */
.L_x_82:
[----:B------:R-:W-:Y:S05]  /*5260*/  BSYNC.RECONVERGENT B2 ;  /* 0x0000000000027941 */ /* 0x000fea0003800200 */
.L_x_81:
        /* <DEDUP_REMOVED lines=25> */
.L_x_84:
[----:B------:R-:W-:Y:S05]  /*5400*/  BSYNC.RECONVERGENT B2 ;  /* 0x0000000000027941 */ /* 0x000fea0003800200 */
.L_x_83:
        /* <DEDUP_REMOVED lines=21> */
.L_x_86:
[----:B------:R-:W-:Y:S05]  /*5560*/  BSYNC.RECONVERGENT B2 ;  /* 0x0000000000027941 */ /* 0x000fea0003800200 */
.L_x_85:
        /* <DEDUP_REMOVED lines=21> */
.L_x_88:
[----:B------:R-:W-:Y:S05]  /*56c0*/  BSYNC.RECONVERGENT B2 ;  /* 0x0000000000027941 */ /* 0x000fea0003800200 */
.L_x_87:
[----:B------:R-:W-:Y:S01]  /*56d0*/  VIADD R20, R20, 0x400 ;  /* 0x0000040014147836 */ /* 0x000fe20000000000 */
[----:B------:R-:W-:-:S04]  /*56e0*/  IADD3 R8, P1, PT, R8, 0x4000, RZ ;  /* 0x0000400008087810 */ /* 0x000fc80007f3e0ff */
[----:B------:R-:W-:Y:S01]  /*56f0*/  ISETP.GE.AND P0, PT, R20, R21, PT ;  /* 0x000000151400720c */ /* 0x000fe20003f06270 */
[----:B------:R-:W-:-:S12]  /*5700*/  IMAD.X R9, RZ, RZ, R9, P1 ;  /* 0x000000ffff097224 */ /* 0x000fd800008e0609 */
[----:B------:R-:W-:Y:S05]  /*5710*/  @!P0 BRA `(.L_x_89) ;  /* 0xfffffff8006c8947 */ /* 0x000fea000383ffff */
.L_x_75:
[----:B------:R-:W-:Y:S05]  /*5720*/  BSYNC.RECONVERGENT B1 ;  /* 0x0000000000017941 */ /* 0x000fea0003800200 */
.L_x_74:
[----:B------:R-:W0:Y:S01]  /*5730*/  S2R R8, SR_LANEID ;  /* 0x0000000000087919 */ /* 0x000e220000000000 */
[----:B------:R-:W-:Y:S01]  /*5740*/  BSSY.RECONVERGENT B1, `(.L_x_90) ;  /* 0x000001f000017945 */ /* 0x000fe20003800200 */
[----:B------:R-:W-:Y:S01]  /*5750*/  IMAD.MOV.U32 R11, RZ, RZ, R22 ;  /* 0x000000ffff0b7224 */ /* 0x000fe200078e0016 */
[----:B------:R1:W2:Y:S01]  /*5760*/  SHFL.DOWN PT, R4, R16, 0x1, 0x1f ;  /* 0x08201f0010047f89 */ /* 0x0002a200000e0000 */
[----:B------:R-:W-:Y:S02]  /*5770*/  IMAD.MOV.U32 R12, RZ, RZ, R23 ;  /* 0x000000ffff0c7224 */ /* 0x000fe400078e0017 */
[----:B------:R-:W-:Y:S01]  /*5780*/  IMAD.MOV.U32 R2, RZ, RZ, R16 ;  /* 0x000000ffff027224 */ /* 0x000fe200078e0010 */
[----:B------:R1:W3:Y:S01]  /*5790*/  SHFL.DOWN PT, R5, R17, 0x1, 0x1f ;  /* 0x08201f0011057f89 */ /* 0x0002e200000e0000 */
        /* <DEDUP_REMOVED lines=25> */
.L_x_91:
[----:B------:R-:W-:Y:S05]  /*5930*/  BSYNC.RECONVERGENT B1 ;  /* 0x0000000000017941 */ /* 0x000fea0003800200 */
.L_x_90:
        /* <DEDUP_REMOVED lines=31> */
.L_x_93:
[----:B------:R-:W-:Y:S05]  /*5b30*/  BSYNC.RECONVERGENT B1 ;  /* 0x0000000000017941 */ /* 0x000fea0003800200 */
.L_x_92:
[----:B------:R-:W-:Y:S01]  /*5b40*/  ISETP.GT.AND P0, PT, R8, 0x1b, PT ;  /* 0x0000001b0800780c */ /* 0x000fe20003f04270 */
[----:B-1----:R1:W1:Y:S01]  /*5b50*/  SHFL.DOWN PT, R6, R4, 0x4, 0x1f ;  /* 0x08801f0004067f89 */ /* 0x00226200000e0000 */
[----:B------:R-:W-:Y:S01]  /*5b60*/  BSSY.RECONVERGENT B1, `(.L_x_94) ;  /* 0x000001d000017945 */ /* 0x000fe20003800200 */
[----:B0-----:R-:W-:Y:S02]  /*5b70*/  IMAD.MOV.U32 R11, RZ, RZ, R9 ;  /* 0x000000ffff0b7224 */ /* 0x001fe400078e0009 */
[----:B--2---:R0:W2:Y:S01]  /*5b80*/  SHFL.DOWN PT, R7, R5, 0x4, 0x1f ;  /* 0x08801f0005077f89 */ /* 0x0040a200000e0000 */
[----:B------:R-:W-:Y:S02]  /*5b90*/  IMAD.MOV.U32 R12, RZ, RZ, R10 ;  /* 0x000000ffff0c7224 */ /* 0x000fe400078e000a */
[----:B------:R-:W-:Y:S01]  /*5ba0*/  IMAD.MOV.U32 R2, RZ, RZ, R4 ;  /* 0x000000ffff027224 */ /* 0x000fe200078e0004 */
[----:B---3--:R0:W3:Y:S01]  /*5bb0*/  SHFL.DOWN PT, R14, R9, 0x4, 0x1f ;  /* 0x08801f00090e7f89 */ /* 0x0080e200000e0000 */
[----:B------:R-:W-:-:S03]  /*5bc0*/  IMAD.MOV.U32 R3, RZ, RZ, R5 ;  /* 0x000000ffff037224 */ /* 0x000fc600078e0005 */
[----:B----4-:R0:W4:Y:S01]  /*5bd0*/  SHFL.DOWN PT, R13, R10, 0x4, 0x1f ;  /* 0x08801f000a0d7f89 */ /* 0x01012200000e0000 */
        /* <DEDUP_REMOVED lines=21> */
.L_x_95:
[----:B------:R-:W-:Y:S05]  /*5d30*/  BSYNC.RECONVERGENT B1 ;  /* 0x0000000000017941 */ /* 0x000fea0003800200 */
.L_x_94:
        /* <DEDUP_REMOVED lines=31> */
.L_x_97:
[----:B------:R-:W-:Y:S05]  /*5f30*/  BSYNC.RECONVERGENT B1 ;  /* 0x0000000000017941 */ /* 0x000fea0003800200 */
.L_x_96:
[----:B------:R-:W-:Y:S01]  /*5f40*/  ISETP.GT.AND P0, PT, R8, 0xf, PT ;  /* 0x0000000f0800780c */ /* 0x000fe20003f04270 */
[----:B-1----:R1:W1:Y:S01]  /*5f50*/  SHFL.DOWN PT, R6, R4, 0x10, 0x1f ;  /* 0x0a001f0004067f89 */ /* 0x00226200000e0000 */
[----:B------:R-:W-:Y:S01]  /*5f60*/  BSSY.RECONVERGENT B1, `(.L_x_98) ;  /* 0x000001d000017945 */ /* 0x000fe20003800200 */
[----:B---3--:R-:W-:Y:S02]  /*5f70*/  IMAD.MOV.U32 R14, RZ, RZ, R9 ;  /* 0x000000ffff0e7224 */ /* 0x008fe400078e0009 */
[----:B--2---:R2:W3:Y:S01]  /*5f80*/  SHFL.DOWN PT, R7, R5, 0x10, 0x1f ;  /* 0x0a001f0005077f89 */ /* 0x0044e200000e0000 */
[----:B------:R-:W-:Y:S02]  /*5f90*/  IMAD.MOV.U32 R15, RZ, RZ, R10 ;  /* 0x000000ffff0f7224 */ /* 0x000fe400078e000a */
[----:B------:R-:W-:Y:S01]  /*5fa0*/  IMAD.MOV.U32 R2, RZ, RZ, R4 ;  /* 0x000000ffff027224 */ /* 0x000fe200078e0004 */
[----:B0-----:R2:W0:Y:S01]  /*5fb0*/  SHFL.DOWN PT, R12, R9, 0x10, 0x1f ;  /* 0x0a001f00090c7f89 */ /* 0x00142200000e0000 */
[----:B------:R-:W-:-:S03]  /*5fc0*/  IMAD.MOV.U32 R3, RZ, RZ, R5 ;  /* 0x000000ffff037224 */ /* 0x000fc600078e0005 */
[----:B------:R2:W0:Y:S01]  /*5fd0*/  SHFL.DOWN PT, R11, R10, 0x10, 0x1f ;  /* 0x0a001f000a0b7f89 */ /* 0x00042200000e0000 */
[----:B------:R-:W-:Y:S05]  /*5fe0*/  @P0 BRA `(.L_x_99) ;  /* 0x0000000000500947 */ /* 0x000fea0003800000 */
[----:B-1-3--:R-:W-:Y:S01]  /*5ff0*/  DSETP.GEU.AND P0, PT, |R4|, |R6|, PT ;  /* 0x400000060400722a */ /* 0x00afe20003f0e200 */
        /* <DEDUP_REMOVED lines=19> */
.L_x_99:
[----:B------:R-:W-:Y:S05]  /*6130*/  BSYNC.RECONVERGENT B1 ;  /* 0x0000000000017941 */ /* 0x000fea0003800200 */
.L_x_98:
[----:B------:R-:W-:Y:S01]  /*6140*/  ISETP.NE.AND P0, PT, R8, RZ, PT ;  /* 0x000000ff0800720c */ /* 0x000fe20003f05270 */
[----:B------:R-:W-:-:S12]  /*6150*/  BSSY.RECONVERGENT B1, `(.L_x_100) ;  /* 0x000000a000017945 */ /* 0x000fd80003800200 */
[----:B------:R-:W-:Y:S05]  /*6160*/  @P0 BRA `(.L_x_101) ;  /* 0x0000000000200947 */ /* 0x000fea0003800000 */
[----:B-1----:R-:W1:Y:S01]  /*6170*/  S2R R6, SR_CgaCtaId ;  /* 0x0000000000067919 */ /* 0x002e620000008800 */
[----:B--2---:R-:W-:Y:S02]  /*6180*/  MOV R5, 0x400 ;  /* 0x0000040000057802 */ /* 0x004fe40000000f00 */
[----:B------:R-:W-:-:S04]  /*6190*/  SHF.R.U32.HI R4, RZ, 0x1, R0 ;  /* 0x00000001ff047819 */ /* 0x000fc80000011600 */
[----:B------:R-:W-:Y:S02]  /*61a0*/  LOP3.LUT R4, R4, 0x1f0, RZ, 0xc0, !PT ;  /* 0x000001f004047812 */ /* 0x000fe400078ec0ff */
[----:B-1----:R-:W-:-:S05]  /*61b0*/  LEA R5, R6, R5, 0x18 ;  /* 0x0000000506057211 */ /* 0x002fca00078ec0ff */
[----:B------:R-:W-:-:S05]  /*61c0*/  IMAD.IADD R5, R4, 0x1, R5 ;  /* 0x0000000104057824 */ /* 0x000fca00078e0205 */
[----:B------:R1:W-:Y:S04]  /*61d0*/  STS.64 [R5+0x10], R14 ;  /* 0x0000100e05007388 */ /* 0x0003e80000000a00 */
[----:B------:R1:W-:Y:S02]  /*61e0*/  STS.64 [R5+0x8], R2 ;  /* 0x0000080205007388 */ /* 0x0003e40000000a00 */
.L_x_101:
[----:B------:R-:W-:Y:S05]  /*61f0*/  BSYNC.RECONVERGENT B1 ;  /* 0x0000000000017941 */ /* 0x000fea0003800200 */
.L_x_100:
[----:B------:R-:W-:Y:S01]  /*6200*/  BAR.SYNC.DEFER_BLOCKING 0x0 ;  /* 0x0000000000007b1d */ /* 0x000fe20000010000 */
[----:B------:R-:W-:-:S13]  /*6210*/  ISETP.NE.AND P1, PT, R0, RZ, PT ;  /* 0x000000ff0000720c */ /* 0x000fda0003f25270 */
[----:B------:R-:W-:Y:S05]  /*6220*/  @P1 BRA `(.L_x_34) ;  /* 0x00000008008c1947 */ /* 0x000fea0003800000 */
[----:B-12---:R-:W1:Y:S01]  /*6230*/  S2R R5, SR_CgaCtaId ;  /* 0x0000000000057919 */ /* 0x006e620000008800 */
[----:B------:R-:W-:Y:S01]  /*6240*/  MOV R0, 0x400 ;  /* 0x0000040000007802 */ /* 0x000fe20000000f00 */
[----:B------:R-:W-:Y:S03]  /*6250*/  BSSY.RECONVERGENT B1, `(.L_x_102) ;  /* 0x000001a000017945 */ /* 0x000fe60003800200 */
[----:B-1----:R-:W-:-:S05]  /*6260*/  LEA R0, R5, R0, 0x18 ;  /* 0x0000000005007211 */ /* 0x002fca00078ec0ff */
[----:B------:R-:W1:Y:S04]  /*6270*/  LDS.64 R16, [R0+0x18] ;  /* 0x0000180000107984 */ /* 0x000e680000000a00 */
[----:B---3--:R-:W2:Y:S04]  /*6280*/  LDS.128 R4, [R0+0x20] ;  /* 0x0000200000047984 */ /* 0x008ea80000000c00 */
[----:B0---4-:R0:W3:Y:S04]  /*6290*/  LDS.64 R12, [R0+0x80] ;  /* 0x00008000000c7984 */ /* 0x0110e80000000a00 */
[----:B------:R0:W4:Y:S01]  /*62a0*/  LDS.128 R8, [R0+0x30] ;  /* 0x0000300000087984 */ /* 0x0001220000000c00 */
[----:B-1----:R-:W-:Y:S01]  /*62b0*/  DSETP.GEU.AND P0, PT, |R2|, |R16|, PT ;  /* 0x400000100200722a */ /* 0x002fe20003f0e200 */
[----:B------:R-:W-:-:S02]  /*62c0*/  IMAD.MOV.U32 R24, RZ, RZ, R16 ;  /* 0x000000ffff187224 */ /* 0x000fc400078e0010 */
[----:B------:R-:W-:Y:S02]  /*62d0*/  IMAD.MOV.U32 R25, RZ, RZ, R17 ;  /* 0x000000ffff197224 */ /* 0x000fe400078e0011 */
[----:B--2---:R-:W-:Y:S02]  /*62e0*/  IMAD.MOV.U32 R27, RZ, RZ, R4 ;  /* 0x000000ffff1b7224 */ /* 0x004fe400078e0004 */
[----:B------:R-:W-:-:S07]  /*62f0*/  IMAD.MOV.U32 R29, RZ, RZ, R5 ;  /* 0x000000ffff1d7224 */ /* 0x000fce00078e0005 */
[----:B0--34-:R-:W-:Y:S05]  /*6300*/  @!P0 BRA `(.L_x_103) ;  /* 0x0000000000388947 */ /* 0x019fea0003800000 */
        /* <DEDUP_REMOVED lines=14> */
.L_x_103:
[----:B------:R-:W-:Y:S05]  /*63f0*/  BSYNC.RECONVERGENT B1 ;  /* 0x0000000000017941 */ /* 0x000fea0003800200 */
.L_x_102:
        /* <DEDUP_REMOVED lines=23> */
.L_x_105:
[----:B------:R-:W-:Y:S05]  /*6570*/  BSYNC.RECONVERGENT B1 ;  /* 0x0000000000017941 */ /* 0x000fea0003800200 */
.L_x_104:
        /* <DEDUP_REMOVED lines=21> */
.L_x_107:
[----:B------:R-:W-:Y:S05]  /*66d0*/  BSYNC.RECONVERGENT B1 ;  /* 0x0000000000017941 */ /* 0x000fea0003800200 */
.L_x_106:
        /* <DEDUP_REMOVED lines=23> */
.L_x_109:
[----:B------:R-:W-:Y:S05]  /*6850*/  BSYNC.RECONVERGENT B1 ;  /* 0x0000000000017941 */ /* 0x000fea0003800200 */
.L_x_108:
        /* <DEDUP_REMOVED lines=21> */
.L_x_111:
[----:B------:R-:W-:Y:S05]  /*69b0*/  BSYNC.RECONVERGENT B1 ;  /* 0x0000000000017941 */ /* 0x000fea0003800200 */
.L_x_110:
        /* <DEDUP_REMOVED lines=21> */
.L_x_113:
[----:B------:R-:W-:Y:S05]  /*6b10*/  BSYNC.RECONVERGENT B1 ;  /* 0x0000000000017941 */ /* 0x000fea0003800200 */
.L_x_112:
        /* <DEDUP_REMOVED lines=20> */
.L_x_34:
[----:B------:R-:W-:Y:S05]  /*6c60*/  BSYNC.RECONVERGENT B0 ;  /* 0x0000000000007941 */ /* 0x000fea0003800200 */
.L_x_1:
[----:B------:R-:W-:Y:S05]  /*6c70*/  @P1 EXIT ;  /* 0x000000000000194d */ /* 0x000fea0003800000 */
[----:B012---:R-:W0:Y:S02]  /*6c80*/  LDC.64 R4, c[0x0][0x388] ;  /* 0x0000e200ff047b82 */ /* 0x007e240000000a00 */
[----:B0-----:R-:W-:Y:S04]  /*6c90*/  STG.E.64 desc[UR10][R4.64], R2 ;  /* 0x0000000204007986 */ /* 0x001fe8000c101b0a */
[----:B------:R-:W-:Y:S01]  /*6ca0*/  STG.E.64 desc[UR10][R4.64+0x8], R14 ;  /* 0x0000080e04007986 */ /* 0x000fe2000c101b0a */
[----:B------:R-:W-:Y:S05]  /*6cb0*/  EXIT ;  /* 0x000000000000794d */ /* 0x000fea0003800000 */
.L_x_114:
        /* <DEDUP_REMOVED lines=12> */
.L_x_719:


//--------------------- .text._ZN6thrust24THRUST_300001_SM_1000_NS8cuda_cub4core6detail13_kernel_agentINS1_8__reduce10DrainAgentIlEEJN3cub18CUB_300001_SM_10009GridQueueIyEElEEEvDpT0_ --------------------------
	.section	.text._ZN6thrust24THRUST_300001_SM_1000_NS8cuda_cub4core6detail13_kernel_agentINS1_8__reduce10DrainAgentIlEEJN3cub18CUB_300001_SM_10009GridQueueIyEElEEEvDpT0_,"ax",@progbits
	.align	128
        .global         _ZN6thrust24THRUST_300001_SM_1000_NS8cuda_cub4core6detail13_kernel_agentINS1_8__reduce10DrainAgentIlEEJN3cub18CUB_300001_SM_10009GridQueueIyEElEEEvDpT0_
        .type           _ZN6thrust24THRUST_300001_SM_1000_NS8cuda_cub4core6detail13_kernel_agentINS1_8__reduce10DrainAgentIlEEJN3cub18CUB_300001_SM_10009GridQueueIyEElEEEvDpT0_,@function
        .size           _ZN6thrust24THRUST_300001_SM_1000_NS8cuda_cub4core6detail13_kernel_agentINS1_8__reduce10DrainAgentIlEEJN3cub18CUB_300001_SM_10009GridQueueIyEElEEEvDpT0_,(.L_x_720 - _ZN6thrust24THRUST_300001_SM_1000_NS8cuda_cub4core6detail13_kernel_agentINS1_8__reduce10DrainAgentIlEEJN3cub18CUB_300001_SM_10009GridQueueIyEElEEEvDpT0_)
        .other          _ZN6thrust24THRUST_300001_SM_1000_NS8cuda_cub4core6detail13_kernel_agentINS1_8__reduce10DrainAgentIlEEJN3cub18CUB_300001_SM_10009GridQueueIyEElEEEvDpT0_,@"STO_CUDA_ENTRY STV_DEFAULT"
_ZN6thrust24THRUST_300001_SM_1000_NS8cuda_cub4core6detail13_kernel_agentINS1_8__reduce10DrainAgentIlEEJN3cub18CUB_300001_SM_10009GridQueueIyEElEEEvDpT0_:
.text._ZN6thrust24THRUST_300001_SM_1000_NS8cuda_cub4core6detail13_kernel_agentINS1_8__reduce10DrainAgentIlEEJN3cub18CUB_300001_SM_10009GridQueueIyEElEEEvDpT0_:
[----:B------:R-:W-:Y:S08]  /*0000*/  LDC R1, c[0x0][0x37c] ;  /* 0x0000df00ff017b82 */ /* 0x000ff00000000800 */
[----:B------:R-:W0:Y:S01]  /*0010*/  LDC.64 R2, c[0x0][0x380] ;  /* 0x0000e000ff027b82 */ /* 0x000e220000000a00 */
[----:B------:R-:W0:Y:S07]  /*0020*/  LDCU.64 UR4, c[0x0][0x358] ;  /* 0x00006b00ff0477ac */ /* 0x000e2e0008000a00 */
[----:B------:R-:W1:Y:S01]  /*0030*/  LDC.64 R4, c[0x0][0x388] ;  /* 0x0000e200ff047b82 */ /* 0x000e620000000a00 */
[----:B0-----:R-:W-:Y:S04]  /*0040*/  STG.E.64 desc[UR4][R2.64+0x8], RZ ;  /* 0x000008ff02007986 */ /* 0x001fe8000c101b04 */
[----:B-1----:R-:W-:Y:S01]  /*0050*/  STG.E.64 desc[UR4][R2.64], R4 ;  /* 0x0000000402007986 */ /* 0x002fe2000c101b04 */
[----:B------:R-:W-:Y:S05]  /*0060*/  EXIT ;  /* 0x000000000000794d */ /* 0x000fea0003800000 */
.L_x_115:
        /* <DEDUP_REMOVED lines=9> */
.L_x_720:


//--------------------- .text._ZN6thrust24THRUST_300001_SM_1000_NS8cuda_cub4core6detail13_kernel_agentINS1_8__reduce11ReduceAgentINS0_12zip_iteratorIN4cuda3std3__45tupleIJNS0_10device_ptrIdEENS0_17counting_iteratorIlNS0_11use_defaultESF_SF_EEEEEEEPNSB_IJdlEEESJ_lNS1_9__extrema9arg_max_fIdl6actionEEEEJSI_SK_lN3cub18CUB_300001_SM_100013GridEvenShareIlEENSR_9GridQueueIyEESO_EEEvDpT0_ --------------------------
	.section	.text._ZN6thrust24THRUST_300001_SM_1000_NS8cuda_cub4core6detail13_kernel_agentINS1_8__reduce11ReduceAgentINS0_12zip_iteratorIN4cuda3std3__45tupleIJNS0_10device_ptrIdEENS0_17counting_iteratorIlNS0_11use_defaultESF_SF_EEEEEEEPNSB_IJdlEEESJ_lNS1_9__extrema9arg_max_fIdl6actionEEEEJSI_SK_lN3cub18CUB_300001_SM_100013GridEvenShareIlEENSR_9GridQueueIyEESO_EEEvDpT0_,"ax",@progbits
	.align	128
        .global         _ZN6thrust24THRUST_300001_SM_1000_NS8cuda_cub4core6detail13_kernel_agentINS1_8__reduce11ReduceAgentINS0_12zip_iteratorIN4cuda3std3__45tupleIJNS0_10device_ptrIdEENS0_17counting_iteratorIlNS0_11use_defaultESF_SF_EEEEEEEPNSB_IJdlEEESJ_lNS1_9__extrema9arg_max_fIdl6actionEEEEJSI_SK_lN3cub18CUB_300001_SM_100013GridEvenShareIlEENSR_9GridQueueIyEESO_EEEvDpT0_
        .type           _ZN6thrust24THRUST_300001_SM_1000_NS8cuda_cub4core6detail13_kernel_agentINS1_8__reduce11ReduceAgentINS0_12zip_iteratorIN4cuda3std3__45tupleIJNS0_10device_ptrIdEENS0_17counting_iteratorIlNS0_11use_defaultESF_SF_EEEEEEEPNSB_IJdlEEESJ_lNS1_9__extrema9arg_max_fIdl6actionEEEEJSI_SK_lN3cub18CUB_300001_SM_100013GridEvenShareIlEENSR_9GridQueueIyEESO_EEEvDpT0_,@function
        .size           _ZN6thrust24THRUST_300001_SM_1000_NS8cuda_cub4core6detail13_kernel_agentINS1_8__reduce11ReduceAgentINS0_12zip_iteratorIN4cuda3std3__45tupleIJNS0_10device_ptrIdEENS0_17counting_iteratorIlNS0_11use_defaultESF_SF_EEEEEEEPNSB_IJdlEEESJ_lNS1_9__extrema9arg_max_fIdl6actionEEEEJSI_SK_lN3cub18CUB_300001_SM_100013GridEvenShareIlEENSR_9GridQueueIyEESO_EEEvDpT0_,(.L_x_721 - _ZN6thrust24THRUST_300001_SM_1000_NS8cuda_cub4core6detail13_kernel_agentINS1_8__reduce11ReduceAgentINS0_12zip_iteratorIN4cuda3std3__45tupleIJNS0_10device_ptrIdEENS0_17counting_iteratorIlNS0_11use_defaultESF_SF_EEEEEEEPNSB_IJdlEEESJ_lNS1_9__extrema9arg_max_fIdl6actionEEEEJSI_SK_lN3cub18CUB_300001_SM_100013GridEvenShareIlEENSR_9GridQueueIyEESO_EEEvDpT0_)
        .other          _ZN6thrust24THRUST_300001_SM_1000_NS8cuda_cub4core6detail13_kernel_agentINS1_8__reduce11ReduceAgentINS0_12zip_iteratorIN4cuda3std3__45tupleIJNS0_10device_ptrIdEENS0_17counting_iteratorIlNS0_11use_defaultESF_SF_EEEEEEEPNSB_IJdlEEESJ_lNS1_9__extrema9arg_max_fIdl6actionEEEEJSI_SK_lN3cub18CUB_300001_SM_100013GridEvenShareIlEENSR_9GridQueueIyEESO_EEEvDpT0_,@"STO_CUDA_ENTRY STV_DEFAULT"
_ZN6thrust24THRUST_300001_SM_1000_NS8cuda_cub4core6detail13_kernel_agentINS1_8__reduce11ReduceAgentINS0_12zip_iteratorIN4cuda3std3__45tupleIJNS0_10device_ptrIdEENS0_17counting_iteratorIlNS0_11use_defaultESF_SF_EEEEEEEPNSB_IJdlEEESJ_lNS1_9__extrema9arg_max_fIdl6actionEEEEJSI_SK_lN3cub18CUB_300001_SM_100013GridEvenShareIlEENSR_9GridQueueIyEESO_EEEvDpT0_:
.text._ZN6thrust24THRUST_300001_SM_1000_NS8cuda_cub4core6detail13_kernel_agentINS1_8__reduce11ReduceAgentINS0_12zip_iteratorIN4cuda3std3__45tupleIJNS0_10device_ptrIdEENS0_17counting_iteratorIlNS0_11use_defaultESF_SF_EEEEEEEPNSB_IJdlEEESJ_lNS1_9__extrema9arg_max_fIdl6actionEEEEJSI_SK_lN3cub18CUB_300001_SM_100013GridEvenShareIlEENSR_9GridQueueIyEESO_EEEvDpT0_:
[----:B------:R-:W-:Y:S01]  /*0000*/  LDC R1, c[0x0][0x37c] ;  /* 0x0000df00ff017b82 */ /* 0x000fe20000000800 */
[----:B------:R-:W0:Y:S01]  /*0010*/  S2R R0, SR_CTAID.X ;  /* 0x0000000000007919 */ /* 0x000e220000002500 */
[----:B------:R-:W1:Y:S01]  /*0020*/  LDCU.64 UR4, c[0x0][0x398] ;  /* 0x00007300ff0477ac */ /* 0x000e620008000a00 */
[----:B------:R-:W-:Y:S01]  /*0030*/  BSSY.RECONVERGENT B0, `(.L_x_116) ;  /* 0x0000689000007945 */ /* 0x000fe20003800200 */
[----:B------:R-:W2:Y:S01]  /*0040*/  LDCU UR6, c[0x0][0x370] ;  /* 0x00006e00ff0677ac */ /* 0x000ea20008000800 */
[----:B------:R-:W3:Y:S01]  /*0050*/  LDCU.64 UR10, c[0x0][0x358] ;  /* 0x00006b00ff0a77ac */ /* 0x000ee20008000a00 */
[----:B-1----:R-:W-:Y:S02]  /*0060*/  IMAD.U32 R25, RZ, RZ, UR4 ;  /* 0x00000004ff197e24 */ /* 0x002fe4000f8e00ff */
[----:B------:R-:W-:Y:S01]  /*0070*/  IMAD.U32 R16, RZ, RZ, UR5 ;  /* 0x00000005ff107e24 */ /* 0x000fe2000f8e00ff */
[----:B--2---:R-:W-:Y:S01]  /*0080*/  UIMAD UR6, UR6, 0x500, URZ ;  /* 0x00000500060678a4 */ /* 0x004fe2000f8e02ff */
[----:B0-----:R-:W-:-:S05]  /*0090*/  IMAD R8, R0, 0x500, RZ ;  /* 0x0000050000087824 */ /* 0x001fca00078e02ff */
[----:B------:R-:W-:-:S04]  /*00a0*/  IADD3 R2, P1, PT, R8, 0x500, RZ ;  /* 0x0000050008027810 */ /* 0x000fc80007f3e0ff */
[----:B------:R-:W-:Y:S01]  /*00b0*/  ISETP.GT.U32.AND P0, PT, R2, R25, PT ;  /* 0x000000190200720c */ /* 0x000fe20003f04070 */
[----:B------:R-:W-:-:S05]  /*00c0*/  IMAD.X R3, RZ, RZ, RZ, P1 ;  /* 0x000000ffff037224 */ /* 0x000fca00008e06ff */
[----:B------:R-:W-:-:S13]  /*00d0*/  ISETP.GT.AND.EX P0, PT, R3, R16, PT, P0 ;  /* 0x000000100300720c */ /* 0x000fda0003f04300 */
[----:B---3--:R-:W-:Y:S05]  /*00e0*/  @!P0 BRA `(.L_x_117) ;  /* 0x0000003800e48947 */ /* 0x008fea0003800000 */
[----:B------:R-:W0:Y:S01]  /*00f0*/  S2R R10, SR_TID.X ;  /* 0x00000000000a7919 */ /* 0x000e220000002100 */
[----:B------:R-:W-:Y:S01]  /*0100*/  IMAD.IADD R9, R25, 0x1, -R8 ;  /* 0x0000000119097824 */ /* 0x000fe200078e0a08 */
[----:B------:R-:W-:Y:S01]  /*0110*/  BSSY.RECONVERGENT B1, `(.L_x_118) ;  /* 0x000000f000017945 */ /* 0x000fe20003800200 */
[----:B------:R-:W-:Y:S02]  /*0120*/  CS2R R20, SRZ ;  /* 0x0000000000147805 */ /* 0x000fe4000001ff00 */
[----:B------:R-:W-:Y:S02]  /*0130*/  CS2R R14, SRZ ;  /* 0x00000000000e7805 */ /* 0x000fe4000001ff00 */
[----:B0-----:R-:W-:Y:S01]  /*0140*/  ISETP.GE.AND P0, PT, R10, R9, PT ;  /* 0x000000090a00720c */ /* 0x001fe20003f06270 */
[----:B------:R-:W-:-:S12]  /*0150*/  IMAD.MOV.U32 R6, RZ, RZ, R10 ;  /* 0x000000ffff067224 */ /* 0x000fd800078e000a */
[----:B------:R-:W-:Y:S05]  /*0160*/  @P0 BRA `(.L_x_119) ;  /* 0x0000000000240947 */ /* 0x000fea0003800000 */
[----:B------:R-:W0:Y:S01]  /*0170*/  LDCU.128 UR4, c[0x0][0x380] ;  /* 0x00007000ff0477ac */ /* 0x000e220008000c00 */
[----:B------:R-:W-:-:S05]  /*0180*/  IADD3 R21, P0, PT, R8, R10, RZ ;  /* 0x0000000a08157210 */ /* 0x000fca0007f1e0ff */
[----:B------:R-:W-:Y:S01]  /*0190*/  IMAD.X R20, RZ, RZ, RZ, P0 ;  /* 0x000000ffff147224 */ /* 0x000fe200000e06ff */
[----:B0-----:R-:W-:-:S04]  /*01a0*/  LEA R14, P1, R21, UR4, 0x3 ;  /* 0x00000004150e7c11 */ /* 0x001fc8000f8218ff */
[----:B------:R-:W-:-:S06]  /*01b0*/  LEA.HI.X R15, R21, UR5, R20, 0x3, P1 ;  /* 0x00000005150f7c11 */ /* 0x000fcc00088f1c14 */
[----:B------:R-:W5:Y:S01]  /*01c0*/  LDG.E.64 R14, desc[UR10][R14.64] ;  /* 0x0000000a0e0e7981 */ /* 0x000f62000c1e1b00 */
[----:B------:R-:W-:Y:S01]  /*01d0*/  IADD3 R21, P0, PT, R21, UR6, RZ ;  /* 0x0000000615157c10 */ /* 0x000fe2000ff1e0ff */
[----:B------:R-:W-:-:S03]  /*01e0*/  VIADD R6, R10, 0x100 ;  /* 0x000001000a067836 */ /* 0x000fc60000000000 */
[----:B------:R-:W-:-:S09]  /*01f0*/  IADD3.X R20, PT, PT, R20, UR7, RZ, P0, !PT ;  /* 0x0000000714147c10 */ /* 0x000fd200087fe4ff */
.L_x_119:
[----:B------:R-:W-:Y:S05]  /*0200*/  BSYNC.RECONVERGENT B1 ;  /* 0x0000000000017941 */ /* 0x000fea0003800200 */
.L_x_118:
[----:B------:R-:W-:Y:S01]  /*0210*/  ISETP.GE.AND P0, PT, R6, R9, PT ;  /* 0x000000090600720c */ /* 0x000fe20003f06270 */
[----:B------:R-:W-:-:S12]  /*0220*/  BSSY.RECONVERGENT B1, `(.L_x_120) ;  /* 0x00000af000017945 */ /* 0x000fd80003800200 */
[----:B------:R-:W-:Y:S05]  /*0230*/  @P0 BRA `(.L_x_121) ;  /* 0x0000000800b40947 */ /* 0x000fea0003800000 */
[----:B------:R-:W-:Y:S01]  /*0240*/  LOP3.LUT R2, RZ, R6, RZ, 0x33, !PT ;  /* 0x00000006ff027212 */ /* 0x000fe200078e33ff */
[----:B------:R-:W-:Y:S03]  /*0250*/  BSSY.RECONVERGENT B2, `(.L_x_122) ;  /* 0x0000034000027945 */ /* 0x000fe60003800200 */
[----:B------:R-:W-:-:S04]  /*0260*/  IADD3 R25, PT, PT, -R8, R25, R2 ;  /* 0x0000001908197210 */ /* 0x000fc80007ffe102 */
[----:B------:R-:W-:-:S04]  /*0270*/  LOP3.LUT R2, R25, 0x300, RZ, 0xc0, !PT ;  /* 0x0000030019027812 */ /* 0x000fc800078ec0ff */
[----:B------:R-:W-:-:S13]  /*0280*/  ISETP.NE.AND P0, PT, R2, 0x300, PT ;  /* 0x000003000200780c */ /* 0x000fda0003f05270 */
[----:B------:R-:W-:Y:S05]  /*0290*/  @!P0 BRA `(.L_x_123) ;  /* 0x0000000000bc8947 */ /* 0x000fea0003800000 */
[----:B------:R-:W0:Y:S01]  /*02a0*/  LDCU.128 UR4, c[0x0][0x380] ;  /* 0x00007000ff0477ac */ /* 0x000e220008000c00 */
[----:B------:R-:W-:Y:S02]  /*02b0*/  IADD3 R12, P0, PT, R8, R6, RZ ;  /* 0x00000006080c7210 */ /* 0x000fe40007f1e0ff */
[----:B------:R-:W-:-:S03]  /*02c0*/  LEA.HI R2, R25, 0x1, RZ, 0x18 ;  /* 0x0000000119027811 */ /* 0x000fc600078fc0ff */
[----:B------:R-:W-:Y:S01]  /*02d0*/  IMAD.X R3, RZ, RZ, RZ, P0 ;  /* 0x000000ffff037224 */ /* 0x000fe200000e06ff */
[----:B------:R-:W-:-:S05]  /*02e0*/  LOP3.LUT R2, R2, 0x3, RZ, 0xc0, !PT ;  /* 0x0000000302027812 */ /* 0x000fca00078ec0ff */
[----:B------:R-:W-:Y:S01]  /*02f0*/  IMAD.MOV R7, RZ, RZ, -R2 ;  /* 0x000000ffff077224 */ /* 0x000fe200078e0a02 */
[C---:B0-----:R-:W-:Y:S02]  /*0300*/  IADD3 R13, P1, PT, R12.reuse, UR6, RZ ;  /* 0x000000060c0d7c10 */ /* 0x041fe4000ff3e0ff */
[C---:B------:R-:W-:Y:S02]  /*0310*/  LEA R11, P2, R12.reuse, UR4, 0x3 ;  /* 0x000000040c0b7c11 */ /* 0x040fe4000f8418ff */
[----:B------:R-:W-:Y:S02]  /*0320*/  IADD3.X R16, PT, PT, R3, UR7, RZ, P1, !PT ;  /* 0x0000000703107c10 */ /* 0x000fe40008ffe4ff */
[----:B------:R-:W-:-:S09]  /*0330*/  LEA.HI.X R12, R12, UR5, R3, 0x3, P2 ;  /* 0x000000050c0c7c11 */ /* 0x000fd200090f1c03 */
.L_x_126:
[----:B------:R-:W-:Y:S02]  /*0340*/  IMAD.MOV.U32 R2, RZ, RZ, R11 ;  /* 0x000000ffff027224 */ /* 0x000fe400078e000b */
[----:B------:R-:W-:-:S06]  /*0350*/  IMAD.MOV.U32 R3, RZ, RZ, R12 ;  /* 0x000000ffff037224 */ /* 0x000fcc00078e000c */
[----:B------:R-:W2:Y:S01]  /*0360*/  LDG.E.64 R2, desc[UR10][R2.64] ;  /* 0x0000000a02027981 */ /* 0x000ea2000c1e1b00 */
[----:B------:R-:W-:Y:S01]  /*0370*/  VIADD R7, R7, 0x1 ;  /* 0x0000000107077836 */ /* 0x000fe20000000000 */
[----:B------:R-:W-:Y:S01]  /*0380*/  BSSY.RECONVERGENT B3, `(.L_x_124) ;  /* 0x000001b000037945 */ /* 0x000fe20003800200 */
[----:B------:R-:W-:Y:S01]  /*0390*/  IMAD.MOV.U32 R18, RZ, RZ, R21 ;  /* 0x000000ffff127224 */ /* 0x000fe200078e0015 */
[----:B------:R-:W-:Y:S01]  /*03a0*/  IADD3 R11, P3, PT, R11, 0x800, RZ ;  /* 0x000008000b0b7810 */ /* 0x000fe20007f7e0ff */
[----:B------:R-:W-:Y:S01]  /*03b0*/  IMAD.MOV.U32 R17, RZ, RZ, R20 ;  /* 0x000000ffff117224 */ /* 0x000fe200078e0014 */
[----:B------:R-:W-:Y:S01]  /*03c0*/  ISETP.NE.AND P2, PT, R7, RZ, PT ;  /* 0x000000ff0700720c */ /* 0x000fe20003f45270 */
[----:B-----5:R-:W-:Y:S02]  /*03d0*/  IMAD.MOV.U32 R4, RZ, RZ, R14 ;  /* 0x000000ffff047224 */ /* 0x020fe400078e000e */
[----:B------:R-:W-:Y:S02]  /*03e0*/  IMAD.MOV.U32 R5, RZ, RZ, R15 ;  /* 0x000000ffff057224 */ /* 0x000fe400078e000f */
[----:B------:R-:W-:-:S02]  /*03f0*/  IMAD.MOV.U32 R21, RZ, RZ, R13 ;  /* 0x000000ffff157224 */ /* 0x000fc400078e000d */
[----:B------:R-:W-:Y:S01]  /*0400*/  IMAD.MOV.U32 R20, RZ, RZ, R16 ;  /* 0x000000ffff147224 */ /* 0x000fe200078e0010 */
[----:B--2---:R-:W-:Y:S01]  /*0410*/  DSETP.GEU.AND P0, PT, |R14|, |R2|, PT ;  /* 0x400000020e00722a */ /* 0x004fe20003f0e200 */
[----:B------:R-:W-:Y:S02]  /*0420*/  IMAD.MOV.U32 R14, RZ, RZ, R2 ;  /* 0x000000ffff0e7224 */ /* 0x000fe400078e0002 */
[----:B------:R-:W-:-:S11]  /*0430*/  IMAD.MOV.U32 R15, RZ, RZ, R3 ;  /* 0x000000ffff0f7224 */ /* 0x000fd600078e0003 */
        /* <DEDUP_REMOVED lines=15> */
.L_x_125:
[----:B------:R-:W-:Y:S05]  /*0530*/  BSYNC.RECONVERGENT B3 ;  /* 0x0000000000037941 */ /* 0x000fea0003800200 */
.L_x_124:
[----:B------:R-:W-:Y:S01]  /*0540*/  IADD3 R13, P0, PT, R13, 0x100, RZ ;  /* 0x000001000d0d7810 */ /* 0x000fe20007f1e0ff */
[----:B------:R-:W-:Y:S02]  /*0550*/  VIADD R6, R6, 0x100 ;  /* 0x0000010006067836 */ /* 0x000fe40000000000 */
[----:B------:R-:W-:Y:S02]  /*0560*/  IMAD.X R12, RZ, RZ, R12, P3 ;  /* 0x000000ffff0c7224 */ /* 0x000fe400018e060c */
[----:B------:R-:W-:Y:S01]  /*0570*/  IMAD.X R16, RZ, RZ, R16, P0 ;  /* 0x000000ffff107224 */ /* 0x000fe200000e0610 */
[----:B------:R-:W-:Y:S07]  /*0580*/  @P2 BRA `(.L_x_126) ;  /* 0xfffffffc006c2947 */ /* 0x000fee000383ffff */
.L_x_123:
[----:B------:R-:W-:Y:S05]  /*0590*/  BSYNC.RECONVERGENT B2 ;  /* 0x0000000000027941 */ /* 0x000fea0003800200 */
.L_x_122:
[----:B------:R-:W-:-:S13]  /*05a0*/  ISETP.GE.U32.AND P0, PT, R25, 0x300, PT ;  /* 0x000003001900780c */ /* 0x000fda0003f06070 */
[----:B------:R-:W-:Y:S05]  /*05b0*/  @!P0 BRA `(.L_x_121) ;  /* 0x0000000400d48947 */ /* 0x000fea0003800000 */
[----:B------:R-:W0:Y:S01]  /*05c0*/  LDC.64 R4, c[0x0][0x380] ;  /* 0x0000e000ff047b82 */ /* 0x000e220000000a00 */
[----:B------:R-:W-:-:S07]  /*05d0*/  VIADD R11, R6, 0x200 ;  /* 0x00000200060b7836 */ /* 0x000fce0000000000 */
[----:B------:R-:W1:Y:S02]  /*05e0*/  LDC.64 R2, c[0x0][0x388] ;  /* 0x0000e200ff027b82 */ /* 0x000e640000000a00 */
.L_x_135:
[----:B------:R-:W-:-:S05]  /*05f0*/  VIADD R7, R11, 0xfffffe00 ;  /* 0xfffffe000b077836 */ /* 0x000fca0000000000 */
[----:B------:R-:W-:-:S04]  /*0600*/  IADD3 R13, P0, PT, R8, R7, RZ ;  /* 0x00000007080d7210 */ /* 0x000fc80007f1e0ff */
[----:B------:R-:W-:Y:S02]  /*0610*/  LEA.HI.X.SX32 R12, R7, RZ, 0x1, P0 ;  /* 0x000000ff070c7211 */ /* 0x000fe400000f0eff */
[----:B0-----:R-:W-:-:S04]  /*0620*/  LEA R16, P0, R13, R4, 0x3 ;  /* 0x000000040d107211 */ /* 0x001fc800078018ff */
[----:B------:R-:W-:-:S05]  /*0630*/  LEA.HI.X R17, R13, R5, R12, 0x3, P0 ;  /* 0x000000050d117211 */ /* 0x000fca00000f1c0c */
[----:B------:R-:W2:Y:S04]  /*0640*/  LDG.E.64 R18, desc[UR10][R16.64] ;  /* 0x0000000a10127981 */ /* 0x000ea8000c1e1b00 */
[----:B-----5:R0:W5:Y:S01]  /*0650*/  LDG.E.64 R6, desc[UR10][R16.64+0x800] ;  /* 0x0008000a10067981 */ /* 0x020162000c1e1b00 */
[----:B-1----:R-:W-:Y:S01]  /*0660*/  IADD3 R24, P1, PT, R13, R2, RZ ;  /* 0x000000020d187210 */ /* 0x002fe20007f3e0ff */
[----:B------:R-:W-:Y:S04]  /*0670*/  BSSY.RECONVERGENT B2, `(.L_x_127) ;  /* 0x0000016000027945 */ /* 0x000fe80003800200 */
[----:B------:R-:W-:-:S02]  /*0680*/  IMAD.X R25, R12, 0x1, R3, P1 ;  /* 0x000000010c197824 */ /* 0x000fc400008e0603 */
[----:B------:R-:W-:Y:S02]  /*0690*/  IMAD.MOV.U32 R23, RZ, RZ, R24 ;  /* 0x000000ffff177224 */ /* 0x000fe400078e0018 */
[----:B------:R-:W-:Y:S01]  /*06a0*/  IMAD.MOV.U32 R22, RZ, RZ, R25 ;  /* 0x000000ffff167224 */ /* 0x000fe200078e0019 */
[----:B--2---:R-:W-:Y:S01]  /*06b0*/  DSETP.GEU.AND P0, PT, |R14|, |R18|, PT ;  /* 0x400000120e00722a */ /* 0x004fe20003f0e200 */
[----:B------:R-:W-:Y:S02]  /*06c0*/  IMAD.MOV.U32 R12, RZ, RZ, R18 ;  /* 0x000000ffff0c7224 */ /* 0x000fe400078e0012 */
[----:B------:R-:W-:-:S11]  /*06d0*/  IMAD.MOV.U32 R13, RZ, RZ, R19 ;  /* 0x000000ffff0d7224 */ /* 0x000fd600078e0013 */
        /* <DEDUP_REMOVED lines=15> */
.L_x_128:
[----:B------:R-:W-:Y:S05]  /*07d0*/  BSYNC.RECONVERGENT B2 ;  /* 0x0000000000027941 */ /* 0x000fea0003800200 */
.L_x_127:
[----:B------:R0:W5:Y:S04]  /*07e0*/  LDG.E.64 R14, desc[UR10][R16.64+0x1000] ;  /* 0x0010000a100e7981 */ /* 0x000168000c1e1b00 */
[----:B------:R0:W5:Y:S02]  /*07f0*/  LDG.E.64 R18, desc[UR10][R16.64+0x1800] ;  /* 0x0018000a10127981 */ /* 0x000164000c1e1b00 */
[----:B-----5:R-:W-:Y:S01]  /*0800*/  DSETP.GEU.AND P0, PT, |R12|, |R6|, PT ;  /* 0x400000060c00722a */ /* 0x020fe20003f0e200 */
[----:B------:R-:W-:Y:S01]  /*0810*/  VIADD R21, R11, 0xffffff00 ;  /* 0xffffff000b157836 */ /* 0x000fe20000000000 */
[----:B------:R-:W-:Y:S04]  /*0820*/  BSSY.RECONVERGENT B2, `(.L_x_129) ;  /* 0x0000017000027945 */ /* 0x000fe80003800200 */
[----:B------:R-:W-:-:S02]  /*0830*/  SHF.R.S32.HI R20, RZ, 0x1f, R21 ;  /* 0x0000001fff147819 */ /* 0x000fc40000011415 */
[----:B------:R-:W-:Y:S01]  /*0840*/  IADD3 R26, P1, P2, R21, R2, R8 ;  /* 0x00000002151a7210 */ /* 0x000fe20007a3e008 */
[----:B------:R-:W-:-:S03]  /*0850*/  IMAD.MOV.U32 R21, RZ, RZ, R7 ;  /* 0x000000ffff157224 */ /* 0x000fc600078e0007 */
[----:B------:R-:W-:Y:S01]  /*0860*/  IADD3.X R27, PT, PT, R20, R3, RZ, P1, P2 ;  /* 0x00000003141b7210 */ /* 0x000fe20000fe44ff */
[----:B------:R-:W-:Y:S02]  /*0870*/  IMAD.MOV.U32 R24, RZ, RZ, R26 ;  /* 0x000000ffff187224 */ /* 0x000fe400078e001a */
[----:B------:R-:W-:Y:S02]  /*0880*/  IMAD.MOV.U32 R20, RZ, RZ, R6 ;  /* 0x000000ffff147224 */ /* 0x000fe400078e0006 */
[----:B------:R-:W-:Y:S01]  /*0890*/  IMAD.MOV.U32 R25, RZ, RZ, R27 ;  /* 0x000000ffff197224 */ /* 0x000fe200078e001b */
[----:B0-----:R-:W-:Y:S06]  /*08a0*/  @!P0 BRA `(.L_x_130) ;  /* 0x0000000000388947 */ /* 0x001fec0003800000 */
        /* <DEDUP_REMOVED lines=14> */
.L_x_130:
[----:B------:R-:W-:Y:S05]  /*0990*/  BSYNC.RECONVERGENT B2 ;  /* 0x0000000000027941 */ /* 0x000fea0003800200 */
.L_x_129:
[----:B------:R-:W-:Y:S01]  /*09a0*/  DSETP.GEU.AND P0, PT, |R20|, |R14|, PT ;  /* 0x4000000e1400722a */ /* 0x000fe20003f0e200 */
[----:B------:R-:W-:Y:S01]  /*09b0*/  SHF.R.S32.HI R6, RZ, 0x1f, R11 ;  /* 0x0000001fff067819 */ /* 0x000fe2000001140b */
[----:B------:R-:W-:Y:S01]  /*09c0*/  BSSY.RECONVERGENT B2, `(.L_x_131) ;  /* 0x0000017000027945 */ /* 0x000fe20003800200 */
[C---:B------:R-:W-:Y:S01]  /*09d0*/  IADD3 R23, P1, P2, R11.reuse, R2, R8 ;  /* 0x000000020b177210 */ /* 0x040fe20007a3e008 */
[----:B------:R-:W-:Y:S02]  /*09e0*/  VIADD R17, R11, 0x100 ;  /* 0x000001000b117836 */ /* 0x000fe40000000000 */
[----:B------:R-:W-:Y:S01]  /*09f0*/  IMAD.MOV.U32 R7, RZ, RZ, R15 ;  /* 0x000000ffff077224 */ /* 0x000fe200078e000f */
[----:B------:R-:W-:Y:S01]  /*0a00*/  IADD3.X R16, PT, PT, R6, R3, RZ, P1, P2 ;  /* 0x0000000306107210 */ /* 0x000fe20000fe44ff */
[----:B------:R-:W-:Y:S02]  /*0a10*/  IMAD.MOV.U32 R12, RZ, RZ, R23 ;  /* 0x000000ffff0c7224 */ /* 0x000fe400078e0017 */
[----:B------:R-:W-:-:S02]  /*0a20*/  IMAD.MOV.U32 R6, RZ, RZ, R14 ;  /* 0x000000ffff067224 */ /* 0x000fc400078e000e */
[----:B------:R-:W-:Y:S02]  /*0a30*/  IMAD.MOV.U32 R13, RZ, RZ, R16 ;  /* 0x000000ffff0d7224 */ /* 0x000fe400078e0010 */
        /* <DEDUP_REMOVED lines=15> */
.L_x_132:
[----:B------:R-:W-:Y:S05]  /*0b30*/  BSYNC.RECONVERGENT B2 ;  /* 0x0000000000027941 */ /* 0x000fea0003800200 */
.L_x_131:
[----:B------:R-:W-:Y:S01]  /*0b40*/  DSETP.GEU.AND P0, PT, |R6|, |R18|, PT ;  /* 0x400000120600722a */ /* 0x000fe20003f0e200 */
[----:B------:R-:W-:Y:S01]  /*0b50*/  SHF.R.S32.HI R14, RZ, 0x1f, R17 ;  /* 0x0000001fff0e7819 */ /* 0x000fe20000011411 */
[----:B------:R-:W-:Y:S01]  /*0b60*/  BSSY.RECONVERGENT B2, `(.L_x_133) ;  /* 0x0000016000027945 */ /* 0x000fe20003800200 */
[----:B------:R-:W-:Y:S01]  /*0b70*/  IADD3 R17, P1, P2, R17, R2, R8 ;  /* 0x0000000211117210 */ /* 0x000fe20007a3e008 */
[----:B------:R-:W-:-:S03]  /*0b80*/  IMAD.MOV.U32 R15, RZ, RZ, R19 ;  /* 0x000000ffff0f7224 */ /* 0x000fc600078e0013 */
[----:B------:R-:W-:Y:S01]  /*0b90*/  IADD3.X R16, PT, PT, R14, R3, RZ, P1, P2 ;  /* 0x000000030e107210 */ /* 0x000fe20000fe44ff */
[----:B------:R-:W-:Y:S02]  /*0ba0*/  IMAD.MOV.U32 R21, RZ, RZ, R17 ;  /* 0x000000ffff157224 */ /* 0x000fe400078e0011 */
[----:B------:R-:W-:Y:S02]  /*0bb0*/  IMAD.MOV.U32 R14, RZ, RZ, R18 ;  /* 0x000000ffff0e7224 */ /* 0x000fe400078e0012 */
        /* <DEDUP_REMOVED lines=16> */
.L_x_134:
[----:B------:R-:W-:Y:S05]  /*0cc0*/  BSYNC.RECONVERGENT B2 ;  /* 0x0000000000027941 */ /* 0x000fea0003800200 */
.L_x_133:
[C---:B------:R-:W-:Y:S02]  /*0cd0*/  VIADD R6, R11.reuse, 0x200 ;  /* 0x000002000b067836 */ /* 0x040fe40000000000 */
[----:B------:R-:W-:-:S03]  /*0ce0*/  VIADD R11, R11, 0x400 ;  /* 0x000004000b0b7836 */ /* 0x000fc60000000000 */
[----:B------:R-:W-:-:S13]  /*0cf0*/  ISETP.GE.AND P0, PT, R6, R9, PT ;  /* 0x000000090600720c */ /* 0x000fda0003f06270 */
[----:B------:R-:W-:Y:S05]  /*0d00*/  @!P0 BRA `(.L_x_135) ;  /* 0xfffffff800388947 */ /* 0x000fea000383ffff */
.L_x_121:
[----:B------:R-:W-:Y:S05]  /*0d10*/  BSYNC.RECONVERGENT B1 ;  /* 0x0000000000017941 */ /* 0x000fea0003800200 */
.L_x_120:
[----:B------:R-:W-:-:S13]  /*0d20*/  ISETP.GE.AND P0, PT, R9, 0x100, PT ;  /* 0x000001000900780c */ /* 0x000fda0003f06270 */
[----:B------:R-:W-:Y:S05]  /*0d30*/  @!P0 BRA `(.L_x_136) ;  /* 0x0000001400508947 */ /* 0x000fea0003800000 */
[----:B------:R-:W0:Y:S01]  /*0d40*/  S2R R11, SR_LANEID ;  /* 0x00000000000b7919 */ /* 0x000e220000000000 */
[----:B------:R-:W-:Y:S01]  /*0d50*/  BSSY.RECONVERGENT B1, `(.L_x_137) ;  /* 0x000001f000017945 */ /* 0x000fe20003800200 */
[----:B------:R-:W-:Y:S01]  /*0d60*/  IMAD.MOV.U32 R12, RZ, RZ, R21 ;  /* 0x000000ffff0c7224 */ /* 0x000fe200078e0015 */
[----:B-----5:R1:W2:Y:S01]  /*0d70*/  SHFL.DOWN PT, R4, R14, 0x1, 0x1f ;  /* 0x08201f000e047f89 */ /* 0x0202a200000e0000 */
        /* <DEDUP_REMOVED lines=9> */
[----:B------:R-:W-:Y:S01]  /*0e10*/  IMAD.MOV.U32 R12, RZ, RZ, R6 ;  /* 0x000000ffff0c7224 */ /* 0x000fe200078e0006 */
[----:B------:R-:W-:Y:S01]  /*0e20*/  MOV R13, R7 ;  /* 0x00000007000d7202 */ /* 0x000fe20000000f00 */
[----:B------:R-:W-:Y:S02]  /*0e30*/  IMAD.MOV.U32 R2, RZ, RZ, R4 ;  /* 0x000000ffff027224 */ /* 0x000fe400078e0004 */
[----:B------:R-:W-:-:S09]  /*0e40*/  IMAD.MOV.U32 R3, RZ, RZ, R5 ;  /* 0x000000ffff037224 */ /* 0x000fd200078e0005 */
        /* <DEDUP_REMOVED lines=15> */
.L_x_138:
[----:B------:R-:W-:Y:S05]  /*0f40*/  BSYNC.RECONVERGENT B1 ;  /* 0x0000000000017941 */ /* 0x000fea0003800200 */
.L_x_137:
        /* <DEDUP_REMOVED lines=31> */
.L_x_140:
[----:B------:R-:W-:Y:S05]  /*1140*/  BSYNC.RECONVERGENT B1 ;  /* 0x0000000000017941 */ /* 0x000fea0003800200 */
.L_x_139:
[----:B------:R-:W-:Y:S01]  /*1150*/  ISETP.GT.AND P0, PT, R11, 0x1b, PT ;  /* 0x0000001b0b00780c */ /* 0x000fe20003f04270 */
[----:B-1----:R1:W1:Y:S01]  /*1160*/  SHFL.DOWN PT, R6, R4, 0x4, 0x1f ;  /* 0x08801f0004067f89 */ /* 0x00226200000e0000 */
[----:B------:R-:W-:Y:S01]  /*1170*/  BSSY.RECONVERGENT B1, `(.L_x_141) ;  /* 0x000001d000017945 */ /* 0x000fe20003800200 */
[----:B----4-:R-:W-:Y:S02]  /*1180*/  IMAD.MOV.U32 R14, RZ, RZ, R8 ;  /* 0x000000ffff0e7224 */ /* 0x010fe400078e0008 */
[----:B--2---:R2:W4:Y:S01]  /*1190*/  SHFL.DOWN PT, R7, R5, 0x4, 0x1f ;  /* 0x08801f0005077f89 */ /* 0x00452200000e0000 */
[----:B---3--:R-:W-:Y:S02]  /*11a0*/  IMAD.MOV.U32 R15, RZ, RZ, R9 ;  /* 0x000000ffff0f7224 */ /* 0x008fe400078e0009 */
[----:B0-----:R-:W-:Y:S01]  /*11b0*/  IMAD.MOV.U32 R2, RZ, RZ, R4 ;  /* 0x000000ffff027224 */ /* 0x001fe200078e0004 */
[----:B------:R2:W0:Y:S01]  /*11c0*/  SHFL.DOWN PT, R13, R8, 0x4, 0x1f ;  /* 0x08801f00080d7f89 */ /* 0x00042200000e0000 */
[----:B------:R-:W-:-:S03]  /*11d0*/  IMAD.MOV.U32 R3, RZ, RZ, R5 ;  /* 0x000000ffff037224 */ /* 0x000fc600078e0005 */
[----:B------:R2:W3:Y:S01]  /*11e0*/  SHFL.DOWN PT, R12, R9, 0x4, 0x1f ;  /* 0x08801f00090c7f89 */ /* 0x0004e200000e0000 */
[----:B------:R-:W-:Y:S05]  /*11f0*/  @P0 BRA `(.L_x_142) ;  /* 0x0000000000500947 */ /* 0x000fea0003800000 */
[----:B-1--4-:R-:W-:Y:S01]  /*1200*/  DSETP.GEU.AND P0, PT, |R4|, |R6|, PT ;  /* 0x400000060400722a */ /* 0x012fe20003f0e200 */
[----:B0-----:R-:W-:Y:S02]  /*1210*/  IMAD.MOV.U32 R14, RZ, RZ, R13 ;  /* 0x000000ffff0e7224 */ /* 0x001fe400078e000d */
        /* <DEDUP_REMOVED lines=18> */
.L_x_142:
[----:B------:R-:W-:Y:S05]  /*1340*/  BSYNC.RECONVERGENT B1 ;  /* 0x0000000000017941 */ /* 0x000fea0003800200 */
.L_x_141:
[----:B------:R-:W-:Y:S01]  /*1350*/  ISETP.GT.AND P0, PT, R11, 0x17, PT ;  /* 0x000000170b00780c */ /* 0x000fe20003f04270 */
[----:B-1----:R1:W1:Y:S01]  /*1360*/  SHFL.DOWN PT, R4, R2, 0x8, 0x1f ;  /* 0x09001f0002047f89 */ /* 0x00226200000e0000 */
[----:B------:R-:W-:Y:S01]  /*1370*/  BSSY.RECONVERGENT B1, `(.L_x_143) ;  /* 0x000001d000017945 */ /* 0x000fe20003800200 */
[----:B---3--:R-:W-:Y:S02]  /*1380*/  IMAD.MOV.U32 R12, RZ, RZ, R14 ;  /* 0x000000ffff0c7224 */ /* 0x008fe400078e000e */
[----:B--2---:R2:W3:Y:S01]  /*1390*/  SHFL.DOWN PT, R5, R3, 0x8, 0x1f ;  /* 0x09001f0003057f89 */ /* 0x0044e200000e0000 */
[----:B0-----:R-:W-:Y:S02]  /*13a0*/  IMAD.MOV.U32 R13, RZ, RZ, R15 ;  /* 0x000000ffff0d7224 */ /* 0x001fe400078e000f */
[----:B------:R-:W-:Y:S01]  /*13b0*/  IMAD.MOV.U32 R8, RZ, RZ, R2 ;  /* 0x000000ffff087224 */ /* 0x000fe200078e0002 */
[----:B----4-:R2:W0:Y:S01]  /*13c0*/  SHFL.DOWN PT, R7, R14, 0x8, 0x1f ;  /* 0x09001f000e077f89 */ /* 0x01042200000e0000 */
[----:B------:R-:W-:-:S03]  /*13d0*/  IMAD.MOV.U32 R9, RZ, RZ, R3 ;  /* 0x000000ffff097224 */ /* 0x000fc600078e0003 */
[----:B------:R2:W4:Y:S01]  /*13e0*/  SHFL.DOWN PT, R6, R15, 0x8, 0x1f ;  /* 0x09001f000f067f89 */ /* 0x00052200000e0000 */
[----:B------:R-:W-:Y:S05]  /*13f0*/  @P0 BRA `(.L_x_144) ;  /* 0x0000000000500947 */ /* 0x000fea0003800000 */
[----:B-1-3--:R-:W-:Y:S01]  /*1400*/  DSETP.GEU.AND P0, PT, |R2|, |R4|, PT ;  /* 0x400000040200722a */ /* 0x00afe20003f0e200 */
[----:B0-----:R-:W-:Y:S02]  /*1410*/  IMAD.MOV.U32 R12, RZ, RZ, R7 ;  /* 0x000000ffff0c7224 */ /* 0x001fe400078e0007 */
        /* <DEDUP_REMOVED lines=18> */
.L_x_144:
[----:B------:R-:W-:Y:S05]  /*1540*/  BSYNC.RECONVERGENT B1 ;  /* 0x0000000000017941 */ /* 0x000fea0003800200 */
.L_x_143:
[----:B------:R-:W-:Y:S01]  /*1550*/  ISETP.GT.AND P0, PT, R11, 0xf, PT ;  /* 0x0000000f0b00780c */ /* 0x000fe20003f04270 */
[----:B-1----:R1:W1:Y:S01]  /*1560*/  SHFL.DOWN PT, R2, R8, 0x10, 0x1f ;  /* 0x0a001f0008027f89 */ /* 0x00226200000e0000 */
[----:B------:R-:W-:Y:S01]  /*1570*/  BSSY.RECONVERGENT B1, `(.L_x_145) ;  /* 0x000001d000017945 */ /* 0x000fe20003800200 */
[----:B------:R-:W-:Y:S02]  /*1580*/  IMAD.MOV.U32 R4, RZ, RZ, R12 ;  /* 0x000000ffff047224 */ /* 0x000fe400078e000c */
[----:B--2---:R2:W1:Y:S01]  /*1590*/  SHFL.DOWN PT, R3, R9, 0x10, 0x1f ;  /* 0x0a001f0009037f89 */ /* 0x00446200000e0000 */
[----:B---3--:R-:W-:Y:S02]  /*15a0*/  IMAD.MOV.U32 R5, RZ, RZ, R13 ;  /* 0x000000ffff057224 */ /* 0x008fe400078e000d */
[----:B----4-:R-:W-:Y:S01]  /*15b0*/  IMAD.MOV.U32 R6, RZ, RZ, R8 ;  /* 0x000000ffff067224 */ /* 0x010fe200078e0008 */
[----:B------:R2:W3:Y:S01]  /*15c0*/  SHFL.DOWN PT, R15, R12, 0x10, 0x1f ;  /* 0x0a001f000c0f7f89 */ /* 0x0004e200000e0000 */
[----:B0-----:R-:W-:-:S03]  /*15d0*/  IMAD.MOV.U32 R7, RZ, RZ, R9 ;  /* 0x000000ffff077224 */ /* 0x001fc600078e0009 */
[----:B------:R2:W0:Y:S01]  /*15e0*/  SHFL.DOWN PT, R14, R13, 0x10, 0x1f ;  /* 0x0a001f000d0e7f89 */ /* 0x00042200000e0000 */
[----:B------:R-:W-:Y:S05]  /*15f0*/  @P0 BRA `(.L_x_146) ;  /* 0x0000000000500947 */ /* 0x000fea0003800000 */
[----:B-1----:R-:W-:Y:S01]  /*1600*/  DSETP.GEU.AND P0, PT, |R8|, |R2|, PT ;  /* 0x400000020800722a */ /* 0x002fe20003f0e200 */
[----:B---3--:R-:W-:Y:S02]  /*1610*/  IMAD.MOV.U32 R4, RZ, RZ, R15 ;  /* 0x000000ffff047224 */ /* 0x008fe400078e000f */
        /* <DEDUP_REMOVED lines=18> */
.L_x_146:
[----:B------:R-:W-:Y:S05]  /*1740*/  BSYNC.RECONVERGENT B1 ;  /* 0x0000000000017941 */ /* 0x000fea0003800200 */
.L_x_145:
        /* <DEDUP_REMOVED lines=11> */
.L_x_148:
[----:B------:R-:W-:Y:S05]  /*1800*/  BSYNC.RECONVERGENT B1 ;  /* 0x0000000000017941 */ /* 0x000fea0003800200 */
.L_x_147:
[----:B------:R-:W-:Y:S01]  /*1810*/  BAR.SYNC.DEFER_BLOCKING 0x0 ;  /* 0x0000000000007b1d */ /* 0x000fe20000010000 */
[----:B------:R-:W-:-:S13]  /*1820*/  ISETP.NE.AND P1, PT, R10, RZ, PT ;  /* 0x000000ff0a00720c */ /* 0x000fda0003f25270 */
[----:B------:R-:W-:Y:S05]  /*1830*/  @P1 BRA `(.L_x_149) ;  /* 0x0000005000201947 */ /* 0x000fea0003800000 */
[----:B-1--4-:R-:W1:Y:S01]  /*1840*/  S2R R3, SR_CgaCtaId ;  /* 0x0000000000037919 */ /* 0x012e620000008800 */
[----:B------:R-:W-:Y:S01]  /*1850*/  MOV R20, 0x400 ;  /* 0x0000040000147802 */ /* 0x000fe20000000f00 */
[----:B------:R-:W-:Y:S03]  /*1860*/  BSSY.RECONVERGENT B1, `(.L_x_150) ;  /* 0x000001a000017945 */ /* 0x000fe60003800200 */
[----:B-1----:R-:W-:-:S05]  /*1870*/  LEA R20, R3, R20, 0x18 ;  /* 0x0000001403147211 */ /* 0x002fca00078ec0ff */
[----:B------:R-:W1:Y:S04]  /*1880*/  LDS.64 R16, [R20+0x18] ;  /* 0x0000180014107984 */ /* 0x000e680000000a00 */
[----:B--2---:R-:W2:Y:S04]  /*1890*/  LDS.128 R8, [R20+0x20] ;  /* 0x0000200014087984 */ /* 0x004ea80000000c00 */
[----:B------:R4:W4:Y:S04]  /*18a0*/  LDS.64 R2, [R20+0x80] ;  /* 0x0000800014027984 */ /* 0x0009280000000a00 */
[----:B0--3--:R0:W3:Y:S01]  /*18b0*/  LDS.128 R12, [R20+0x30] ;  /* 0x00003000140c7984 */ /* 0x0090e20000000c00 */
[----:B-1----:R-:W-:Y:S01]  /*18c0*/  DSETP.GEU.AND P0, PT, |R6|, |R16|, PT ;  /* 0x400000100600722a */ /* 0x002fe20003f0e200 */
[----:B------:R-:W-:-:S02]  /*18d0*/  IMAD.MOV.U32 R22, RZ, RZ, R16 ;  /* 0x000000ffff167224 */ /* 0x000fc400078e0010 */
[----:B------:R-:W-:Y:S02]  /*18e0*/  IMAD.MOV.U32 R23, RZ, RZ, R17 ;  /* 0x000000ffff177224 */ /* 0x000fe400078e0011 */
[----:B--2---:R-:W-:Y:S02]  /*18f0*/  IMAD.MOV.U32 R24, RZ, RZ, R8 ;  /* 0x000000ffff187224 */ /* 0x004fe400078e0008 */
[----:B------:R-:W-:-:S07]  /*1900*/  IMAD.MOV.U32 R25, RZ, RZ, R9 ;  /* 0x000000ffff197224 */ /* 0x000fce00078e0009 */
[----:B0--34-:R-:W-:Y:S05]  /*1910*/  @!P0 BRA `(.L_x_151) ;  /* 0x0000000000388947 */ /* 0x019fea0003800000 */
[----:B------:R-:W-:Y:S01]  /*1920*/  DSETP.GEU.AND P0, PT, |R16|, |R6|, PT ;  /* 0x400000061000722a */ /* 0x000fe20003f0e200 */
[----:B------:R-:W-:Y:S01]  /*1930*/  IMAD.MOV.U32 R22, RZ, RZ, R6 ;  /* 0x000000ffff167224 */ /* 0x000fe200078e0006 */
[----:B------:R-:W-:Y:S01]  /*1940*/  MOV R25, R5 ;  /* 0x0000000500197202 */ /* 0x000fe20000000f00 */
[----:B------:R-:W-:Y:S02]  /*1950*/  IMAD.MOV.U32 R23, RZ, RZ, R7 ;  /* 0x000000ffff177224 */ /* 0x000fe400078e0007 */
[----:B------:R-:W-:-:S09]  /*1960*/  IMAD.MOV.U32 R24, RZ, RZ, R4 ;  /* 0x000000ffff187224 */ /* 0x000fd200078e0004 */
        /* <DEDUP_REMOVED lines=9> */
.L_x_151:
[----:B------:R-:W-:Y:S05]  /*1a00*/  BSYNC.RECONVERGENT B1 ;  /* 0x0000000000017941 */ /* 0x000fea0003800200 */
.L_x_150:
        /* <DEDUP_REMOVED lines=23> */
.L_x_153:
[----:B------:R-:W-:Y:S05]  /*1b80*/  BSYNC.RECONVERGENT B1 ;  /* 0x0000000000017941 */ /* 0x000fea0003800200 */
.L_x_152:
        /* <DEDUP_REMOVED lines=21> */
.L_x_155:
[----:B------:R-:W-:Y:S05]  /*1ce0*/  BSYNC.RECONVERGENT B1 ;  /* 0x0000000000017941 */ /* 0x000fea0003800200 */
.L_x_154:
        /* <DEDUP_REMOVED lines=23> */
.L_x_157:
[----:B------:R-:W-:Y:S05]  /*1e60*/  BSYNC.RECONVERGENT B1 ;  /* 0x0000000000017941 */ /* 0x000fea0003800200 */
.L_x_156:
        /* <DEDUP_REMOVED lines=21> */
.L_x_159:
[----:B------:R-:W-:Y:S05]  /*1fc0*/  BSYNC.RECONVERGENT B1 ;  /* 0x0000000000017941 */ /* 0x000fea0003800200 */
.L_x_158:
        /* <DEDUP_REMOVED lines=21> */
.L_x_161:
[----:B------:R-:W-:Y:S05]  /*2120*/  BSYNC.RECONVERGENT B1 ;  /* 0x0000000000017941 */ /* 0x000fea0003800200 */
.L_x_160:
        /* <DEDUP_REMOVED lines=21> */
.L_x_136:
[----:B------:R-:W0:Y:S01]  /*2280*/  S2R R2, SR_LANEID ;  /* 0x0000000000027919 */ /* 0x000e220000000000 */
[----:B------:R-:W-:Y:S01]  /*2290*/  LOP3.LUT R3, R10, 0x3e0, RZ, 0xc0, !PT ;  /* 0x000003e00a037812 */ /* 0x000fe200078ec0ff */
[----:B------:R-:W-:Y:S01]  /*22a0*/  BSSY.RECONVERGENT B1, `(.L_x_162) ;  /* 0x0000024000017945 */ /* 0x000fe20003800200 */
[----:B------:R-:W-:Y:S02]  /*22b0*/  IMAD.MOV.U32 R18, RZ, RZ, R21 ;  /* 0x000000ffff127224 */ /* 0x000fe400078e0015 */
[----:B------:R-:W-:Y:S01]  /*22c0*/  LOP3.LUT R6, RZ, R3, RZ, 0x33, !PT ;  /* 0x00000003ff067212 */ /* 0x000fe200078e33ff */
[----:B------:R-:W-:Y:S02]  /*22d0*/  VIADD R4, R3, 0x20 ;  /* 0x0000002003047836 */ /* 0x000fe40000000000 */
[----:B------:R-:W-:Y:S02]  /*22e0*/  IMAD.MOV.U32 R22, RZ, RZ, R20 ;  /* 0x000000ffff167224 */ /* 0x000fe400078e0014 */
[----:B------:R-:W-:Y:S01]  /*22f0*/  IMAD.IADD R3, R9, 0x1, R6 ;  /* 0x0000000109037824 */ /* 0x000fe200078e0206 */
[----:B------:R-:W-:Y:S01]  /*2300*/  ISETP.GT.AND P0, PT, R4, R9, PT ;  /* 0x000000090400720c */ /* 0x000fe20003f04270 */
[----:B-----5:R-:W-:-:S02]  /*2310*/  IMAD.MOV.U32 R4, RZ, RZ, R14 ;  /* 0x000000ffff047224 */ /* 0x020fc400078e000e */
[----:B------:R-:W-:Y:S01]  /*2320*/  IMAD.MOV.U32 R5, RZ, RZ, R15 ;  /* 0x000000ffff057224 */ /* 0x000fe200078e000f */
[----:B------:R-:W-:-:S05]  /*2330*/  SEL R3, R3, 0x1f, P0 ;  /* 0x0000001f03037807 */ /* 0x000fca0000000000 */
[----:B------:R1:W2:Y:S04]  /*2340*/  SHFL.DOWN PT, R6, R14, 0x1, R3 ;  /* 0x082000000e067989 */ /* 0x0002a800000e0003 */
[----:B------:R1:W3:Y:S04]  /*2350*/  SHFL.DOWN PT, R7, R15, 0x1, R3 ;  /* 0x082000000f077989 */ /* 0x0002e800000e0003 */
[----:B------:R1:W4:Y:S01]  /*2360*/  SHFL.DOWN PT, R8, R21, 0x1, R3 ;  /* 0x0820000015087989 */ /* 0x00032200000e0003 */
[----:B0-----:R-:W-:-:S03]  /*2370*/  ISETP.GE.AND P0, PT, R2, R3, PT ;  /* 0x000000030200720c */ /* 0x001fc60003f06270 */
[----:B------:R1:W0:Y:S10]  /*2380*/  SHFL.DOWN PT, R11, R20, 0x1, R3 ;  /* 0x08200000140b7989 */ /* 0x00023400000e0003 */
[----:B-12---:R-:W-:Y:S05]  /*2390*/  @P0 BRA `(.L_x_163) ;  /* 0x0000000000500947 */ /* 0x006fea0003800000 */
[----:B---3--:R-:W-:Y:S01]  /*23a0*/  DSETP.GEU.AND P0, PT, |R14|, |R6|, PT ;  /* 0x400000060e00722a */ /* 0x008fe20003f0e200 */
        /* <DEDUP_REMOVED lines=19> */
.L_x_163:
[----:B------:R-:W-:Y:S05]  /*24e0*/  BSYNC.RECONVERGENT B1 ;  /* 0x0000000000017941 */ /* 0x000fea0003800200 */
.L_x_162:
[----:B------:R-:W-:Y:S01]  /*24f0*/  IADD3 R6, PT, PT, R2, 0x2, RZ ;  /* 0x0000000202067810 */ /* 0x000fe20007ffe0ff */
[----:B------:R1:W2:Y:S01]  /*2500*/  SHFL.DOWN PT, R12, R4, 0x2, R3 ;  /* 0x08400000040c7989 */ /* 0x0002a200000e0003 */
[----:B------:R-:W-:Y:S01]  /*2510*/  BSSY.RECONVERGENT B1, `(.L_x_164) ;  /* 0x000001e000017945 */ /* 0x000fe20003800200 */
[----:B----4-:R-:W-:Y:S01]  /*2520*/  IMAD.MOV.U32 R8, RZ, RZ, R18 ;  /* 0x000000ffff087224 */ /* 0x010fe200078e0012 */
[----:B------:R-:W-:Y:S01]  /*2530*/  ISETP.GT.AND P0, PT, R6, R3, PT ;  /* 0x000000030600720c */ /* 0x000fe20003f04270 */
[----:B------:R1:W4:Y:S01]  /*2540*/  SHFL.DOWN PT, R13, R5, 0x2, R3 ;  /* 0x08400000050d7989 */ /* 0x00032200000e0003 */
[----:B------:R-:W-:Y:S02]  /*2550*/  IMAD.MOV.U32 R16, RZ, RZ, R22 ;  /* 0x000000ffff107224 */ /* 0x000fe400078e0016 */
[----:B------:R-:W-:Y:S01]  /*2560*/  IMAD.MOV.U32 R6, RZ, RZ, R4 ;  /* 0x000000ffff067224 */ /* 0x000fe200078e0004 */
[----:B0-----:R1:W0:Y:S01]  /*2570*/  SHFL.DOWN PT, R11, R18, 0x2, R3 ;  /* 0x08400000120b7989 */ /* 0x00122200000e0003 */
[----:B---3--:R-:W-:-:S03]  /*2580*/  IMAD.MOV.U32 R7, RZ, RZ, R5 ;  /* 0x000000ffff077224 */ /* 0x008fc600078e0005 */
[----:B------:R1:W3:Y:S04]  /*2590*/  SHFL.DOWN PT, R15, R22, 0x2, R3 ;  /* 0x08400000160f7989 */ /* 0x0002e800000e0003 */
[----:B------:R-:W-:Y:S05]  /*25a0*/  @P0 BRA `(.L_x_165) ;  /* 0x0000000000500947 */ /* 0x000fea0003800000 */
[----:B--2-4-:R-:W-:Y:S01]  /*25b0*/  DSETP.GEU.AND P0, PT, |R4|, |R12|, PT ;  /* 0x4000000c0400722a */ /* 0x014fe20003f0e200 */
        /* <DEDUP_REMOVED lines=19> */
.L_x_165:
[----:B------:R-:W-:Y:S05]  /*26f0*/  BSYNC.RECONVERGENT B1 ;  /* 0x0000000000017941 */ /* 0x000fea0003800200 */
.L_x_164:
[----:B-1----:R-:W-:Y:S01]  /*2700*/  VIADD R4, R2, 0x4 ;  /* 0x0000000402047836 */ /* 0x002fe20000000000 */
[----:B--2---:R1:W2:Y:S01]  /*2710*/  SHFL.DOWN PT, R12, R6, 0x4, R3 ;  /* 0x08800000060c7989 */ /* 0x0042a200000e0003 */
[----:B------:R-:W-:Y:S01]  /*2720*/  BSSY.RECONVERGENT B1, `(.L_x_166) ;  /* 0x000001e000017945 */ /* 0x000fe20003800200 */
[----:B------:R-:W-:Y:S02]  /*2730*/  IMAD.MOV.U32 R14, RZ, RZ, R8 ;  /* 0x000000ffff0e7224 */ /* 0x000fe400078e0008 */
[----:B------:R-:W-:Y:S01]  /*2740*/  ISETP.GT.AND P0, PT, R4, R3, PT ;  /* 0x000000030400720c */ /* 0x000fe20003f04270 */
[----:B----4-:R1:W4:Y:S01]  /*2750*/  SHFL.DOWN PT, R13, R7, 0x4, R3 ;  /* 0x08800000070d7989 */ /* 0x01032200000e0003 */
[----:B------:R-:W-:Y:S02]  /*2760*/  IMAD.MOV.U32 R18, RZ, RZ, R16 ;  /* 0x000000ffff127224 */ /* 0x000fe400078e0010 */
[----:B------:R-:W-:Y:S01]  /*2770*/  IMAD.MOV.U32 R4, RZ, RZ, R6 ;  /* 0x000000ffff047224 */ /* 0x000fe200078e0006 */
[----:B0-----:R1:W0:Y:S01]  /*2780*/  SHFL.DOWN PT, R11, R8, 0x4, R3 ;  /* 0x08800000080b7989 */ /* 0x00122200000e0003 */
[----:B------:R-:W-:-:S03]  /*2790*/  IMAD.MOV.U32 R5, RZ, RZ, R7 ;  /* 0x000000ffff057224 */ /* 0x000fc600078e0007 */
[----:B---3--:R1:W3:Y:S04]  /*27a0*/  SHFL.DOWN PT, R15, R16, 0x4, R3 ;  /* 0x08800000100f7989 */ /* 0x0082e800000e0003 */
        /* <DEDUP_REMOVED lines=21> */
.L_x_167:
[----:B------:R-:W-:Y:S05]  /*2900*/  BSYNC.RECONVERGENT B1 ;  /* 0x0000000000017941 */ /* 0x000fea0003800200 */
.L_x_166:
[----:B-1----:R-:W-:Y:S01]  /*2910*/  VIADD R8, R2, 0x8 ;  /* 0x0000000802087836 */ /* 0x002fe20000000000 */
[----:B------:R1:W1:Y:S01]  /*2920*/  SHFL.DOWN PT, R6, R4, 0x8, R3 ;  /* 0x0900000004067989 */ /* 0x00026200000e0003 */
[----:B------:R-:W-:Y:S01]  /*2930*/  BSSY.RECONVERGENT B1, `(.L_x_168) ;  /* 0x000001e000017945 */ /* 0x000fe20003800200 */
[----:B------:R-:W-:Y:S02]  /*2940*/  IMAD.MOV.U32 R16, RZ, RZ, R18 ;  /* 0x000000ffff107224 */ /* 0x000fe400078e0012 */
[----:B------:R-:W-:Y:S01]  /*2950*/  ISETP.GT.AND P0, PT, R8, R3, PT ;  /* 0x000000030800720c */ /* 0x000fe20003f04270 */
[----:B------:R1:W1:Y:S01]  /*2960*/  SHFL.DOWN PT, R7, R5, 0x8, R3 ;  /* 0x0900000005077989 */ /* 0x00026200000e0003 */
[----:B------:R-:W-:Y:S02]  /*2970*/  IMAD.MOV.U32 R8, RZ, RZ, R14 ;  /* 0x000000ffff087224 */ /* 0x000fe400078e000e */
[----:B--2---:R-:W-:Y:S01]  /*2980*/  IMAD.MOV.U32 R12, RZ, RZ, R4 ;  /* 0x000000ffff0c7224 */ /* 0x004fe200078e0004 */
[----:B0-----:R0:W2:Y:S01]  /*2990*/  SHFL.DOWN PT, R11, R14, 0x8, R3 ;  /* 0x090000000e0b7989 */ /* 0x0010a200000e0003 */
[----:B----4-:R-:W-:-:S03]  /*29a0*/  IMAD.MOV.U32 R13, RZ, RZ, R5 ;  /* 0x000000ffff0d7224 */ /* 0x010fc600078e0005 */
[----:B---3--:R0:W3:Y:S04]  /*29b0*/  SHFL.DOWN PT, R15, R18, 0x8, R3 ;  /* 0x09000000120f7989 */ /* 0x0080e800000e0003 */
[----:B------:R-:W-:Y:S05]  /*29c0*/  @P0 BRA `(.L_x_169) ;  /* 0x0000000000500947 */ /* 0x000fea0003800000 */
[----:B-1----:R-:W-:Y:S01]  /*29d0*/  DSETP.GEU.AND P0, PT, |R4|, |R6|, PT ;  /* 0x400000060400722a */ /* 0x002fe20003f0e200 */
[----:B--2---:R-:W-:Y:S02]  /*29e0*/  IMAD.MOV.U32 R8, RZ, RZ, R11 ;  /* 0x000000ffff087224 */ /* 0x004fe400078e000b */
        /* <DEDUP_REMOVED lines=18> */
.L_x_169:
[----:B------:R-:W-:Y:S05]  /*2b10*/  BSYNC.RECONVERGENT B1 ;  /* 0x0000000000017941 */ /* 0x000fea0003800200 */
.L_x_168:
[----:B-1----:R-:W-:Y:S01]  /*2b20*/  VIADD R4, R2, 0x10 ;  /* 0x0000001002047836 */ /* 0x002fe20000000000 */
[----:B0-----:R0:W1:Y:S01]  /*2b30*/  SHFL.DOWN PT, R14, R12, 0x10, R3 ;  /* 0x0a0000000c0e7989 */ /* 0x00106200000e0003 */
[----:B------:R-:W-:Y:S01]  /*2b40*/  BSSY.RECONVERGENT B1, `(.L_x_170) ;  /* 0x000001e000017945 */ /* 0x000fe20003800200 */
[----:B------:R-:W-:Y:S02]  /*2b50*/  IMAD.MOV.U32 R5, RZ, RZ, R16 ;  /* 0x000000ffff057224 */ /* 0x000fe400078e0010 */
[----:B------:R-:W-:Y:S01]  /*2b60*/  ISETP.GT.AND P0, PT, R4, R3, PT ;  /* 0x000000030400720c */ /* 0x000fe20003f04270 */
[----:B---3--:R0:W3:Y:S01]  /*2b70*/  SHFL.DOWN PT, R15, R13, 0x10, R3 ;  /* 0x0a0000000d0f7989 */ /* 0x0080e200000e0003 */
[----:B------:R-:W-:Y:S02]  /*2b80*/  IMAD.MOV.U32 R4, RZ, RZ, R8 ;  /* 0x000000ffff047224 */ /* 0x000fe400078e0008 */
[----:B------:R-:W-:Y:S01]  /*2b90*/  IMAD.MOV.U32 R6, RZ, RZ, R12 ;  /* 0x000000ffff067224 */ /* 0x000fe200078e000c */
[----:B--2---:R0:W2:Y:S01]  /*2ba0*/  SHFL.DOWN PT, R11, R8, 0x10, R3 ;  /* 0x0a000000080b7989 */ /* 0x0040a200000e0003 */
[----:B------:R-:W-:-:S03]  /*2bb0*/  IMAD.MOV.U32 R7, RZ, RZ, R13 ;  /* 0x000000ffff077224 */ /* 0x000fc600078e000d */
[----:B------:R0:W4:Y:S04]  /*2bc0*/  SHFL.DOWN PT, R17, R16, 0x10, R3 ;  /* 0x0a00000010117989 */ /* 0x00012800000e0003 */
[----:B------:R-:W-:Y:S05]  /*2bd0*/  @P0 BRA `(.L_x_171) ;  /* 0x0000000000500947 */ /* 0x000fea0003800000 */
[----:B-1-3--:R-:W-:Y:S01]  /*2be0*/  DSETP.GEU.AND P0, PT, |R12|, |R14|, PT ;  /* 0x4000000e0c00722a */ /* 0x00afe20003f0e200 */
        /* <DEDUP_REMOVED lines=19> */
.L_x_171:
[----:B------:R-:W-:Y:S05]  /*2d20*/  BSYNC.RECONVERGENT B1 ;  /* 0x0000000000017941 */ /* 0x000fea0003800200 */
.L_x_170:
[----:B------:R-:W-:Y:S01]  /*2d30*/  ISETP.NE.AND P0, PT, R2, RZ, PT ;  /* 0x000000ff0200720c */ /* 0x000fe20003f05270 */
[----:B------:R-:W-:-:S12]  /*2d40*/  BSSY.RECONVERGENT B1, `(.L_x_172) ;  /* 0x000000a000017945 */ /* 0x000fd80003800200 */
[----:B------:R-:W-:Y:S05]  /*2d50*/  @P0 BRA `(.L_x_173) ;  /* 0x0000000000200947 */ /* 0x000fea0003800000 */
[----:B0-----:R-:W0:Y:S01]  /*2d60*/  S2R R8, SR_CgaCtaId ;  /* 0x0000000000087919 */ /* 0x001e220000008800 */
[----:B------:R-:W-:Y:S02]  /*2d70*/  MOV R3, 0x400 ;  /* 0x0000040000037802 */ /* 0x000fe40000000f00 */
[----:B------:R-:W-:-:S04]  /*2d80*/  SHF.R.U32.HI R2, RZ, 0x1, R10 ;  /* 0x00000001ff027819 */ /* 0x000fc8000001160a */
[----:B------:R-:W-:Y:S02]  /*2d90*/  LOP3.LUT R2, R2, 0x1f0, RZ, 0xc0, !PT ;  /* 0x000001f002027812 */ /* 0x000fe400078ec0ff */
[----:B0-----:R-:W-:-:S05]  /*2da0*/  LEA R3, R8, R3, 0x18 ;  /* 0x0000000308037211 */ /* 0x001fca00078ec0ff */
[----:B------:R-:W-:-:S05]  /*2db0*/  IMAD.IADD R3, R2, 0x1, R3 ;  /* 0x0000000102037824 */ /* 0x000fca00078e0203 */
[----:B------:R0:W-:Y:S04]  /*2dc0*/  STS.64 [R3+0x10], R4 ;  /* 0x0000100403007388 */ /* 0x0001e80000000a00 */
[----:B------:R0:W-:Y:S02]  /*2dd0*/  STS.64 [R3+0x8], R6 ;  /* 0x0000080603007388 */ /* 0x0001e40000000a00 */
.L_x_173:
[----:B------:R-:W-:Y:S05]  /*2de0*/  BSYNC.RECONVERGENT B1 ;  /* 0x0000000000017941 */ /* 0x000fea0003800200 */
.L_x_172:
[----:B------:R-:W-:Y:S01]  /*2df0*/  BAR.SYNC.DEFER_BLOCKING 0x0 ;  /* 0x0000000000007b1d */ /* 0x000fe20000010000 */
[----:B------:R-:W-:-:S13]  /*2e00*/  ISETP.NE.AND P1, PT, R10, RZ, PT ;  /* 0x000000ff0a00720c */ /* 0x000fda0003f25270 */
[----:B------:R-:W-:Y:S05]  /*2e10*/  @P1 BRA `(.L_x_149) ;  /* 0x0000003800a81947 */ /* 0x000fea0003800000 */
[----:B------:R-:W-:Y:S01]  /*2e20*/  ISETP.GE.AND P0, PT, R9, 0x21, PT ;  /* 0x000000210900780c */ /* 0x000fe20003f06270 */
[----:B0-----:R-:W-:Y:S02]  /*2e30*/  IMAD.MOV.U32 R13, RZ, RZ, R4 ;  /* 0x000000ffff0d7224 */ /* 0x001fe400078e0004 */
[----:B------:R-:W-:Y:S02]  /*2e40*/  IMAD.MOV.U32 R8, RZ, RZ, R5 ;  /* 0x000000ffff087224 */ /* 0x000fe400078e0005 */
[----:B------:R-:W-:Y:S02]  /*2e50*/  IMAD.MOV.U32 R2, RZ, RZ, R6 ;  /* 0x000000ffff027224 */ /* 0x000fe400078e0006 */
[----:B------:R-:W-:-:S06]  /*2e60*/  IMAD.MOV.U32 R3, RZ, RZ, R7 ;  /* 0x000000ffff037224 */ /* 0x000fcc00078e0007 */
[----:B------:R-:W-:Y:S05]  /*2e70*/  @!P0 BRA `(.L_x_174) ;  /* 0x00000000006c8947 */ /* 0x000fea0003800000 */
[----:B------:R-:W0:Y:S01]  /*2e80*/  S2UR UR5, SR_CgaCtaId ;  /* 0x00000000000579c3 */ /* 0x000e220000008800 */
[----:B------:R-:W-:Y:S01]  /*2e90*/  UMOV UR4, 0x400 ;  /* 0x0000040000047882 */ /* 0x000fe20000000000 */
[----:B------:R-:W-:Y:S01]  /*2ea0*/  BSSY.RECONVERGENT B1, `(.L_x_174) ;  /* 0x0000018000017945 */ /* 0x000fe20003800200 */
[----:B0-----:R-:W-:-:S09]  /*2eb0*/  ULEA UR4, UR5, UR4, 0x18 ;  /* 0x0000000405047291 */ /* 0x001fd2000f8ec0ff */
[----:B--2---:R-:W0:Y:S04]  /*2ec0*/  LDS.64 R10, [UR4+0x18] ;  /* 0x00001804ff0a7984 */ /* 0x004e280008000a00 */
[----:B-1-3--:R-:W1:Y:S01]  /*2ed0*/  LDS.64 R14, [UR4+0x20] ;  /* 0x00002004ff0e7984 */ /* 0x00ae620008000a00 */
[----:B0-----:R-:W-:Y:S01]  /*2ee0*/  DSETP.GEU.AND P0, PT, |R6|, |R10|, PT ;  /* 0x4000000a0600722a */ /* 0x001fe20003f0e200 */
[----:B------:R-:W-:Y:S02]  /*2ef0*/  IMAD.MOV.U32 R2, RZ, RZ, R10 ;  /* 0x000000ffff027224 */ /* 0x000fe400078e000a */
[----:B------:R-:W-:Y:S02]  /*2f00*/  IMAD.MOV.U32 R3, RZ, RZ, R11 ;  /* 0x000000ffff037224 */ /* 0x000fe400078e000b */
[----:B-1----:R-:W-:-:S02]  /*2f10*/  IMAD.MOV.U32 R13, RZ, RZ, R14 ;  /* 0x000000ffff0d7224 */ /* 0x002fc400078e000e */
[----:B------:R-:W-:-:S07]  /*2f20*/  IMAD.MOV.U32 R8, RZ, RZ, R15 ;  /* 0x000000ffff087224 */ /* 0x000fce00078e000f */
[----:B------:R-:W-:Y:S05]  /*2f30*/  @!P0 BRA `(.L_x_175) ;  /* 0x0000000000388947 */ /* 0x000fea0003800000 */
        /* <DEDUP_REMOVED lines=14> */
.L_x_175:
[----:B------:R-:W-:Y:S05]  /*3020*/  BSYNC.RECONVERGENT B1 ;  /* 0x0000000000017941 */ /* 0x000fea0003800200 */
.L_x_174:
[----:B------:R-:W-:Y:S01]  /*3030*/  ISETP.GE.AND P0, PT, R9, 0x41, PT ;  /* 0x000000410900780c */ /* 0x000fe20003f06270 */
[----:B--2---:R-:W-:Y:S02]  /*3040*/  IMAD.MOV.U32 R11, RZ, RZ, R13 ;  /* 0x000000ffff0b7224 */ /* 0x004fe400078e000d */
        /* <DEDUP_REMOVED lines=8> */
[----:B------:R-:W0:Y:S04]  /*30d0*/  LDS.64 R6, [UR4+0x28] ;  /* 0x00002804ff067984 */ /* 0x000e280008000a00 */
        /* <DEDUP_REMOVED lines=21> */
.L_x_177:
[----:B------:R-:W-:Y:S05]  /*3230*/  BSYNC.RECONVERGENT B1 ;  /* 0x0000000000017941 */ /* 0x000fea0003800200 */
.L_x_176:
[----:B------:R-:W-:Y:S01]  /*3240*/  ISETP.GE.AND P0, PT, R9, 0x61, PT ;  /* 0x000000610900780c */ /* 0x000fe20003f06270 */
[----:B------:R-:W-:Y:S02]  /*3250*/  IMAD.MOV.U32 R13, RZ, RZ, R11 ;  /* 0x000000ffff0d7224 */ /* 0x000fe400078e000b */
        /* <DEDUP_REMOVED lines=30> */
.L_x_179:
[----:B------:R-:W-:Y:S05]  /*3440*/  BSYNC.RECONVERGENT B1 ;  /* 0x0000000000017941 */ /* 0x000fea0003800200 */
.L_x_178:
        /* <DEDUP_REMOVED lines=32> */
.L_x_181:
[----:B------:R-:W-:Y:S05]  /*3650*/  BSYNC.RECONVERGENT B1 ;  /* 0x0000000000017941 */ /* 0x000fea0003800200 */
.L_x_180:
        /* <DEDUP_REMOVED lines=32> */
.L_x_183:
[----:B------:R-:W-:Y:S05]  /*3860*/  BSYNC.RECONVERGENT B1 ;  /* 0x0000000000017941 */ /* 0x000fea0003800200 */
.L_x_182:
        /* <DEDUP_REMOVED lines=32> */
.L_x_185:
[----:B------:R-:W-:Y:S05]  /*3a70*/  BSYNC.RECONVERGENT B1 ;  /* 0x0000000000017941 */ /* 0x000fea0003800200 */
.L_x_184:
[----:B------:R-:W-:Y:S01]  /*3a80*/  ISETP.GE.AND P0, PT, R9, 0xe1, PT ;  /* 0x000000e10900780c */ /* 0x000fe20003f06270 */
[----:B------:R-:W-:Y:S01]  /*3a90*/  IMAD.MOV.U32 R5, RZ, RZ, R10 ;  /* 0x000000ffff057224 */ /* 0x000fe200078e000a */
[----:B------:R-:W-:Y:S01]  /*3aa0*/  MOV R4, R11 ;  /* 0x0000000b00047202 */ /* 0x000fe20000000f00 */
[----:B------:R-:W-:Y:S02]  /*3ab0*/  IMAD.MOV.U32 R6, RZ, RZ, R2 ;  /* 0x000000ffff067224 */ /* 0x000fe400078e0002 */
[----:B------:R-:W-:-:S08]  /*3ac0*/  IMAD.MOV.U32 R7, RZ, RZ, R3 ;  /* 0x000000ffff077224 */ /* 0x000fd000078e0003 */
[----:B------:R-:W-:Y:S05]  /*3ad0*/  @!P0 BRA `(.L_x_149) ;  /* 0x0000002c00788947 */ /* 0x000fea0003800000 */
[----:B------:R-:W0:Y:S01]  /*3ae0*/  S2UR UR5, SR_CgaCtaId ;  /* 0x00000000000579c3 */ /* 0x000e220000008800 */
[----:B------:R-:W-:Y:S02]  /*3af0*/  UMOV UR4, 0x400 ;  /* 0x0000040000047882 */ /* 0x000fe40000000000 */
[----:B0-----:R-:W-:-:S09]  /*3b00*/  ULEA UR4, UR5, UR4, 0x18 ;  /* 0x0000000405047291 */ /* 0x001fd2000f8ec0ff */
[----:B------:R-:W0:Y:S04]  /*3b10*/  LDS.64 R8, [UR4+0x78] ;  /* 0x00007804ff087984 */ /* 0x000e280008000a00 */
[----:B------:R-:W2:Y:S01]  /*3b20*/  LDS.64 R12, [UR4+0x80] ;  /* 0x00008004ff0c7984 */ /* 0x000ea20008000a00 */
[----:B0-----:R-:W-:Y:S01]  /*3b30*/  DSETP.GEU.AND P0, PT, |R2|, |R8|, PT ;  /* 0x400000080200722a */ /* 0x001fe20003f0e200 */
        /* <DEDUP_REMOVED lines=20> */
.L_x_117:
[----:B------:R-:W0:Y:S01]  /*3c80*/  S2R R3, SR_TID.X ;  /* 0x0000000000037919 */ /* 0x000e220000002100 */
[----:B------:R-:W1:Y:S02]  /*3c90*/  LDCU.128 UR12, c[0x0][0x380] ;  /* 0x00007000ff0c77ac */ /* 0x000e640008000c00 */
[----:B-1----:R-:W-:Y:S02]  /*3ca0*/  IMAD.U32 R2, RZ, RZ, UR12 ;  /* 0x0000000cff027e24 */ /* 0x002fe4000f8e00ff */
[----:B------:R-:W-:Y:S01]  /*3cb0*/  IMAD.U32 R4, RZ, RZ, UR13 ;  /* 0x0000000dff047e24 */ /* 0x000fe2000f8e00ff */
[----:B0-----:R-:W-:-:S05]  /*3cc0*/  IADD3 R5, P0, PT, R8, R3, RZ ;  /* 0x0000000308057210 */ /* 0x001fca0007f1e0ff */
[----:B------:R-:W-:Y:S01]  /*3cd0*/  IMAD.X R6, RZ, RZ, RZ, P0 ;  /* 0x000000ffff067224 */ /* 0x000fe200000e06ff */
[----:B------:R-:W-:-:S04]  /*3ce0*/  LEA R20, P0, R5, R2, 0x3 ;  /* 0x0000000205147211 */ /* 0x000fc800078018ff */
[----:B------:R-:W-:-:S05]  /*3cf0*/  LEA.HI.X R21, R5, R4, R6, 0x3, P0 ;  /* 0x0000000405157211 */ /* 0x000fca00000f1c06 */
[----:B------:R-:W2:Y:S04]  /*3d00*/  LDG.E.64 R6, desc[UR10][R20.64] ;  /* 0x0000000a14067981 */ /* 0x000ea8000c1e1b00 */
[----:B------:R-:W2:Y:S04]  /*3d10*/  LDG.E.64 R14, desc[UR10][R20.64+0x800] ;  /* 0x0008000a140e7981 */ /* 0x000ea8000c1e1b00 */
[----:B------:R-:W3:Y:S04]  /*3d20*/  LDG.E.64 R18, desc[UR10][R20.64+0x1000] ;  /* 0x0010000a14127981 */ /* 0x000ee8000c1e1b00 */
[----:B------:R-:W4:Y:S04]  /*3d30*/  LDG.E.64 R12, desc[UR10][R20.64+0x1800] ;  /* 0x0018000a140c7981 */ /* 0x000f28000c1e1b00 */
[----:B------:R-:W5:Y:S01]  /*3d40*/  LDG.E.64 R10, desc[UR10][R20.64+0x2000] ;  /* 0x0020000a140a7981 */ /* 0x000f62000c1e1b00 */
[----:B------:R-:W-:Y:S01]  /*3d50*/  IMAD.U32 R5, RZ, RZ, UR14 ;  /* 0x0000000eff057e24 */ /* 0x000fe2000f8e00ff */
[----:B------:R-:W-:Y:S01]  /*3d60*/  LOP3.LUT R9, R3, 0x400, RZ, 0xfc, !PT ;  /* 0x0000040003097812 */ /* 0x000fe200078efcff */
[----:B------:R-:W-:Y:S01]  /*3d70*/  BSSY.RECONVERGENT B1, `(.L_x_186) ;  /* 0x0000020000017945 */ /* 0x000fe20003800200 */
[----:B------:R-:W-:-:S04]  /*3d80*/  ISETP.LE.U32.AND P0, PT, R25, UR6, PT ;  /* 0x0000000619007c0c */ /* 0x000fc8000bf03070 */
[----:B------:R-:W-:Y:S01]  /*3d90*/  ISETP.GE.U32.AND.EX P0, PT, RZ, R16, PT, P0 ;  /* 0x00000010ff00720c */ /* 0x000fe20003f06100 */
[----:B--2---:R-:W-:-:S06]  /*3da0*/  DSETP.GEU.AND P2, PT, |R6|, |R14|, PT ;  /* 0x4000000e0600722a */ /* 0x004fcc0003f4e200 */
[----:B------:R-:W-:Y:S02]  /*3db0*/  FSEL R6, R6, R14, P2 ;  /* 0x0000000e06067208 */ /* 0x000fe40001000000 */
[----:B------:R-:W-:-:S06]  /*3dc0*/  FSEL R7, R7, R15, P2 ;  /* 0x0000000f07077208 */ /* 0x000fcc0001000000 */
[----:B---3--:R-:W-:-:S06]  /*3dd0*/  DSETP.GEU.AND P3, PT, |R6|, |R18|, PT ;  /* 0x400000120600722a */ /* 0x008fcc0003f6e200 */
[----:B------:R-:W-:Y:S01]  /*3de0*/  FSEL R14, R6, R18, P3 ;  /* 0x00000012060e7208 */ /* 0x000fe20001800000 */
[----:B------:R-:W-:Y:S01]  /*3df0*/  IMAD.U32 R6, RZ, RZ, UR15 ;  /* 0x0000000fff067e24 */ /* 0x000fe2000f8e00ff */
[----:B------:R-:W-:Y:S01]  /*3e00*/  FSEL R15, R7, R19, P3 ;  /* 0x00000013070f7208 */ /* 0x000fe20001800000 */
[----:B------:R-:W-:-:S05]  /*3e10*/  VIADD R18, R3, 0x100 ;  /* 0x0000010003127836 */ /* 0x000fca0000000000 */
[----:B----4-:R-:W-:-:S06]  /*3e20*/  DSETP.GEU.AND P1, PT, |R14|, |R12|, PT ;  /* 0x4000000c0e00722a */ /* 0x010fcc0003f2e200 */
[----:B------:R-:W-:Y:S01]  /*3e30*/  FSEL R12, R14, R12, P1 ;  /* 0x0000000c0e0c7208 */ /* 0x000fe20000800000 */
[----:B------:R-:W-:Y:S01]  /*3e40*/  VIADD R14, R3, 0x200 ;  /* 0x00000200030e7836 */ /* 0x000fe20000000000 */
[----:B------:R-:W-:Y:S02]  /*3e50*/  FSEL R13, R15, R13, P1 ;  /* 0x0000000d0f0d7208 */ /* 0x000fe40000800000 */
[----:B------:R-:W-:Y:S02]  /*3e60*/  IADD3 R15, P5, PT, R8, R5, RZ ;  /* 0x00000005080f7210 */ /* 0x000fe40007fbe0ff */
[----:B------:R-:W-:Y:S02]  /*3e70*/  @P3 SEL R14, R3, R18, P2 ;  /* 0x00000012030e3207 */ /* 0x000fe40001000000 */
[----:B-----5:R-:W-:Y:S01]  /*3e80*/  DSETP.GEU.AND P4, PT, |R12|, |R10|, PT ;  /* 0x4000000a0c00722a */ /* 0x020fe20003f8e200 */
[----:B------:R-:W-:Y:S01]  /*3e90*/  IMAD.X R17, RZ, RZ, R6, P5 ;  /* 0x000000ffff117224 */ /* 0x000fe200028e0606 */
[----:B------:R-:W-:Y:S01]  /*3ea0*/  IADD3 R7, P5, PT, R9, R15, RZ ;  /* 0x0000000f09077210 */ /* 0x000fe20007fbe0ff */
[----:B------:R-:W-:-:S04]  /*3eb0*/  @!P1 VIADD R14, R3, 0x300 ;  /* 0x00000300030e9836 */ /* 0x000fc80000000000 */
[----:B------:R-:W-:-:S07]  /*3ec0*/  IMAD.X R8, RZ, RZ, R17, P5 ;  /* 0x000000ffff087224 */ /* 0x000fce00028e0611 */
[----:B------:R-:W-:Y:S05]  /*3ed0*/  @!P4 BRA `(.L_x_187) ;  /* 0x000000000024c947 */ /* 0x000fea0003800000 */
[C---:B------:R-:W-:Y:S02]  /*3ee0*/  ISETP.GE.U32.AND P1, PT, R14.reuse, R9, PT ;  /* 0x000000090e00720c */ /* 0x040fe40003f26070 */
[----:B------:R-:W-:Y:S02]  /*3ef0*/  IADD3 R14, P2, PT, R14, R15, RZ ;  /* 0x0000000f0e0e7210 */ /* 0x000fe40007f5e0ff */
[----:B------:R-:W-:-:S03]  /*3f00*/  ISETP.GE.U32.AND.EX P1, PT, RZ, RZ, PT, P1 ;  /* 0x000000ffff00720c */ /* 0x000fc60003f26110 */
[----:B------:R-:W-:-:S10]  /*3f10*/  IMAD.X R9, RZ, RZ, R17, P2 ;  /* 0x000000ffff097224 */ /* 0x000fd400010e0611 */
[----:B------:R-:W-:-:S06]  /*3f20*/  DSETP.LT.OR P1, PT, |R10|, |R12|, !P1 ;  /* 0x4000000c0a00722a */ /* 0x000fcc0004f21600 */
[----:B------:R-:W-:Y:S02]  /*3f30*/  FSEL R10, R12, R10, P1 ;  /* 0x0000000a0c0a7208 */ /* 0x000fe40000800000 */
[----:B------:R-:W-:Y:S02]  /*3f40*/  FSEL R11, R13, R11, P1 ;  /* 0x0000000b0d0b7208 */ /* 0x000fe40000800000 */
[----:B------:R-:W-:Y:S02]  /*3f50*/  SEL R7, R14, R7, P1 ;  /* 0x000000070e077207 */ /* 0x000fe40000800000 */
[----:B------:R-:W-:-:S07]  /*3f60*/  SEL R8, R9, R8, P1 ;  /* 0x0000000809087207 */ /* 0x000fce0000800000 */
.L_x_187:
[----:B------:R-:W-:Y:S05]  /*3f70*/  BSYNC.RECONVERGENT B1 ;  /* 0x0000000000017941 */ /* 0x000fea0003800200 */
.L_x_186:
[----:B------:R-:W-:Y:S05]  /*3f80*/  @P0 BRA `(.L_x_188) ;  /* 0x0000001400000947 */ /* 0x000fea0003800000 */
[----:B------:R-:W0:Y:S01]  /*3f90*/  LDCU.64 UR8, c[0x0][0x3e8] ;  /* 0x00007d00ff0877ac */ /* 0x000e220008000a00 */
[----:B------:R-:W-:Y:S01]  /*3fa0*/  ISETP.NE.AND P0, PT, R3, RZ, PT ;  /* 0x000000ff0300720c */ /* 0x000fe20003f05270 */
[----:B------:R-:W-:Y:S01]  /*3fb0*/  BSSY.RECONVERGENT B1, `(.L_x_189) ;  /* 0x0000012000017945 */ /* 0x000fe20003800200 */
[----:B------:R-:W-:Y:S01]  /*3fc0*/  UMOV UR4, 0x8 ;  /* 0x0000000800047882 */ /* 0x000fe20000000000 */
[----:B------:R-:W-:Y:S02]  /*3fd0*/  UMOV UR5, 0x0 ;  /* 0x0000000000057882 */ /* 0x000fe40000000000 */
[----:B0-----:R-:W-:-:S04]  /*3fe0*/  UIMAD.WIDE.U32 UR4, UR8, 0x1, UR4 ;  /* 0x00000001080478a5 */ /* 0x001fc8000f8e0004 */
[----:B------:R-:W-:Y:S02]  /*3ff0*/  UIADD3 UR7, UPT, UPT, UR5, UR9, URZ ;  /* 0x0000000905077290 */ /* 0x000fe4000fffe0ff */
[----:B------:R-:W-:Y:S02]  /*4000*/  IMAD.U32 R13, RZ, RZ, UR5 ;  /* 0x00000005ff0d7e24 */ /* 0x000fe4000f8e00ff */
[----:B------:R-:W-:Y:S02]  /*4010*/  IMAD.U32 R12, RZ, RZ, UR4 ;  /* 0x00000004ff0c7e24 */ /* 0x000fe4000f8e00ff */
[----:B------:R-:W-:Y:S01]  /*4020*/  IMAD.U32 R13, RZ, RZ, UR7 ;  /* 0x00000007ff0d7e24 */ /* 0x000fe2000f8e00ff */
[----:B------:R-:W-:Y:S06]  /*4030*/  @P0 BRA `(.L_x_190) ;  /* 0x0000000000240947 */ /* 0x000fec0003800000 */
[----:B------:R-:W-:Y:S02]  /*4040*/  IMAD.MOV.U32 R18, RZ, RZ, 0x500 ;  /* 0x00000500ff127424 */ /* 0x000fe400078e00ff */
[----:B------:R-:W-:-:S05]  /*4050*/  IMAD.MOV.U32 R19, RZ, RZ, 0x0 ;  /* 0x00000000ff137424 */ /* 0x000fca00078e00ff */
[----:B------:R-:W2:Y:S01]  /*4060*/  ATOMG.E.ADD.64.STRONG.GPU PT, R14, desc[UR10][R12.64], R18 ;  /* 0x800000120c0e79a8 */ /* 0x000ea200081ef50a */
[----:B------:R-:W0:Y:S01]  /*4070*/  S2UR UR5, SR_CgaCtaId ;  /* 0x00000000000579c3 */ /* 0x000e220000008800 */
[----:B------:R-:W-:Y:S02]  /*4080*/  UMOV UR4, 0x400 ;  /* 0x0000040000047882 */ /* 0x000fe40000000000 */
[----:B0-----:R-:W-:Y:S01]  /*4090*/  ULEA UR4, UR5, UR4, 0x18 ;  /* 0x0000000405047291 */ /* 0x001fe2000f8ec0ff */
[----:B--2---:R-:W-:-:S05]  /*40a0*/  IADD3 R14, P0, PT, R14, UR6, RZ ;  /* 0x000000060e0e7c10 */ /* 0x004fca000ff1e0ff */
[----:B------:R-:W-:-:S05]  /*40b0*/  IMAD.X R15, RZ, RZ, R15, P0 ;  /* 0x000000ffff0f7224 */ /* 0x000fca00000e060f */
[----:B------:R0:W-:Y:S03]  /*40c0*/  STS.64 [UR4+0x98], R14 ;  /* 0x0000980eff007988 */ /* 0x0001e60008000a04 */
.L_x_190:
[----:B------:R-:W-:Y:S05]  /*40d0*/  BSYNC.RECONVERGENT B1 ;  /* 0x0000000000017941 */ /* 0x000fea0003800200 */
.L_x_189:
[----:B------:R-:W1:Y:S08]  /*40e0*/  S2UR UR5, SR_CgaCtaId ;  /* 0x00000000000579c3 */ /* 0x000e700000008800 */
[----:B------:R-:W-:Y:S06]  /*40f0*/  BAR.SYNC.DEFER_BLOCKING 0x0 ;  /* 0x0000000000007b1d */ /* 0x000fec0000010000 */
[----:B------:R-:W-:-:S02]  /*4100*/  UMOV UR4, 0x400 ;  /* 0x0000040000047882 */ /* 0x000fc40000000000 */
[----:B-1----:R-:W-:-:S06]  /*4110*/  ULEA UR4, UR5, UR4, 0x18 ;  /* 0x0000000405047291 */ /* 0x002fcc000f8ec0ff */
[----:B------:R-:W-:-:S05]  /*4120*/  IMAD.U32 R9, RZ, RZ, UR4 ;  /* 0x00000004ff097e24 */ /* 0x000fca000f8e00ff */
[----:B------:R-:W0:Y:S02]  /*4130*/  LDS.64 R18, [R9+0x98] ;  /* 0x0000980009127984 */ /* 0x000e240000000a00 */
[----:B0-----:R-:W-:-:S04]  /*4140*/  IADD3 R14, P1, PT, R18, 0x500, RZ ;  /* 0x00000500120e7810 */ /* 0x001fc80007f3e0ff */
[----:B------:R-:W-:Y:S01]  /*4150*/  ISETP.GT.U32.AND P0, PT, R14, R25, PT ;  /* 0x000000190e00720c */ /* 0x000fe20003f04070 */
[----:B------:R-:W-:-:S05]  /*4160*/  IMAD.X R15, RZ, RZ, R19, P1 ;  /* 0x000000ffff0f7224 */ /* 0x000fca00008e0613 */
[----:B------:R-:W-:-:S13]  /*4170*/  ISETP.GT.AND.EX P0, PT, R15, R16, PT, P0 ;  /* 0x000000100f00720c */ /* 0x000fda0003f04300 */
[----:B------:R-:W-:Y:S05]  /*4180*/  @P0 BRA `(.L_x_191) ;  /* 0x0000000400b40947 */ /* 0x000fea0003800000 */
[----:B------:R-:W-:Y:S01]  /*4190*/  BSSY.RECONVERGENT B1, `(.L_x_191) ;  /* 0x000006c000017945 */ /* 0x000fe20003800200 */
[----:B------:R-:W-:Y:S01]  /*41a0*/  IMAD.MOV.U32 R20, RZ, RZ, R10 ;  /* 0x000000ffff147224 */ /* 0x000fe200078e000a */
[----:B------:R-:W0:Y:S01]  /*41b0*/  LDCU.64 UR8, c[0x0][0x398] ;  /* 0x00007300ff0877ac */ /* 0x000e220008000a00 */
[----:B------:R-:W-:Y:S02]  /*41c0*/  IMAD.MOV.U32 R21, RZ, RZ, R11 ;  /* 0x000000ffff157224 */ /* 0x000fe400078e000b */
[----:B------:R-:W-:Y:S01]  /*41d0*/  IMAD.MOV.U32 R15, RZ, RZ, R7 ;  /* 0x000000ffff0f7224 */ /* 0x000fe200078e0007 */
[----:B------:R-:W1:Y:S01]  /*41e0*/  LDCU.128 UR12, c[0x0][0x380] ;  /* 0x00007000ff0c77ac */ /* 0x000e620008000c00 */
[----:B------:R-:W-:-:S07]  /*41f0*/  IMAD.MOV.U32 R14, RZ, RZ, R8 ;  /* 0x000000ffff0e7224 */ /* 0x000fce00078e0008 */
.L_x_194:
[----:B------:R-:W-:Y:S01]  /*4200*/  IADD3 R7, P0, PT, R3, R18, RZ ;  /* 0x0000001203077210 */ /* 0x000fe20007f1e0ff */
[----:B-1----:R-:W-:Y:S02]  /*4210*/  IMAD.U32 R2, RZ, RZ, UR12 ;  /* 0x0000000cff027e24 */ /* 0x002fe4000f8e00ff */
[----:B------:R-:W-:Y:S02]  /*4220*/  IMAD.U32 R4, RZ, RZ, UR13 ;  /* 0x0000000dff047e24 */ /* 0x000fe4000f8e00ff */
[----:B------:R-:W-:Y:S01]  /*4230*/  IMAD.X R25, RZ, RZ, R19, P0 ;  /* 0x000000ffff197224 */ /* 0x000fe200000e0613 */
[----:B------:R-:W-:-:S04]  /*4240*/  LEA R10, P0, R7, R2, 0x3 ;  /* 0x00000002070a7211 */ /* 0x000fc800078018ff */
[----:B------:R-:W-:-:S05]  /*4250*/  LEA.HI.X R11, R7, R4, R25, 0x3, P0 ;  /* 0x00000004070b7211 */ /* 0x000fca00000f1c19 */
[----:B------:R-:W2:Y:S04]  /*4260*/  LDG.E.64 R16, desc[UR10][R10.64] ;  /* 0x0000000a0a107981 */ /* 0x000ea8000c1e1b00 */
[----:B------:R-:W3:Y:S01]  /*4270*/  LDG.E.64 R18, desc[UR10][R10.64+0x800] ;  /* 0x0008000a0a127981 */ /* 0x000ee2000c1e1b00 */
[----:B------:R-:W-:Y:S02]  /*4280*/  IMAD.U32 R5, RZ, RZ, UR14 ;  /* 0x0000000eff057e24 */ /* 0x000fe4000f8e00ff */
[----:B------:R-:W-:-:S03]  /*4290*/  IMAD.U32 R6, RZ, RZ, UR15 ;  /* 0x0000000fff067e24 */ /* 0x000fc6000f8e00ff */
[----:B------:R-:W-:-:S04]  /*42a0*/  IADD3 R24, P0, PT, R7, R5, RZ ;  /* 0x0000000507187210 */ /* 0x000fc80007f1e0ff */
[----:B------:R-:W-:Y:S01]  /*42b0*/  IADD3 R27, P3, PT, R24, 0x100, RZ ;  /* 0x00000100181b7810 */ /* 0x000fe20007f7e0ff */
[----:B------:R-:W-:-:S04]  /*42c0*/  IMAD.X R25, R25, 0x1, R6, P0 ;  /* 0x0000000119197824 */ /* 0x000fc800000e0606 */
[----:B------:R-:W-:Y:S01]  /*42d0*/  IMAD.X R26, RZ, RZ, R25, P3 ;  /* 0x000000ffff1a7224 */ /* 0x000fe200018e0619 */
[----:B--2---:R-:W-:-:S14]  /*42e0*/  DSETP.GEU.AND P2, PT, |R20|, |R16|, PT ;  /* 0x400000101400722a */ /* 0x004fdc0003f4e200 */
[----:B------:R-:W-:-:S04]  /*42f0*/  @P2 ISETP.GE.U32.AND P0, PT, R15, R24, PT ;  /* 0x000000180f00220c */ /* 0x000fc80003f06070 */
[----:B------:R-:W-:-:S13]  /*4300*/  @P2 ISETP.GE.AND.EX P0, PT, R14, R25, PT, P0 ;  /* 0x000000190e00220c */ /* 0x000fda0003f06300 */
[----:B------:R-:W-:-:S06]  /*4310*/  @P2 DSETP.LT.OR P0, PT, |R16|, |R20|, !P0 ;  /* 0x400000141000222a */ /* 0x000fcc0004701600 */
[----:B------:R-:W-:Y:S02]  /*4320*/  @P2 FSEL R7, R20, R16, P0 ;  /* 0x0000001014072208 */ /* 0x000fe40000000000 */
[----:B------:R-:W-:Y:S02]  /*4330*/  @P2 FSEL R20, R21, R17, P0 ;  /* 0x0000001115142208 */ /* 0x000fe40000000000 */
[C---:B------:R-:W-:Y:S01]  /*4340*/  IADD3 R21, P5, PT, R24.reuse, 0x300, RZ ;  /* 0x0000030018157810 */ /* 0x040fe20007fbe0ff */
[----:B------:R-:W-:Y:S01]  /*4350*/  @P2 IMAD.MOV.U32 R16, RZ, RZ, R7 ;  /* 0x000000ffff102224 */ /* 0x000fe200078e0007 */
[C---:B------:R-:W-:Y:S01]  /*4360*/  IADD3 R7, P6, PT, R24.reuse, 0x400, RZ ;  /* 0x0000040018077810 */ /* 0x040fe20007fde0ff */
[----:B------:R-:W-:Y:S01]  /*4370*/  @P2 IMAD.MOV.U32 R17, RZ, RZ, R20 ;  /* 0x000000ffff112224 */ /* 0x000fe200078e0014 */
[----:B------:R-:W-:Y:S01]  /*4380*/  IADD3 R20, P4, PT, R24, 0x200, RZ ;  /* 0x0000020018147810 */ /* 0x000fe20007f9e0ff */
[--C-:B------:R-:W-:Y:S01]  /*4390*/  IMAD.X R23, RZ, RZ, R25.reuse, P5 ;  /* 0x000000ffff177224 */ /* 0x100fe200028e0619 */
[----:B------:R-:W-:Y:S01]  /*43a0*/  @P2 SEL R24, R15, R24, P0 ;  /* 0x000000180f182207 */ /* 0x000fe20000000000 */
[----:B------:R-:W-:-:S02]  /*43b0*/  IMAD.X R8, RZ, RZ, R25, P6 ;  /* 0x000000ffff087224 */ /* 0x000fc400030e0619 */
[----:B------:R-:W-:Y:S01]  /*43c0*/  IMAD.X R22, RZ, RZ, R25, P4 ;  /* 0x000000ffff167224 */ /* 0x000fe200020e0619 */
[----:B------:R-:W-:Y:S01]  /*43d0*/  @P2 SEL R25, R14, R25, P0 ;  /* 0x000000190e192207 */ /* 0x000fe20000000000 */
[----:B---3--:R-:W-:Y:S01]  /*43e0*/  DSETP.GEU.AND P1, PT, |R16|, |R18|, PT ;  /* 0x400000121000722a */ /* 0x008fe20003f2e200 */
[----:B------:R-:W2:-:S13]  /*43f0*/  LDG.E.64 R14, desc[UR10][R10.64+0x1000] ;  /* 0x0010000a0a0e7981 */ /* 0x000e9a000c1e1b00 */
[----:B------:R-:W-:-:S04]  /*4400*/  @P1 ISETP.GE.U32.AND P0, PT, R24, R27, PT ;  /* 0x0000001b1800120c */ /* 0x000fc80003f06070 */
[----:B------:R-:W-:-:S13]  /*4410*/  @P1 ISETP.GE.AND.EX P0, PT, R25, R26, PT, P0 ;  /* 0x0000001a1900120c */ /* 0x000fda0003f06300 */
[----:B------:R-:W-:-:S06]  /*4420*/  @P1 DSETP.LT.OR P0, PT, |R18|, |R16|, !P0 ;  /* 0x400000101200122a */ /* 0x000fcc0004701600 */
[----:B------:R-:W-:Y:S02]  /*4430*/  @P1 FSEL R28, R16, R18, P0 ;  /* 0x00000012101c1208 */ /* 0x000fe40000000000 */
[----:B------:R-:W-:Y:S02]  /*4440*/  @P1 FSEL R29, R17, R19, P0 ;  /* 0x00000013111d1208 */ /* 0x000fe40000000000 */
[----:B------:R-:W3:Y:S01]  /*4450*/  LDG.E.64 R16, desc[UR10][R10.64+0x1800] ;  /* 0x0018000a0a107981 */ /* 0x000ee2000c1e1b00 */
[----:B------:R-:W-:Y:S02]  /*4460*/  @P1 IMAD.MOV.U32 R18, RZ, RZ, R28 ;  /* 0x000000ffff121224 */ /* 0x000fe400078e001c */
[----:B------:R-:W-:Y:S01]  /*4470*/  @P1 IMAD.MOV.U32 R19, RZ, RZ, R29 ;  /* 0x000000ffff131224 */ /* 0x000fe200078e001d */
[----:B------:R-:W-:Y:S02]  /*4480*/  @P1 SEL R27, R24, R27, P0 ;  /* 0x0000001b181b1207 */ /* 0x000fe40000000000 */
[----:B------:R-:W-:Y:S01]  /*4490*/  @P1 SEL R26, R25, R26, P0 ;  /* 0x0000001a191a1207 */ /* 0x000fe20000000000 */
[----:B------:R-:W-:Y:S01]  /*44a0*/  BSSY.RECONVERGENT B2, `(.L_x_192) ;  /* 0x000001d000027945 */ /* 0x000fe20003800200 */
[----:B------:R-:W5:Y:S01]  /*44b0*/  LDG.E.64 R10, desc[UR10][R10.64+0x2000] ;  /* 0x0020000a0a0a7981 */ /* 0x000f62000c1e1b00 */
[----:B------:R-:W-:Y:S06]  /*44c0*/  BAR.SYNC.DEFER_BLOCKING 0x0 ;  /* 0x0000000000007b1d */ /* 0x000fec0000010000 */
[----:B--2---:R-:W-:-:S14]  /*44d0*/  DSETP.GEU.AND P2, PT, |R18|, |R14|, PT ;  /* 0x4000000e1200722a */ /* 0x004fdc0003f4e200 */
[----:B------:R-:W-:-:S04]  /*44e0*/  @P2 ISETP.GE.U32.AND P0, PT, R27, R20, PT ;  /* 0x000000141b00220c */ /* 0x000fc80003f06070 */
[----:B------:R-:W-:-:S13]  /*44f0*/  @P2 ISETP.GE.AND.EX P0, PT, R26, R22, PT, P0 ;  /* 0x000000161a00220c */ /* 0x000fda0003f06300 */
[----:B------:R-:W-:-:S06]  /*4500*/  @P2 DSETP.LT.OR P0, PT, |R14|, |R18|, !P0 ;  /* 0x400000120e00222a */ /* 0x000fcc0004701600 */
[----:B------:R-:W-:Y:S02]  /*4510*/  @P2 FSEL R18, R18, R14, P0 ;  /* 0x0000000e12122208 */ /* 0x000fe40000000000 */
[----:B------:R-:W-:-:S03]  /*4520*/  @P2 FSEL R19, R19, R15, P0 ;  /* 0x0000000f13132208 */ /* 0x000fc60000000000 */
[----:B------:R-:W-:Y:S02]  /*4530*/  @P2 IMAD.MOV.U32 R14, RZ, RZ, R18 ;  /* 0x000000ffff0e2224 */ /* 0x000fe400078e0012 */
[----:B------:R-:W-:-:S06]  /*4540*/  @P2 IMAD.MOV.U32 R15, RZ, RZ, R19 ;  /* 0x000000ffff0f2224 */ /* 0x000fcc00078e0013 */
[----:B---3--:R-:W-:Y:S01]  /*4550*/  DSETP.GEU.AND P1, PT, |R14|, |R16|, PT ;  /* 0x400000100e00722a */ /* 0x008fe20003f2e200 */
[----:B------:R-:W-:Y:S02]  /*4560*/  @P2 SEL R20, R27, R20, P0 ;  /* 0x000000141b142207 */ /* 0x000fe40000000000 */
[----:B------:R-:W-:Y:S02]  /*4570*/  @P2 SEL R22, R26, R22, P0 ;  /* 0x000000161a162207 */ /* 0x000fe40000000000 */
[----:B------:R-:W-:-:S09]  /*4580*/  ISETP.NE.AND P2, PT, R3, RZ, PT ;  /* 0x000000ff0300720c */ /* 0x000fd20003f45270 */
[----:B------:R-:W-:-:S04]  /*4590*/  @P1 ISETP.GE.U32.AND P0, PT, R20, R21, PT ;  /* 0x000000151400120c */ /* 0x000fc80003f06070 */
[----:B------:R-:W-:-:S13]  /*45a0*/  @P1 ISETP.GE.AND.EX P0, PT, R22, R23, PT, P0 ;  /* 0x000000171600120c */ /* 0x000fda0003f06300 */
[----:B------:R-:W-:Y:S01]  /*45b0*/  @P1 DSETP.LT.OR P0, PT, |R16|, |R14|, !P0 ;  /* 0x4000000e1000122a */ /* 0x000fe20004701600 */
[----:B------:R-:W-:-:S13]  /*45c0*/  @P2 BRA `(.L_x_193) ;  /* 0x0000000000282947 */ /* 0x000fda0003800000 */
[----:B------:R-:W-:Y:S02]  /*45d0*/  IMAD.MOV.U32 R24, RZ, RZ, 0x500 ;  /* 0x00000500ff187424 */ /* 0x000fe400078e00ff */
[----:B------:R-:W-:-:S06]  /*45e0*/  IMAD.MOV.U32 R25, RZ, RZ, 0x0 ;  /* 0x00000000ff197424 */ /* 0x000fcc00078e00ff */
[----:B------:R-:W2:Y:S01]  /*45f0*/  ATOMG.E.ADD.64.STRONG.GPU PT, R24, desc[UR10][R12.64], R24 ;  /* 0x800000180c1879a8 */ /* 0x000ea200081ef50a */
[----:B------:R-:W1:Y:S01]  /*4600*/  S2UR UR5, SR_CgaCtaId ;  /* 0x00000000000579c3 */ /* 0x000e620000008800 */
[----:B------:R-:W-:Y:S02]  /*4610*/  UMOV UR4, 0x400 ;  /* 0x0000040000047882 */ /* 0x000fe40000000000 */
[----:B-1----:R-:W-:-:S06]  /*4620*/  ULEA UR4, UR5, UR4, 0x18 ;  /* 0x0000000405047291 */ /* 0x002fcc000f8ec0ff */
[----:B------:R-:W-:Y:S01]  /*4630*/  IMAD.U32 R9, RZ, RZ, UR4 ;  /* 0x00000004ff097e24 */ /* 0x000fe2000f8e00ff */
[----:B--2---:R-:W-:-:S05]  /*4640*/  IADD3 R18, P2, PT, R24, UR6, RZ ;  /* 0x0000000618127c10 */ /* 0x004fca000ff5e0ff */
[----:B------:R-:W-:-:S05]  /*4650*/  IMAD.X R19, RZ, RZ, R25, P2 ;  /* 0x000000ffff137224 */ /* 0x000fca00010e0619 */
[----:B------:R1:W-:Y:S03]  /*4660*/  STS.64 [R9+0x98], R18 ;  /* 0x0000981209007388 */ /* 0x0003e60000000a00 */
.L_x_193:
[----:B0-----:R-:W-:Y:S05]  /*4670*/  BSYNC.RECONVERGENT B2 ;  /* 0x0000000000027941 */ /* 0x001fea0003800200 */
.L_x_192:
[----:B------:R-:W-:Y:S01]  /*4680*/  BAR.SYNC.DEFER_BLOCKING 0x0 ;  /* 0x0000000000007b1d */ /* 0x000fe20000010000 */
[----:B------:R-:W-:Y:S01]  /*4690*/  @P1 FSEL R14, R14, R16, P0 ;  /* 0x000000100e0e1208 */ /* 0x000fe20000000000 */
[----:B------:R-:W-:Y:S01]  /*46a0*/  IMAD.U32 R25, RZ, RZ, UR8 ;  /* 0x00000008ff197e24 */ /* 0x000fe2000f8e00ff */
[----:B------:R-:W-:Y:S02]  /*46b0*/  @P1 FSEL R15, R15, R17, P0 ;  /* 0x000000110f0f1208 */ /* 0x000fe40000000000 */
[----:B------:R-:W-:Y:S01]  /*46c0*/  @P1 SEL R21, R20, R21, P0 ;  /* 0x0000001514151207 */ /* 0x000fe20000000000 */
[----:B------:R-:W-:Y:S01]  /*46d0*/  @P1 IMAD.MOV.U32 R16, RZ, RZ, R14 ;  /* 0x000000ffff101224 */ /* 0x000fe200078e000e */
[----:B------:R-:W-:Y:S01]  /*46e0*/  @P1 SEL R23, R22, R23, P0 ;  /* 0x0000001716171207 */ /* 0x000fe20000000000 */
[----:B------:R-:W-:-:S06]  /*46f0*/  @P1 IMAD.MOV.U32 R17, RZ, RZ, R15 ;  /* 0x000000ffff111224 */ /* 0x000fcc00078e000f */
[----:B-----5:R-:W-:Y:S01]  /*4700*/  DSETP.GEU.AND P2, PT, |R16|, |R10|, PT ;  /* 0x4000000a1000722a */ /* 0x020fe20003f4e200 */
[----:B-1----:R-:W0:-:S13]  /*4710*/  LDS.64 R18, [R9+0x98] ;  /* 0x0000980009127984 */ /* 0x002e1a0000000a00 */
[----:B------:R-:W-:-:S04]  /*4720*/  @P2 ISETP.GE.U32.AND P0, PT, R21, R7, PT ;  /* 0x000000071500220c */ /* 0x000fc80003f06070 */
[----:B------:R-:W-:-:S13]  /*4730*/  @P2 ISETP.GE.AND.EX P0, PT, R23, R8, PT, P0 ;  /* 0x000000081700220c */ /* 0x000fda0003f06300 */
[----:B------:R-:W-:-:S06]  /*4740*/  @P2 DSETP.LT.OR P0, PT, |R10|, |R16|, !P0 ;  /* 0x400000100a00222a */ /* 0x000fcc0004701600 */
[----:B------:R-:W-:Y:S02]  /*4750*/  @P2 FSEL R17, R17, R11, P0 ;  /* 0x0000000b11112208 */ /* 0x000fe40000000000 */
[----:B------:R-:W-:Y:S02]  /*4760*/  @P2 SEL R7, R21, R7, P0 ;  /* 0x0000000715072207 */ /* 0x000fe40000000000 */
[----:B------:R-:W-:Y:S01]  /*4770*/  @P2 SEL R8, R23, R8, P0 ;  /* 0x0000000817082207 */ /* 0x000fe20000000000 */
[----:B------:R-:W-:-:S04]  /*4780*/  @P2 IMAD.MOV.U32 R11, RZ, RZ, R17 ;  /* 0x000000ffff0b2224 */ /* 0x000fc800078e0011 */
[----:B------:R-:W-:Y:S01]  /*4790*/  IMAD.MOV.U32 R21, RZ, RZ, R11 ;  /* 0x000000ffff157224 */ /* 0x000fe200078e000b */
[----:B0-----:R-:W-:-:S04]  /*47a0*/  IADD3 R14, P3, PT, R18, 0x500, RZ ;  /* 0x00000500120e7810 */ /* 0x001fc80007f7e0ff */
[----:B------:R-:W-:Y:S01]  /*47b0*/  ISETP.GT.U32.AND P1, PT, R14, R25, PT ;  /* 0x000000190e00720c */ /* 0x000fe20003f24070 */
[----:B------:R-:W-:Y:S01]  /*47c0*/  IMAD.X R15, RZ, RZ, R19, P3 ;  /* 0x000000ffff0f7224 */ /* 0x000fe200018e0613 */
[----:B------:R-:W-:Y:S01]  /*47d0*/  @P2 FSEL R14, R16, R10, P0 ;  /* 0x0000000a100e2208 */ /* 0x000fe20000000000 */
[----:B------:R-:W-:-:S04]  /*47e0*/  IMAD.U32 R16, RZ, RZ, UR9 ;  /* 0x00000009ff107e24 */ /* 0x000fc8000f8e00ff */
[----:B------:R-:W-:Y:S01]  /*47f0*/  @P2 IMAD.MOV.U32 R10, RZ, RZ, R14 ;  /* 0x000000ffff0a2224 */ /* 0x000fe200078e000e */
[----:B------:R-:W-:Y:S01]  /*4800*/  ISETP.GT.AND.EX P0, PT, R15, R16, PT, P1 ;  /* 0x000000100f00720c */ /* 0x000fe20003f04310 */
[----:B------:R-:W-:Y:S01]  /*4810*/  IMAD.MOV.U32 R14, RZ, RZ, R8 ;  /* 0x000000ffff0e7224 */ /* 0x000fe200078e0008 */
[----:B------:R-:W-:Y:S01]  /*4820*/  MOV R15, R7 ;  /* 0x00000007000f7202 */ /* 0x000fe20000000f00 */
[----:B------:R-:W-:-:S10]  /*4830*/  IMAD.MOV.U32 R20, RZ, RZ, R10 ;  /* 0x000000ffff147224 */ /* 0x000fd400078e000a */
[----:B------:R-:W-:Y:S05]  /*4840*/  @!P0 BRA `(.L_x_194) ;  /* 0xfffffff8006c8947 */ /* 0x000fea000383ffff */
[----:B------:R-:W-:Y:S05]  /*4850*/  BSYNC.RECONVERGENT B1 ;  /* 0x0000000000017941 */ /* 0x000fea0003800200 */
.L_x_191:
[----:B------:R-:W-:Y:S01]  /*4860*/  ISETP.GE.U32.AND P0, PT, R18, R25, PT ;  /* 0x000000191200720c */ /* 0x000fe20003f06070 */
[----:B------:R-:W-:Y:S03]  /*4870*/  BSSY.RECONVERGENT B1, `(.L_x_188) ;  /* 0x00000b1000017945 */ /* 0x000fe60003800200 */
[----:B------:R-:W-:-:S13]  /*4880*/  ISETP.GE.AND.EX P0, PT, R19, R16, PT, P0 ;  /* 0x000000101300720c */ /* 0x000fda0003f06300 */
[----:B------:R-:W-:Y:S05]  /*4890*/  @P0 BRA `(.L_x_195) ;  /* 0x0000000800b80947 */ /* 0x000fea0003800000 */
[----:B------:R-:W-:-:S05]  /*48a0*/  IMAD.IADD R20, R25, 0x1, -R18 ;  /* 0x0000000119147824 */ /* 0x000fca00078e0a12 */
[----:B------:R-:W-:-:S13]  /*48b0*/  ISETP.GE.AND P0, PT, R3, R20, PT ;  /* 0x000000140300720c */ /* 0x000fda0003f06270 */
[----:B------:R-:W-:Y:S05]  /*48c0*/  @P0 BRA `(.L_x_195) ;  /* 0x0000000800ac0947 */ /* 0x000fea0003800000 */
[----:B------:R-:W-:Y:S01]  /*48d0*/  LOP3.LUT R9, RZ, R3, RZ, 0x33, !PT ;  /* 0x00000003ff097212 */ /* 0x000fe200078e33ff */
[----:B------:R-:W-:Y:S03]  /*48e0*/  BSSY.RECONVERGENT B2, `(.L_x_196) ;  /* 0x0000035000027945 */ /* 0x000fe60003800200 */
[----:B------:R-:W-:-:S04]  /*48f0*/  IADD3 R25, PT, PT, -R18, R25, R9 ;  /* 0x0000001912197210 */ /* 0x000fc80007ffe109 */
[----:B------:R-:W-:-:S04]  /*4900*/  LOP3.LUT R9, R25, 0x300, RZ, 0xc0, !PT ;  /* 0x0000030019097812 */ /* 0x000fc800078ec0ff */
[----:B------:R-:W-:Y:S01]  /*4910*/  ISETP.NE.AND P0, PT, R9, 0x300, PT ;  /* 0x000003000900780c */ /* 0x000fe20003f05270 */
[----:B------:R-:W-:-:S12]  /*4920*/  IMAD.MOV.U32 R9, RZ, RZ, R3 ;  /* 0x000000ffff097224 */ /* 0x000fd800078e0003 */
[----:B------:R-:W-:Y:S05]  /*4930*/  @!P0 BRA `(.L_x_197) ;  /* 0x0000000000bc8947 */ /* 0x000fea0003800000 */
[----:B------:R-:W-:Y:S02]  /*4940*/  IADD3 R15, P0, PT, R3, R18, RZ ;  /* 0x00000012030f7210 */ /* 0x000fe40007f1e0ff */
[----:B------:R-:W-:Y:S02]  /*4950*/  LEA.HI R9, R25, 0x1, RZ, 0x18 ;  /* 0x0000000119097811 */ /* 0x000fe400078fc0ff */
[C---:B------:R-:W-:Y:S01]  /*4960*/  LEA R2, P1, R15.reuse, R2, 0x3 ;  /* 0x000000020f027211 */ /* 0x040fe200078218ff */
[----:B------:R-:W-:Y:S01]  /*4970*/  IMAD.X R13, RZ, RZ, R19, P0 ;  /* 0x000000ffff0d7224 */ /* 0x000fe200000e0613 */
[----:B------:R-:W-:Y:S02]  /*4980*/  IADD3 R14, P0, PT, R15, R5, RZ ;  /* 0x000000050f0e7210 */ /* 0x000fe40007f1e0ff */
[----:B------:R-:W-:Y:S01]  /*4990*/  LOP3.LUT R5, R9, 0x3, RZ, 0xc0, !PT ;  /* 0x0000000309057812 */ /* 0x000fe200078ec0ff */
[----:B------:R-:W-:Y:S01]  /*49a0*/  IMAD.MOV.U32 R9, RZ, RZ, R3 ;  /* 0x000000ffff097224 */ /* 0x000fe200078e0003 */
[----:B------:R-:W-:Y:S01]  /*49b0*/  LEA.HI.X R15, R15, R4, R13, 0x3, P1 ;  /* 0x000000040f0f7211 */ /* 0x000fe200008f1c0d */
[----:B------:R-:W-:-:S02]  /*49c0*/  IMAD.X R16, R13, 0x1, R6, P0 ;  /* 0x000000010d107824 */ /* 0x000fc400000e0606 */
[----:B------:R-:W-:-:S07]  /*49d0*/  IMAD.MOV R6, RZ, RZ, -R5 ;  /* 0x000000ffff067224 */ /* 0x000fce00078e0a05 */
.L_x_200:
        /* <DEDUP_REMOVED lines=9> */
[----:B------:R-:W-:Y:S02]  /*4a70*/  IMAD.MOV.U32 R4, RZ, RZ, R10 ;  /* 0x000000ffff047224 */ /* 0x000fe400078e000a */
        /* <DEDUP_REMOVED lines=21> */
.L_x_199:
[----:B------:R-:W-:Y:S05]  /*4bd0*/  BSYNC.RECONVERGENT B3 ;  /* 0x0000000000037941 */ /* 0x000fea0003800200 */
.L_x_198:
[----:B------:R-:W-:Y:S01]  /*4be0*/  IADD3 R14, P0, PT, R14, 0x100, RZ ;  /* 0x000001000e0e7810 */ /* 0x000fe20007f1e0ff */
[----:B------:R-:W-:Y:S02]  /*4bf0*/  VIADD R9, R9, 0x100 ;  /* 0x0000010009097836 */ /* 0x000fe40000000000 */
[----:B------:R-:W-:Y:S02]  /*4c00*/  IMAD.X R15, RZ, RZ, R15, P3 ;  /* 0x000000ffff0f7224 */ /* 0x000fe400018e060f */
[----:B------:R-:W-:Y:S01]  /*4c10*/  IMAD.X R16, RZ, RZ, R16, P0 ;  /* 0x000000ffff107224 */ /* 0x000fe200000e0610 */
[----:B------:R-:W-:Y:S07]  /*4c20*/  @P2 BRA `(.L_x_200) ;  /* 0xfffffffc006c2947 */ /* 0x000fee000383ffff */
.L_x_197:
[----:B------:R-:W-:Y:S05]  /*4c30*/  BSYNC.RECONVERGENT B2 ;  /* 0x0000000000027941 */ /* 0x000fea0003800200 */
.L_x_196:
[----:B------:R-:W-:-:S13]  /*4c40*/  ISETP.GE.U32.AND P0, PT, R25, 0x300, PT ;  /* 0x000003001900780c */ /* 0x000fda0003f06070 */
[----:B------:R-:W-:Y:S05]  /*4c50*/  @!P0 BRA `(.L_x_195) ;  /* 0x0000000400c88947 */ /* 0x000fea0003800000 */
[----:B------:R-:W0:Y:S01]  /*4c60*/  LDC.64 R16, c[0x0][0x380] ;  /* 0x0000e000ff107b82 */ /* 0x000e220000000a00 */
[----:B------:R-:W-:-:S07]  /*4c70*/  VIADD R21, R9, 0x200 ;  /* 0x0000020009157836 */ /* 0x000fce0000000000 */
[----:B------:R-:W1:Y:S02]  /*4c80*/  LDC.64 R14, c[0x0][0x388] ;  /* 0x0000e200ff0e7b82 */ /* 0x000e640000000a00 */
.L_x_209:
[----:B------:R-:W-:-:S05]  /*4c90*/  VIADD R5, R21, 0xfffffe00 ;  /* 0xfffffe0015057836 */ /* 0x000fca0000000000 */
[----:B------:R-:W-:-:S05]  /*4ca0*/  IADD3 R5, P0, PT, R5, R18, RZ ;  /* 0x0000001205057210 */ /* 0x000fca0007f1e0ff */
[----:B------:R-:W-:Y:S01]  /*4cb0*/  IMAD.X R2, RZ, RZ, R19, P0 ;  /* 0x000000ffff027224 */ /* 0x000fe200000e0613 */
[----:B0-----:R-:W-:-:S04]  /*4cc0*/  LEA R22, P0, R5, R16, 0x3 ;  /* 0x0000001005167211 */ /* 0x001fc800078018ff */
[----:B------:R-:W-:-:S05]  /*4cd0*/  LEA.HI.X R23, R5, R17, R2, 0x3, P0 ;  /* 0x0000001105177211 */ /* 0x000fca00000f1c02 */
[----:B------:R-:W2:Y:S04]  /*4ce0*/  LDG.E.64 R24, desc[UR10][R22.64] ;  /* 0x0000000a16187981 */ /* 0x000ea8000c1e1b00 */
[----:B------:R0:W5:Y:S01]  /*4cf0*/  LDG.E.64 R12, desc[UR10][R22.64+0x800] ;  /* 0x0008000a160c7981 */ /* 0x000162000c1e1b00 */
        /* <DEDUP_REMOVED lines=23> */
.L_x_202:
[----:B------:R-:W-:Y:S05]  /*4e70*/  BSYNC.RECONVERGENT B2 ;  /* 0x0000000000027941 */ /* 0x000fea0003800200 */
.L_x_201:
[----:B------:R0:W5:Y:S04]  /*4e80*/  LDG.E.64 R6, desc[UR10][R22.64+0x1000] ;  /* 0x0010000a16067981 */ /* 0x000168000c1e1b00 */
[----:B------:R0:W5:Y:S02]  /*4e90*/  LDG.E.64 R24, desc[UR10][R22.64+0x1800] ;  /* 0x0018000a16187981 */ /* 0x000164000c1e1b00 */
[----:B-----5:R-:W-:Y:S01]  /*4ea0*/  DSETP.GEU.AND P0, PT, |R4|, |R12|, PT ;  /* 0x4000000c0400722a */ /* 0x020fe20003f0e200 */
[----:B------:R-:W-:Y:S01]  /*4eb0*/  VIADD R11, R21, 0xffffff00 ;  /* 0xffffff00150b7836 */ /* 0x000fe20000000000 */
[----:B------:R-:W-:Y:S01]  /*4ec0*/  BSSY.RECONVERGENT B2, `(.L_x_203) ;  /* 0x0000016000027945 */ /* 0x000fe20003800200 */
[----:B------:R-:W-:-:S03]  /*4ed0*/  IMAD.MOV.U32 R10, RZ, RZ, R12 ;  /* 0x000000ffff0a7224 */ /* 0x000fc600078e000c */
[----:B------:R-:W-:Y:S01]  /*4ee0*/  IADD3 R28, P1, P2, R18, R14, R11 ;  /* 0x0000000e121c7210 */ /* 0x000fe20007a3e00b */
[----:B------:R-:W-:-:S03]  /*4ef0*/  IMAD.MOV.U32 R11, RZ, RZ, R13 ;  /* 0x000000ffff0b7224 */ /* 0x000fc600078e000d */
[----:B------:R-:W-:Y:S01]  /*4f00*/  IADD3.X R27, PT, PT, R19, R15, RZ, P1, P2 ;  /* 0x0000000f131b7210 */ /* 0x000fe20000fe44ff */
[----:B------:R-:W-:-:S04]  /*4f10*/  IMAD.MOV.U32 R8, RZ, RZ, R28 ;  /* 0x000000ffff087224 */ /* 0x000fc800078e001c */
        /* <DEDUP_REMOVED lines=16> */
.L_x_204:
[----:B------:R-:W-:Y:S05]  /*5020*/  BSYNC.RECONVERGENT B2 ;  /* 0x0000000000027941 */ /* 0x000fea0003800200 */
.L_x_203:
[----:B------:R-:W-:Y:S01]  /*5030*/  DSETP.GEU.AND P0, PT, |R10|, |R6|, PT ;  /* 0x400000060a00722a */ /* 0x000fe20003f0e200 */
[----:B------:R-:W-:Y:S01]  /*5040*/  IADD3 R23, P1, P2, R18, R14, R21 ;  /* 0x0000000e12177210 */ /* 0x000fe20007a3e015 */
[----:B------:R-:W-:Y:S01]  /*5050*/  BSSY.RECONVERGENT B2, `(.L_x_205) ;  /* 0x0000016000027945 */ /* 0x000fe20003800200 */
[----:B------:R-:W-:Y:S02]  /*5060*/  VIADD R13, R21, 0x100 ;  /* 0x00000100150d7836 */ /* 0x000fe40000000000 */
[----:B------:R-:W-:Y:S01]  /*5070*/  IADD3.X R27, PT, PT, R19, R15, RZ, P1, P2 ;  /* 0x0000000f131b7210 */ /* 0x000fe20000fe44ff */
[----:B------:R-:W-:Y:S02]  /*5080*/  IMAD.MOV.U32 R2, RZ, RZ, R23 ;  /* 0x000000ffff027224 */ /* 0x000fe400078e0017 */
        /* <DEDUP_REMOVED lines=18> */
.L_x_206:
[----:B------:R-:W-:Y:S05]  /*51b0*/  BSYNC.RECONVERGENT B2 ;  /* 0x0000000000027941 */ /* 0x000fea0003800200 */
.L_x_205:
[----:B------:R-:W-:Y:S01]  /*51c0*/  DSETP.GEU.AND P0, PT, |R4|, |R24|, PT ;  /* 0x400000180400722a */ /* 0x000fe20003f0e200 */
[----:B------:R-:W-:Y:S01]  /*51d0*/  IADD3 R13, P1, P2, R18, R14, R13 ;  /* 0x0000000e120d7210 */ /* 0x000fe20007a3e00d */
[----:B------:R-:W-:Y:S01]  /*51e0*/  BSSY.RECONVERGENT B2, `(.L_x_207) ;  /* 0x0000015000027945 */ /* 0x000fe20003800200 */
[----:B------:R-:W-:Y:S02]  /*51f0*/  IMAD.MOV.U32 R10, RZ, RZ, R24 ;  /* 0x000000ffff0a7224 */ /* 0x000fe400078e0018 */
[----:B------:R-:W-:Y:S01]  /*5200*/  IADD3.X R6, PT, PT, R19, R15, RZ, P1, P2 ;  /* 0x0000000f13067210 */ /* 0x000fe20000fe44ff */
[----:B------:R-:W-:Y:S02]  /*5210*/  IMAD.MOV.U32 R7, RZ, RZ, R13 ;  /* 0x000000ffff077224 */ /* 0x000fe400078e000d */
[----:B------:R-:W-:Y:S02]  /*5220*/  IMAD.MOV.U32 R11, RZ, RZ, R25 ;  /* 0x000000ffff0b7224 */ /* 0x000fe400078e0019 */
[----:B------:R-:W-:-:S04]  /*5230*/  IMAD.MOV.U32 R8, RZ, RZ, R6 ;  /* 0x000000ffff087224 */ /* 0x000fc800078e0006 */
[----:B------:R-:W-:Y:S05]  /*5240*/  @!P0 BRA `(.L_x_208) ;  /* 0x0000000000388947 */ /* 0x000fea0003800000 */
[----:B------:R-:W-:Y:S01]  /*5250*/  DSETP.GEU.AND P0, PT, |R24|, |R4|, PT ;  /* 0x400000041800722a */ /* 0x000fe20003f0e200 */
[----:B------:R-:W-:Y:S01]  /*5260*/  MOV R7, R2 ;  /* 0x0000000200077202 */ /* 0x000fe20000000f00 */
[----:B------:R-:W-:Y:S02]  /*5270*/  IMAD.MOV.U32 R8, RZ, RZ, R9 ;  /* 0x000000ffff087224 */ /* 0x000fe400078e0009 */
[----:B------:R-:W-:Y:S02]  /*5280*/  IMAD.MOV.U32 R10, RZ, RZ, R4 ;  /* 0x000000ffff0a7224 */ /* 0x000fe400078e0004 */
[----:B------:R-:W-:-:S08]  /*5290*/  IMAD.MOV.U32 R11, RZ, RZ, R5 ;  /* 0x000000ffff0b7224 */ /* 0x000fd000078e0005 */
        /* <DEDUP_REMOVED lines=9> */
.L_x_208:
[----:B------:R-:W-:Y:S05]  /*5330*/  BSYNC.RECONVERGENT B2 ;  /* 0x0000000000027941 */ /* 0x000fea0003800200 */
.L_x_207:
[C---:B------:R-:W-:Y:S02]  /*5340*/  VIADD R5, R21.reuse, 0x200 ;  /* 0x0000020015057836 */ /* 0x040fe40000000000 */
[----:B------:R-:W-:-:S03]  /*5350*/  VIADD R21, R21, 0x400 ;  /* 0x0000040015157836 */ /* 0x000fc60000000000 */
[----:B------:R-:W-:-:S13]  /*5360*/  ISETP.GE.AND P0, PT, R5, R20, PT ;  /* 0x000000140500720c */ /* 0x000fda0003f06270 */
[----:B------:R-:W-:Y:S05]  /*5370*/  @!P0 BRA `(.L_x_209) ;  /* 0xfffffff800448947 */ /* 0x000fea000383ffff */
.L_x_195:
[----:B------:R-:W-:Y:S05]  /*5380*/  BSYNC.RECONVERGENT B1 ;  /* 0x0000000000017941 */ /* 0x000fea0003800200 */
.L_x_188:
        /* <DEDUP_REMOVED lines=32> */
.L_x_211:
[----:B------:R-:W-:Y:S05]  /*5590*/  BSYNC.RECONVERGENT B1 ;  /* 0x0000000000017941 */ /* 0x000fea0003800200 */
.L_x_210:
        /* <DEDUP_REMOVED lines=31> */
.L_x_213:
[----:B------:R-:W-:Y:S05]  /*5790*/  BSYNC.RECONVERGENT B1 ;  /* 0x0000000000017941 */ /* 0x000fea0003800200 */
.L_x_212:
        /* <DEDUP_REMOVED lines=31> */
.L_x_215:
[----:B------:R-:W-:Y:S05]  /*5990*/  BSYNC.RECONVERGENT B1 ;  /* 0x0000000000017941 */ /* 0x000fea0003800200 */
.L_x_214:
[----:B------:R-:W-:Y:S01]  /*59a0*/  ISETP.GT.AND P0, PT, R2, 0x17, PT ;  /* 0x000000170200780c */ /* 0x000fe20003f04270 */
[----:B-1----:R1:W1:Y:S01]  /*59b0*/  SHFL.DOWN PT, R6, R4, 0x8, 0x1f ;  /* 0x09001f0004067f89 */ /* 0x00226200000e0000 */
[----:B------:R-:W-:Y:S01]  /*59c0*/  BSSY.RECONVERGENT B1, `(.L_x_216) ;  /* 0x000001d000017945 */ /* 0x000fe20003800200 */
[----:B--2---:R-:W-:Y:S02]  /*59d0*/  IMAD.MOV.U32 R12, RZ, RZ, R10 ;  /* 0x000000ffff0c7224 */ /* 0x004fe400078e000a */
[----:B------:R2:W1:Y:S01]  /*59e0*/  SHFL.DOWN PT, R7, R5, 0x8, 0x1f ;  /* 0x09001f0005077f89 */ /* 0x00046200000e0000 */
[----:B------:R-:W-:Y:S02]  /*59f0*/  IMAD.MOV.U32 R13, RZ, RZ, R11 ;  /* 0x000000ffff0d7224 */ /* 0x000fe400078e000b */
[----:B------:R-:W-:Y:S01]  /*5a00*/  IMAD.MOV.U32 R8, RZ, RZ, R4 ;  /* 0x000000ffff087224 */ /* 0x000fe200078e0004 */
[----:B0-----:R2:W0:Y:S01]  /*5a10*/  SHFL.DOWN PT, R15, R10, 0x8, 0x1f ;  /* 0x09001f000a0f7f89 */ /* 0x00142200000e0000 */
[----:B----4-:R-:W-:-:S03]  /*5a20*/  IMAD.MOV.U32 R9, RZ, RZ, R5 ;  /* 0x000000ffff097224 */ /* 0x010fc600078e0005 */
[----:B---3--:R2:W3:Y:S01]  /*5a30*/  SHFL.DOWN PT, R14, R11, 0x8, 0x1f ;  /* 0x09001f000b0e7f89 */ /* 0x0084e200000e0000 */
[----:B------:R-:W-:Y:S05]  /*5a40*/  @P0 BRA `(.L_x_217) ;  /* 0x0000000000500947 */ /* 0x000fea0003800000 */
[----:B-1----:R-:W-:Y:S01]  /*5a50*/  DSETP.GEU.AND P0, PT, |R4|, |R6|, PT ;  /* 0x400000060400722a */ /* 0x002fe20003f0e200 */
        /* <DEDUP_REMOVED lines=19> */
.L_x_217:
[----:B------:R-:W-:Y:S05]  /*5b90*/  BSYNC.RECONVERGENT B1 ;  /* 0x0000000000017941 */ /* 0x000fea0003800200 */
.L_x_216:
[----:B------:R-:W-:Y:S01]  /*5ba0*/  ISETP.GT.AND P0, PT, R2, 0xf, PT ;  /* 0x0000000f0200780c */ /* 0x000fe20003f04270 */
[----:B--2---:R2:W4:Y:S01]  /*5bb0*/  SHFL.DOWN PT, R10, R8, 0x10, 0x1f ;  /* 0x0a001f00080a7f89 */ /* 0x00452200000e0000 */
[----:B------:R-:W-:Y:S01]  /*5bc0*/  BSSY.RECONVERGENT B1, `(.L_x_218) ;  /* 0x000001d000017945 */ /* 0x000fe20003800200 */
[----:B-1----:R-:W-:Y:S02]  /*5bd0*/  IMAD.MOV.U32 R4, RZ, RZ, R12 ;  /* 0x000000ffff047224 */ /* 0x002fe400078e000c */
[----:B------:R2:W1:Y:S01]  /*5be0*/  SHFL.DOWN PT, R11, R9, 0x10, 0x1f ;  /* 0x0a001f00090b7f89 */ /* 0x00046200000e0000 */
[----:B------:R-:W-:Y:S02]  /*5bf0*/  IMAD.MOV.U32 R5, RZ, RZ, R13 ;  /* 0x000000ffff057224 */ /* 0x000fe400078e000d */
[----:B------:R-:W-:Y:S01]  /*5c00*/  IMAD.MOV.U32 R6, RZ, RZ, R8 ;  /* 0x000000ffff067224 */ /* 0x000fe200078e0008 */
[----:B0-----:R2:W0:Y:S01]  /*5c10*/  SHFL.DOWN PT, R15, R12, 0x10, 0x1f ;  /* 0x0a001f000c0f7f89 */ /* 0x00142200000e0000 */
[----:B------:R-:W-:-:S03]  /*5c20*/  IMAD.MOV.U32 R7, RZ, RZ, R9 ;  /* 0x000000ffff077224 */ /* 0x000fc600078e0009 */
[----:B---3--:R2:W3:Y:S01]  /*5c30*/  SHFL.DOWN PT, R14, R13, 0x10, 0x1f ;  /* 0x0a001f000d0e7f89 */ /* 0x0084e200000e0000 */
        /* <DEDUP_REMOVED lines=21> */
.L_x_219:
[----:B------:R-:W-:Y:S05]  /*5d90*/  BSYNC.RECONVERGENT B1 ;  /* 0x0000000000017941 */ /* 0x000fea0003800200 */
.L_x_218:
[----:B------:R-:W-:Y:S01]  /*5da0*/  ISETP.NE.AND P0, PT, R2, RZ, PT ;  /* 0x000000ff0200720c */ /* 0x000fe20003f05270 */
[----:B------:R-:W-:-:S12]  /*5db0*/  BSSY.RECONVERGENT B1, `(.L_x_220) ;  /* 0x000000a000017945 */ /* 0x000fd80003800200 */
[----:B------:R-:W-:Y:S05]  /*5dc0*/  @P0 BRA `(.L_x_221) ;  /* 0x0000000000200947 */ /* 0x000fea0003800000 */
[----:B--2---:R-:W2:Y:S01]  /*5dd0*/  S2R R9, SR_CgaCtaId ;  /* 0x0000000000097919 */ /* 0x004ea20000008800 */
[----:B------:R-:W-:Y:S02]  /*5de0*/  MOV R8, 0x400 ;  /* 0x0000040000087802 */ /* 0x000fe40000000f00 */
[----:B------:R-:W-:-:S04]  /*5df0*/  SHF.R.U32.HI R2, RZ, 0x1, R3 ;  /* 0x00000001ff027819 */ /* 0x000fc80000011603 */
[----:B------:R-:W-:Y:S02]  /*5e00*/  LOP3.LUT R2, R2, 0x1f0, RZ, 0xc0, !PT ;  /* 0x000001f002027812 */ /* 0x000fe400078ec0ff */
[----:B--2---:R-:W-:-:S05]  /*5e10*/  LEA R9, R9, R8, 0x18 ;  /* 0x0000000809097211 */ /* 0x004fca00078ec0ff */
[----:B------:R-:W-:-:S05]  /*5e20*/  IMAD.IADD R9, R2, 0x1, R9 ;  /* 0x0000000102097824 */ /* 0x000fca00078e0209 */
[----:B------:R2:W-:Y:S04]  /*5e30*/  STS.64 [R9+0x10], R4 ;  /* 0x0000100409007388 */ /* 0x0005e80000000a00 */
[----:B------:R2:W-:Y:S02]  /*5e40*/  STS.64 [R9+0x8], R6 ;  /* 0x0000080609007388 */ /* 0x0005e40000000a00 */
.L_x_221:
[----:B------:R-:W-:Y:S05]  /*5e50*/  BSYNC.RECONVERGENT B1 ;  /* 0x0000000000017941 */ /* 0x000fea0003800200 */
.L_x_220:
[----:B------:R-:W-:Y:S01]  /*5e60*/  BAR.SYNC.DEFER_BLOCKING 0x0 ;  /* 0x0000000000007b1d */ /* 0x000fe20000010000 */
[----:B------:R-:W-:-:S13]  /*5e70*/  ISETP.NE.AND P1, PT, R3, RZ, PT ;  /* 0x000000ff0300720c */ /* 0x000fda0003f25270 */
[----:B------:R-:W-:Y:S05]  /*5e80*/  @P1 BRA `(.L_x_149) ;  /* 0x00000008008c1947 */ /* 0x000fea0003800000 */
[----:B------:R-:W5:Y:S01]  /*5e90*/  S2R R3, SR_CgaCtaId ;  /* 0x0000000000037919 */ /* 0x000f620000008800 */
[----:B------:R-:W-:Y:S01]  /*5ea0*/  MOV R20, 0x400 ;  /* 0x0000040000147802 */ /* 0x000fe20000000f00 */
[----:B------:R-:W-:Y:S03]  /*5eb0*/  BSSY.RECONVERGENT B1, `(.L_x_222) ;  /* 0x000001a000017945 */ /* 0x000fe60003800200 */
[----:B-----5:R-:W-:-:S05]  /*5ec0*/  LEA R20, R3, R20, 0x18 ;  /* 0x0000001403147211 */ /* 0x020fca00078ec0ff */
[----:B------:R-:W5:Y:S04]  /*5ed0*/  LDS.64 R16, [R20+0x18] ;  /* 0x0000180014107984 */ /* 0x000f680000000a00 */
[----:B-12-4-:R-:W1:Y:S04]  /*5ee0*/  LDS.128 R8, [R20+0x20] ;  /* 0x0000200014087984 */ /* 0x016e680000000c00 */
[----:B------:R2:W4:Y:S04]  /*5ef0*/  LDS.64 R2, [R20+0x80] ;  /* 0x0000800014027984 */ /* 0x0005280000000a00 */
[----:B0--3--:R2:W0:Y:S01]  /*5f00*/  LDS.128 R12, [R20+0x30] ;  /* 0x00003000140c7984 */ /* 0x0094220000000c00 */
[----:B-----5:R-:W-:Y:S01]  /*5f10*/  DSETP.GEU.AND P0, PT, |R6|, |R16|, PT ;  /* 0x400000100600722a */ /* 0x020fe20003f0e200 */
[----:B------:R-:W-:-:S02]  /*5f20*/  IMAD.MOV.U32 R22, RZ, RZ, R16 ;  /* 0x000000ffff167224 */ /* 0x000fc400078e0010 */
[----:B------:R-:W-:Y:S02]  /*5f30*/  IMAD.MOV.U32 R23, RZ, RZ, R17 ;  /* 0x000000ffff177224 */ /* 0x000fe400078e0011 */
[----:B-1----:R-:W-:Y:S02]  /*5f40*/  IMAD.MOV.U32 R25, RZ, RZ, R8 ;  /* 0x000000ffff197224 */ /* 0x002fe400078e0008 */
[----:B------:R-:W-:-:S07]  /*5f50*/  IMAD.MOV.U32 R21, RZ, RZ, R9 ;  /* 0x000000ffff157224 */ /* 0x000fce00078e0009 */
[----:B0-2-4-:R-:W-:Y:S05]  /*5f60*/  @!P0 BRA `(.L_x_223) ;  /* 0x0000000000388947 */ /* 0x015fea0003800000 */
        /* <DEDUP_REMOVED lines=14> */
.L_x_223:
[----:B------:R-:W-:Y:S05]  /*6050*/  BSYNC.RECONVERGENT B1 ;  /* 0x0000000000017941 */ /* 0x000fea0003800200 */
.L_x_222:
        /* <DEDUP_REMOVED lines=23> */
.L_x_225:
[----:B------:R-:W-:Y:S05]  /*61d0*/  BSYNC.RECONVERGENT B1 ;  /* 0x0000000000017941 */ /* 0x000fea0003800200 */
.L_x_224:
        /* <DEDUP_REMOVED lines=21> */
.L_x_227:
[----:B------:R-:W-:Y:S05]  /*6330*/  BSYNC.RECONVERGENT B1 ;  /* 0x0000000000017941 */ /* 0x000fea0003800200 */
.L_x_226:
        /* <DEDUP_REMOVED lines=23> */
.L_x_229:
[----:B------:R-:W-:Y:S05]  /*64b0*/  BSYNC.RECONVERGENT B1 ;  /* 0x0000000000017941 */ /* 0x000fea0003800200 */
.L_x_228:
        /* <DEDUP_REMOVED lines=21> */
.L_x_231:
[----:B------:R-:W-:Y:S05]  /*6610*/  BSYNC.RECONVERGENT B1 ;  /* 0x0000000000017941 */ /* 0x000fea0003800200 */
.L_x_230:
        /* <DEDUP_REMOVED lines=21> */
.L_x_233:
[----:B------:R-:W-:Y:S05]  /*6770*/  BSYNC.RECONVERGENT B1 ;  /* 0x0000000000017941 */ /* 0x000fea0003800200 */
.L_x_232:
        /* <DEDUP_REMOVED lines=20> */
.L_x_149:
[----:B------:R-:W-:Y:S05]  /*68c0*/  BSYNC.RECONVERGENT B0 ;  /* 0x0000000000007941 */ /* 0x000fea0003800200 */
.L_x_116:
[----:B------:R-:W-:Y:S05]  /*68d0*/  @P1 EXIT ;  /* 0x000000000000194d */ /* 0x000fea0003800000 */
[----:B01--4-:R-:W0:Y:S02]  /*68e0*/  LDC.64 R2, c[0x0][0x390] ;  /* 0x0000e400ff027b82 */ /* 0x013e240000000a00 */
[----:B0-----:R-:W-:-:S05]  /*68f0*/  IMAD.WIDE.U32 R2, R0, 0x10, R2 ;  /* 0x0000001000027825 */ /* 0x001fca00078e0002 */
[----:B------:R-:W-:Y:S04]  /*6900*/  STG.E.64 desc[UR10][R2.64], R6 ;  /* 0x0000000602007986 */ /* 0x000fe8000c101b0a */
[----:B------:R-:W-:Y:S01]  /*6910*/  STG.E.64 desc[UR10][R2.64+0x8], R4 ;  /* 0x0000080402007986 */ /* 0x000fe2000c101b0a */
[----:B------:R-:W-:Y:S05]  /*6920*/  EXIT ;  /* 0x000000000000794d */ /* 0x000fea0003800000 */
.L_x_234:
        /* <DEDUP_REMOVED lines=13> */
.L_x_721:


//--------------------- .text._ZN6thrust24THRUST_300001_SM_1000_NS8cuda_cub4core6detail13_kernel_agentINS1_8__reduce11ReduceAgentINS0_12zip_iteratorIN4cuda3std3__45tupleIJNS0_10device_ptrIdEENS0_17counting_iteratorIlNS0_11use_defaultESF_SF_EEEEEEEPNSB_IJdlEEESJ_lNS1_9__extrema9arg_max_fIdl6actionEEEEJSI_SK_lSO_EEEvDpT0_ --------------------------
	.section	.text._ZN6thrust24THRUST_300001_SM_1000_NS8cuda_cub4core6detail13_kernel_agentINS1_8__reduce11ReduceAgentINS0_12zip_iteratorIN4cuda3std3__45tupleIJNS0_10device_ptrIdEENS0_17counting_iteratorIlNS0_11use_defaultESF_SF_EEEEEEEPNSB_IJdlEEESJ_lNS1_9__extrema9arg_max_fIdl6actionEEEEJSI_SK_lSO_EEEvDpT0_,"ax",@progbits
	.align	128
        .global         _ZN6thrust24THRUST_300001_SM_1000_NS8cuda_cub4core6detail13_kernel_agentINS1_8__reduce11ReduceAgentINS0_12zip_iteratorIN4cuda3std3__45tupleIJNS0_10device_ptrIdEENS0_17counting_iteratorIlNS0_11use_defaultESF_SF_EEEEEEEPNSB_IJdlEEESJ_lNS1_9__extrema9arg_max_fIdl6actionEEEEJSI_SK_lSO_EEEvDpT0_
        .type           _ZN6thrust24THRUST_300001_SM_1000_NS8cuda_cub4core6detail13_kernel_agentINS1_8__reduce11ReduceAgentINS0_12zip_iteratorIN4cuda3std3__45tupleIJNS0_10device_ptrIdEENS0_17counting_iteratorIlNS0_11use_defaultESF_SF_EEEEEEEPNSB_IJdlEEESJ_lNS1_9__extrema9arg_max_fIdl6actionEEEEJSI_SK_lSO_EEEvDpT0_,@function
        .size           _ZN6thrust24THRUST_300001_SM_1000_NS8cuda_cub4core6detail13_kernel_agentINS1_8__reduce11ReduceAgentINS0_12zip_iteratorIN4cuda3std3__45tupleIJNS0_10device_ptrIdEENS0_17counting_iteratorIlNS0_11use_defaultESF_SF_EEEEEEEPNSB_IJdlEEESJ_lNS1_9__extrema9arg_max_fIdl6actionEEEEJSI_SK_lSO_EEEvDpT0_,(.L_x_722 - _ZN6thrust24THRUST_300001_SM_1000_NS8cuda_cub4core6detail13_kernel_agentINS1_8__reduce11ReduceAgentINS0_12zip_iteratorIN4cuda3std3__45tupleIJNS0_10device_ptrIdEENS0_17counting_iteratorIlNS0_11use_defaultESF_SF_EEEEEEEPNSB_IJdlEEESJ_lNS1_9__extrema9arg_max_fIdl6actionEEEEJSI_SK_lSO_EEEvDpT0_)
        .other          _ZN6thrust24THRUST_300001_SM_1000_NS8cuda_cub4core6detail13_kernel_agentINS1_8__reduce11ReduceAgentINS0_12zip_iteratorIN4cuda3std3__45tupleIJNS0_10device_ptrIdEENS0_17counting_iteratorIlNS0_11use_defaultESF_SF_EEEEEEEPNSB_IJdlEEESJ_lNS1_9__extrema9arg_max_fIdl6actionEEEEJSI_SK_lSO_EEEvDpT0_,@"STO_CUDA_ENTRY STV_DEFAULT"
_ZN6thrust24THRUST_300001_SM_1000_NS8cuda_cub4core6detail13_kernel_agentINS1_8__reduce11ReduceAgentINS0_12zip_iteratorIN4cuda3std3__45tupleIJNS0_10device_ptrIdEENS0_17counting_iteratorIlNS0_11use_defaultESF_SF_EEEEEEEPNSB_IJdlEEESJ_lNS1_9__extrema9arg_max_fIdl6actionEEEEJSI_SK_lSO_EEEvDpT0_:
.text._ZN6thrust24THRUST_300001_SM_1000_NS8cuda_cub4core6detail13_kernel_agentINS1_8__reduce11ReduceAgentINS0_12zip_iteratorIN4cuda3std3__45tupleIJNS0_10device_ptrIdEENS0_17counting_iteratorIlNS0_11use_defaultESF_SF_EEEEEEEPNSB_IJdlEEESJ_lNS1_9__extrema9arg_max_fIdl6actionEEEEJSI_SK_lSO_EEEvDpT0_:
[----:B------:R-:W-:Y:S01]  /*0000*/  LDC R1, c[0x0][0x37c] ;  /* 0x0000df00ff017b82 */ /* 0x000fe20000000800 */
[----:B------:R-:W0:Y:S02]  /*0010*/  LDCU.64 UR4, c[0x0][0x398] ;  /* 0x00007300ff0477ac */ /* 0x000e240008000a00 */
[----:B0-----:R-:W-:-:S04]  /*0020*/  ISETP.NE.U32.AND P0, PT, RZ, UR4, PT ;  /* 0x00000004ff007c0c */ /* 0x001fc8000bf05070 */
[----:B------:R-:W-:-:S13]  /*0030*/  ISETP.NE.AND.EX P0, PT, RZ, UR5, PT, P0 ;  /* 0x00000005ff007c0c */ /* 0x000fda000bf05300 */
[----:B------:R-:W-:Y:S05]  /*0040*/  @!P0 EXIT ;  /* 0x000000000000894d */ /* 0x000fea0003800000 */
[----:B------:R-:W-:Y:S01]  /*0050*/  UISETP.GT.U32.AND UP0, UPT, UR4, 0x4ff, UPT ;  /* 0x000004ff0400788c */ /* 0x000fe2000bf04070 */
[----:B------:R-:W-:Y:S01]  /*0060*/  BSSY.RECONVERGENT B0, `(.L_x_235) ;  /* 0x000063e000007945 */ /* 0x000fe20003800200 */
[----:B------:R-:W0:Y:S02]  /*0070*/  LDCU.64 UR8, c[0x0][0x358] ;  /* 0x00006b00ff0877ac */ /* 0x000e240008000a00 */
[----:B------:R-:W-:-:S09]  /*0080*/  UISETP.GT.AND.EX UP0, UPT, UR5, URZ, UPT, UP0 ;  /* 0x000000ff0500728c */ /* 0x000fd2000bf04300 */
        /* <DEDUP_REMOVED lines=9> */
[----:B------:R-:W1:Y:S01]  /*0120*/  LDC.64 R2, c[0x0][0x380] ;  /* 0x0000e000ff027b82 */ /* 0x000e620000000a00 */
[----:B------:R-:W2:Y:S01]  /*0130*/  LDCU.64 UR6, c[0x0][0x388] ;  /* 0x00007100ff0677ac */ /* 0x000ea20008000a00 */
[----:B-1----:R-:W-:-:S06]  /*0140*/  IMAD.WIDE.U32 R2, R0, 0x8, R2 ;  /* 0x0000000800027825 */ /* 0x002fcc00078e0002 */
[----:B0-----:R-:W5:Y:S01]  /*0150*/  LDG.E.64 R2, desc[UR8][R2.64] ;  /* 0x0000000802027981 */ /* 0x001f62000c1e1b00 */
[C---:B--2---:R-:W-:Y:S01]  /*0160*/  IADD3 R9, P0, PT, R0.reuse, UR6, RZ ;  /* 0x0000000600097c10 */ /* 0x044fe2000ff1e0ff */
[----:B------:R-:W-:-:S04]  /*0170*/  VIADD R10, R0, 0x100 ;  /* 0x00000100000a7836 */ /* 0x000fc80000000000 */
[----:B------:R-:W-:-:S08]  /*0180*/  IMAD.X R8, RZ, RZ, UR7, P0 ;  /* 0x00000007ff087e24 */ /* 0x000fd000080e06ff */
.L_x_238:
[----:B0-----:R-:W-:Y:S05]  /*0190*/  BSYNC.RECONVERGENT B1 ;  /* 0x0000000000017941 */ /* 0x001fea0003800200 */
.L_x_237:
[----:B------:R-:W-:Y:S01]  /*01a0*/  ISETP.GE.AND P0, PT, R10, UR4, PT ;  /* 0x000000040a007c0c */ /* 0x000fe2000bf06270 */
[----:B------:R-:W-:-:S12]  /*01b0*/  BSSY.RECONVERGENT B1, `(.L_x_239) ;  /* 0x00000a9000017945 */ /* 0x000fd80003800200 */
[----:B------:R-:W-:Y:S05]  /*01c0*/  @P0 BRA `(.L_x_240) ;  /* 0x00000008009c0947 */ /* 0x000fea0003800000 */
[----:B------:R-:W-:Y:S01]  /*01d0*/  LOP3.LUT R4, RZ, R10, RZ, 0x33, !PT ;  /* 0x0000000aff047212 */ /* 0x000fe200078e33ff */
[----:B------:R-:W-:Y:S04]  /*01e0*/  BSSY.RECONVERGENT B2, `(.L_x_241) ;  /* 0x0000034000027945 */ /* 0x000fe80003800200 */
[----:B------:R-:W-:-:S05]  /*01f0*/  VIADD R16, R4, UR4 ;  /* 0x0000000404107c36 */ /* 0x000fca0008000000 */
[----:B------:R-:W-:-:S04]  /*0200*/  LOP3.LUT R4, R16, 0x300, RZ, 0xc0, !PT ;  /* 0x0000030010047812 */ /* 0x000fc800078ec0ff */
[----:B------:R-:W-:-:S13]  /*0210*/  ISETP.NE.AND P0, PT, R4, 0x300, PT ;  /* 0x000003000400780c */ /* 0x000fda0003f05270 */
[----:B------:R-:W-:Y:S05]  /*0220*/  @!P0 BRA `(.L_x_242) ;  /* 0x0000000000bc8947 */ /* 0x000fea0003800000 */
[----:B------:R-:W0:Y:S01]  /*0230*/  LDC.64 R4, c[0x0][0x380] ;  /* 0x0000e000ff047b82 */ /* 0x000e220000000a00 */
[----:B------:R-:W1:Y:S01]  /*0240*/  LDCU.64 UR6, c[0x0][0x388] ;  /* 0x00007100ff0677ac */ /* 0x000e620008000a00 */
[----:B------:R-:W-:-:S04]  /*0250*/  LEA.HI R6, R16, 0x1, RZ, 0x18 ;  /* 0x0000000110067811 */ /* 0x000fc800078fc0ff */
[----:B------:R-:W-:-:S05]  /*0260*/  LOP3.LUT R6, R6, 0x3, RZ, 0xc0, !PT ;  /* 0x0000000306067812 */ /* 0x000fca00078ec0ff */
[----:B------:R-:W-:Y:S01]  /*0270*/  IMAD.MOV R11, RZ, RZ, -R6 ;  /* 0x000000ffff0b7224 */ /* 0x000fe200078e0a06 */
[C---:B-1----:R-:W-:Y:S01]  /*0280*/  IADD3 R14, P0, PT, R10.reuse, UR6, RZ ;  /* 0x000000060a0e7c10 */ /* 0x042fe2000ff1e0ff */
[----:B0-----:R-:W-:-:S04]  /*0290*/  IMAD.WIDE.U32 R4, R10, 0x8, R4 ;  /* 0x000000080a047825 */ /* 0x001fc800078e0004 */
[----:B------:R-:W-:Y:S02]  /*02a0*/  IMAD.MOV.U32 R12, RZ, RZ, R4 ;  /* 0x000000ffff0c7224 */ /* 0x000fe400078e0004 */
[----:B------:R-:W-:Y:S02]  /*02b0*/  IMAD.MOV.U32 R13, RZ, RZ, R5 ;  /* 0x000000ffff0d7224 */ /* 0x000fe400078e0005 */
[----:B------:R-:W-:-:S07]  /*02c0*/  IMAD.X R15, RZ, RZ, UR7, P0 ;  /* 0x00000007ff0f7e24 */ /* 0x000fce00080e06ff */
.L_x_245:
        /* <DEDUP_REMOVED lines=31> */
.L_x_244:
[----:B------:R-:W-:Y:S05]  /*04c0*/  BSYNC.RECONVERGENT B3 ;  /* 0x0000000000037941 */ /* 0x000fea0003800200 */
.L_x_243:
[----:B------:R-:W-:Y:S01]  /*04d0*/  IADD3 R14, P0, PT, R14, 0x100, RZ ;  /* 0x000001000e0e7810 */ /* 0x000fe20007f1e0ff */
[----:B------:R-:W-:Y:S02]  /*04e0*/  VIADD R10, R10, 0x100 ;  /* 0x000001000a0a7836 */ /* 0x000fe40000000000 */
[----:B------:R-:W-:Y:S02]  /*04f0*/  IMAD.X R13, RZ, RZ, R13, P3 ;  /* 0x000000ffff0d7224 */ /* 0x000fe400018e060d */
[----:B------:R-:W-:Y:S01]  /*0500*/  IMAD.X R15, RZ, RZ, R15, P0 ;  /* 0x000000ffff0f7224 */ /* 0x000fe200000e060f */
[----:B------:R-:W-:Y:S07]  /*0510*/  @P2 BRA `(.L_x_245) ;  /* 0xfffffffc006c2947 */ /* 0x000fee000383ffff */
.L_x_242:
[----:B------:R-:W-:Y:S05]  /*0520*/  BSYNC.RECONVERGENT B2 ;  /* 0x0000000000027941 */ /* 0x000fea0003800200 */
.L_x_241:
[----:B------:R-:W-:-:S13]  /*0530*/  ISETP.GE.U32.AND P0, PT, R16, 0x300, PT ;  /* 0x000003001000780c */ /* 0x000fda0003f06070 */
[----:B------:R-:W-:Y:S05]  /*0540*/  @!P0 BRA `(.L_x_240) ;  /* 0x0000000400bc8947 */ /* 0x000fea0003800000 */
[----:B------:R-:W0:Y:S01]  /*0550*/  LDC.64 R4, c[0x0][0x380] ;  /* 0x0000e000ff047b82 */ /* 0x000e220000000a00 */
[----:B------:R-:W-:-:S07]  /*0560*/  VIADD R20, R10, 0x200 ;  /* 0x000002000a147836 */ /* 0x000fce0000000000 */
[----:B------:R-:W1:Y:S02]  /*0570*/  LDC.64 R6, c[0x0][0x388] ;  /* 0x0000e200ff067b82 */ /* 0x000e640000000a00 */
.L_x_254:
[----:B------:R-:W-:-:S04]  /*0580*/  VIADD R17, R20, 0xfffffe00 ;  /* 0xfffffe0014117836 */ /* 0x000fc80000000000 */
[----:B0-----:R-:W-:-:S05]  /*0590*/  IMAD.WIDE R24, R17, 0x8, R4 ;  /* 0x0000000811187825 */ /* 0x001fca00078e0204 */
[----:B------:R-:W2:Y:S04]  /*05a0*/  LDG.E.64 R18, desc[UR8][R24.64] ;  /* 0x0000000818127981 */ /* 0x000ea8000c1e1b00 */
[----:B-----5:R0:W5:Y:S04]  /*05b0*/  LDG.E.64 R14, desc[UR8][R24.64+0x800] ;  /* 0x00080008180e7981 */ /* 0x020168000c1e1b00 */
[----:B------:R0:W5:Y:S04]  /*05c0*/  LDG.E.64 R12, desc[UR8][R24.64+0x1000] ;  /* 0x00100008180c7981 */ /* 0x000168000c1e1b00 */
[----:B------:R0:W5:Y:S01]  /*05d0*/  LDG.E.64 R10, desc[UR8][R24.64+0x1800] ;  /* 0x00180008180a7981 */ /* 0x000162000c1e1b00 */
[----:B-1----:R-:W-:Y:S01]  /*05e0*/  IADD3 R26, P1, PT, R17, R6, RZ ;  /* 0x00000006111a7210 */ /* 0x002fe20007f3e0ff */
[----:B------:R-:W-:Y:S01]  /*05f0*/  BSSY.RECONVERGENT B2, `(.L_x_246) ;  /* 0x0000017000027945 */ /* 0x000fe20003800200 */
[----:B------:R-:W-:-:S02]  /*0600*/  VIADD R23, R20, 0xffffff00 ;  /* 0xffffff0014177836 */ /* 0x000fc40000000000 */
[----:B------:R-:W-:Y:S01]  /*0610*/  LEA.HI.X.SX32 R27, R17, R7, 0x1, P1 ;  /* 0x00000007111b7211 */ /* 0x000fe200008f0eff */
[----:B------:R-:W-:-:S04]  /*0620*/  IMAD.MOV.U32 R22, RZ, RZ, R26 ;  /* 0x000000ffff167224 */ /* 0x000fc800078e001a */
        /* <DEDUP_REMOVED lines=19> */
.L_x_247:
[----:B------:R-:W-:Y:S05]  /*0760*/  BSYNC.RECONVERGENT B2 ;  /* 0x0000000000027941 */ /* 0x000fea0003800200 */
.L_x_246:
[----:B-----5:R-:W-:Y:S01]  /*0770*/  DSETP.GEU.AND P0, PT, |R16|, |R14|, PT ;  /* 0x4000000e1000722a */ /* 0x020fe20003f0e200 */
[C---:B------:R-:W-:Y:S01]  /*0780*/  IADD3 R19, P1, PT, R23.reuse, R6, RZ ;  /* 0x0000000617137210 */ /* 0x040fe20007f3e0ff */
[----:B------:R-:W-:Y:S01]  /*0790*/  BSSY.RECONVERGENT B2, `(.L_x_248) ;  /* 0x0000015000027945 */ /* 0x000fe20003800200 */
[----:B------:R-:W-:Y:S02]  /*07a0*/  IMAD.MOV.U32 R2, RZ, RZ, R14 ;  /* 0x000000ffff027224 */ /* 0x000fe400078e000e */
[----:B------:R-:W-:Y:S01]  /*07b0*/  LEA.HI.X.SX32 R18, R23, R7, 0x1, P1 ;  /* 0x0000000717127211 */ /* 0x000fe200008f0eff */
[----:B------:R-:W-:Y:S02]  /*07c0*/  IMAD.MOV.U32 R9, RZ, RZ, R19 ;  /* 0x000000ffff097224 */ /* 0x000fe400078e0013 */
[----:B------:R-:W-:Y:S01]  /*07d0*/  IMAD.MOV.U32 R3, RZ, RZ, R15 ;  /* 0x000000ffff037224 */ /* 0x000fe200078e000f */
[----:B------:R-:W-:-:S05]  /*07e0*/  MOV R8, R18 ;  /* 0x0000001200087202 */ /* 0x000fca0000000f00 */
        /* <DEDUP_REMOVED lines=15> */
.L_x_249:
[----:B------:R-:W-:Y:S05]  /*08e0*/  BSYNC.RECONVERGENT B2 ;  /* 0x0000000000027941 */ /* 0x000fea0003800200 */
.L_x_248:
[----:B------:R-:W-:Y:S01]  /*08f0*/  DSETP.GEU.AND P0, PT, |R2|, |R12|, PT ;  /* 0x4000000c0200722a */ /* 0x000fe20003f0e200 */
[CC--:B------:R-:W-:Y:S01]  /*0900*/  IADD3 R22, P1, PT, R20.reuse, R6.reuse, RZ ;  /* 0x0000000614167210 */ /* 0x0c0fe20007f3e0ff */
[C---:B------:R-:W-:Y:S01]  /*0910*/  VIADD R16, R20.reuse, 0x100 ;  /* 0x0000010014107836 */ /* 0x040fe20000000000 */
[----:B------:R-:W-:Y:S01]  /*0920*/  BSSY.RECONVERGENT B2, `(.L_x_250) ;  /* 0x0000016000027945 */ /* 0x000fe20003800200 */
[----:B------:R-:W-:Y:S01]  /*0930*/  IMAD.MOV.U32 R14, RZ, RZ, R12 ;  /* 0x000000ffff0e7224 */ /* 0x000fe200078e000c */
[----:B------:R-:W-:Y:S01]  /*0940*/  LEA.HI.X.SX32 R19, R20, R7, 0x1, P1 ;  /* 0x0000000714137211 */ /* 0x000fe200008f0eff */
[----:B------:R-:W-:Y:S01]  /*0950*/  IMAD.MOV.U32 R17, RZ, RZ, R22 ;  /* 0x000000ffff117224 */ /* 0x000fe200078e0016 */
[----:B------:R-:W-:Y:S01]  /*0960*/  IADD3 R24, P2, PT, R16, R6, RZ ;  /* 0x0000000610187210 */ /* 0x000fe20007f5e0ff */
[----:B------:R-:W-:Y:S02]  /*0970*/  IMAD.MOV.U32 R15, RZ, RZ, R13 ;  /* 0x000000ffff0f7224 */ /* 0x000fe400078e000d */
[----:B------:R-:W-:-:S04]  /*0980*/  IMAD.MOV.U32 R18, RZ, RZ, R19 ;  /* 0x000000ffff127224 */ /* 0x000fc800078e0013 */
[----:B------:R-:W-:Y:S06]  /*0990*/  @!P0 BRA `(.L_x_251) ;  /* 0x0000000000388947 */ /* 0x000fec0003800000 */
        /* <DEDUP_REMOVED lines=14> */
.L_x_251:
[----:B------:R-:W-:Y:S05]  /*0a80*/  BSYNC.RECONVERGENT B2 ;  /* 0x0000000000027941 */ /* 0x000fea0003800200 */
.L_x_250:
[----:B------:R-:W-:Y:S01]  /*0a90*/  DSETP.GEU.AND P0, PT, |R14|, |R10|, PT ;  /* 0x4000000a0e00722a */ /* 0x000fe20003f0e200 */
[----:B------:R-:W-:Y:S01]  /*0aa0*/  LEA.HI.X.SX32 R13, R16, R7, 0x1, P2 ;  /* 0x00000007100d7211 */ /* 0x000fe200010f0eff */
[----:B------:R-:W-:Y:S01]  /*0ab0*/  BSSY.RECONVERGENT B2, `(.L_x_252) ;  /* 0x0000014000027945 */ /* 0x000fe20003800200 */
[----:B------:R-:W-:Y:S02]  /*0ac0*/  IMAD.MOV.U32 R9, RZ, RZ, R24 ;  /* 0x000000ffff097224 */ /* 0x000fe400078e0018 */
[----:B------:R-:W-:Y:S02]  /*0ad0*/  IMAD.MOV.U32 R2, RZ, RZ, R10 ;  /* 0x000000ffff027224 */ /* 0x000fe400078e000a */
[----:B------:R-:W-:Y:S02]  /*0ae0*/  IMAD.MOV.U32 R8, RZ, RZ, R13 ;  /* 0x000000ffff087224 */ /* 0x000fe400078e000d */
[----:B------:R-:W-:-:S05]  /*0af0*/  IMAD.MOV.U32 R3, RZ, RZ, R11 ;  /* 0x000000ffff037224 */ /* 0x000fca00078e000b */
        /* <DEDUP_REMOVED lines=15> */
.L_x_253:
[----:B------:R-:W-:Y:S05]  /*0bf0*/  BSYNC.RECONVERGENT B2 ;  /* 0x0000000000027941 */ /* 0x000fea0003800200 */
.L_x_252:
[C---:B------:R-:W-:Y:S02]  /*0c00*/  VIADD R10, R20.reuse, 0x200 ;  /* 0x00000200140a7836 */ /* 0x040fe40000000000 */
[----:B------:R-:W-:-:S03]  /*0c10*/  VIADD R20, R20, 0x400 ;  /* 0x0000040014147836 */ /* 0x000fc60000000000 */
[----:B------:R-:W-:-:S13]  /*0c20*/  ISETP.GE.AND P0, PT, R10, UR5, PT ;  /* 0x000000050a007c0c */ /* 0x000fda000bf06270 */
[----:B------:R-:W-:Y:S05]  /*0c30*/  @!P0 BRA `(.L_x_254) ;  /* 0xfffffff800508947 */ /* 0x000fea000383ffff */
.L_x_240:
[----:B------:R-:W-:Y:S05]  /*0c40*/  BSYNC.RECONVERGENT B1 ;  /* 0x0000000000017941 */ /* 0x000fea0003800200 */
.L_x_239:
[----:B------:R-:W0:Y:S02]  /*0c50*/  LDCU UR6, c[0x0][0x398] ;  /* 0x00007300ff0677ac */ /* 0x000e240008000800 */
[----:B0-----:R-:W-:-:S09]  /*0c60*/  UISETP.GE.AND UP0, UPT, UR6, 0x100, UPT ;  /* 0x000001000600788c */ /* 0x001fd2000bf06270 */
[----:B------:R-:W-:Y:S05]  /*0c70*/  BRA.U !UP0, `(.L_x_255) ;  /* 0x0000001508507547 */ /* 0x000fea000b800000 */
        /* <DEDUP_REMOVED lines=32> */
.L_x_257:
[----:B------:R-:W-:Y:S05]  /*0e80*/  BSYNC.RECONVERGENT B1 ;  /* 0x0000000000017941 */ /* 0x000fea0003800200 */
.L_x_256:
        /* <DEDUP_REMOVED lines=31> */
.L_x_259:
[----:B------:R-:W-:Y:S05]  /*1080*/  BSYNC.RECONVERGENT B1 ;  /* 0x0000000000017941 */ /* 0x000fea0003800200 */
.L_x_258:
[----:B------:R-:W-:Y:S01]  /*1090*/  ISETP.GT.AND P0, PT, R10, 0x1b, PT ;  /* 0x0000001b0a00780c */ /* 0x000fe20003f04270 */
[----:B-1----:R1:W1:Y:S01]  /*10a0*/  SHFL.DOWN PT, R6, R2, 0x4, 0x1f ;  /* 0x08801f0002067f89 */ /* 0x00226200000e0000 */
[----:B------:R-:W-:Y:S01]  /*10b0*/  BSSY.RECONVERGENT B1, `(.L_x_260) ;  /* 0x000001d000017945 */ /* 0x000fe20003800200 */
[----:B0-----:R-:W-:Y:S02]  /*10c0*/  IMAD.MOV.U32 R11, RZ, RZ, R8 ;  /* 0x000000ffff0b7224 */ /* 0x001fe400078e0008 */
[----:B--2---:R0:W2:Y:S01]  /*10d0*/  SHFL.DOWN PT, R7, R3, 0x4, 0x1f ;  /* 0x08801f0003077f89 */ /* 0x0040a200000e0000 */
[----:B------:R-:W-:Y:S02]  /*10e0*/  IMAD.MOV.U32 R12, RZ, RZ, R9 ;  /* 0x000000ffff0c7224 */ /* 0x000fe400078e0009 */
[----:B------:R-:W-:Y:S01]  /*10f0*/  IMAD.MOV.U32 R4, RZ, RZ, R2 ;  /* 0x000000ffff047224 */ /* 0x000fe200078e0002 */
[----:B----4-:R0:W4:Y:S01]  /*1100*/  SHFL.DOWN PT, R13, R8, 0x4, 0x1f ;  /* 0x08801f00080d7f89 */ /* 0x01012200000e0000 */
[----:B------:R-:W-:-:S03]  /*1110*/  IMAD.MOV.U32 R5, RZ, RZ, R3 ;  /* 0x000000ffff057224 */ /* 0x000fc600078e0003 */
[----:B---3--:R0:W3:Y:S01]  /*1120*/  SHFL.DOWN PT, R14, R9, 0x4, 0x1f ;  /* 0x08801f00090e7f89 */ /* 0x0080e200000e0000 */
[----:B------:R-:W-:Y:S05]  /*1130*/  @P0 BRA `(.L_x_261) ;  /* 0x0000000000500947 */ /* 0x000fea0003800000 */
[----:B-12---:R-:W-:Y:S01]  /*1140*/  DSETP.GEU.AND P0, PT, |R2|, |R6|, PT ;  /* 0x400000060200722a */ /* 0x006fe20003f0e200 */
[----:B----4-:R-:W-:Y:S02]  /*1150*/  IMAD.MOV.U32 R11, RZ, RZ, R13 ;  /* 0x000000ffff0b7224 */ /* 0x010fe400078e000d */
        /* <DEDUP_REMOVED lines=18> */
.L_x_261:
[----:B------:R-:W-:Y:S05]  /*1280*/  BSYNC.RECONVERGENT B1 ;  /* 0x0000000000017941 */ /* 0x000fea0003800200 */
.L_x_260:
        /* <DEDUP_REMOVED lines=31> */
.L_x_263:
[----:B------:R-:W-:Y:S05]  /*1480*/  BSYNC.RECONVERGENT B1 ;  /* 0x0000000000017941 */ /* 0x000fea0003800200 */
.L_x_262:
[----:B------:R-:W-:Y:S01]  /*1490*/  ISETP.GT.AND P0, PT, R10, 0xf, PT ;  /* 0x0000000f0a00780c */ /* 0x000fe20003f04270 */
[----:B-1----:R1:W1:Y:S01]  /*14a0*/  SHFL.DOWN PT, R4, R2, 0x10, 0x1f ;  /* 0x0a001f0002047f89 */ /* 0x00226200000e0000 */
[----:B------:R-:W-:Y:S01]  /*14b0*/  BSSY.RECONVERGENT B1, `(.L_x_264) ;  /* 0x000001d000017945 */ /* 0x000fe20003800200 */
[----:B---3--:R-:W-:Y:S01]  /*14c0*/  MOV R14, R8 ;  /* 0x00000008000e7202 */ /* 0x008fe20000000f00 */
[----:B------:R-:W-:Y:S01]  /*14d0*/  IMAD.MOV.U32 R15, RZ, RZ, R9 ;  /* 0x000000ffff0f7224 */ /* 0x000fe200078e0009 */
[----:B0-----:R0:W3:Y:S01]  /*14e0*/  SHFL.DOWN PT, R5, R3, 0x10, 0x1f ;  /* 0x0a001f0003057f89 */ /* 0x0010e200000e0000 */
[----:B------:R-:W-:Y:S02]  /*14f0*/  IMAD.MOV.U32 R12, RZ, RZ, R2 ;  /* 0x000000ffff0c7224 */ /* 0x000fe400078e0002 */
[----:B----4-:R-:W-:Y:S01]  /*1500*/  IMAD.MOV.U32 R13, RZ, RZ, R3 ;  /* 0x000000ffff0d7224 */ /* 0x010fe200078e0003 */
[----:B--2---:R0:W2:Y:S04]  /*1510*/  SHFL.DOWN PT, R7, R8, 0x10, 0x1f ;  /* 0x0a001f0008077f89 */ /* 0x0040a800000e0000 */
[----:B------:R0:W4:Y:S01]  /*1520*/  SHFL.DOWN PT, R6, R9, 0x10, 0x1f ;  /* 0x0a001f0009067f89 */ /* 0x00012200000e0000 */
        /* <DEDUP_REMOVED lines=21> */
.L_x_265:
[----:B------:R-:W-:Y:S05]  /*1680*/  BSYNC.RECONVERGENT B1 ;  /* 0x0000000000017941 */ /* 0x000fea0003800200 */
.L_x_264:
        /* <DEDUP_REMOVED lines=11> */
.L_x_267:
[----:B------:R-:W-:Y:S05]  /*1740*/  BSYNC.RECONVERGENT B1 ;  /* 0x0000000000017941 */ /* 0x000fea0003800200 */
.L_x_266:
        /* <DEDUP_REMOVED lines=8> */
[----:B-1234-:R-:W1:Y:S04]  /*17d0*/  LDS.128 R4, [R0+0x20] ;  /* 0x0000200000047984 */ /* 0x01ee680000000c00 */
[----:B------:R2:W3:Y:S04]  /*17e0*/  LDS.64 R2, [R0+0x80] ;  /* 0x0000800000027984 */ /* 0x0004e80000000a00 */
[----:B------:R2:W4:Y:S01]  /*17f0*/  LDS.128 R8, [R0+0x30] ;  /* 0x0000300000087984 */ /* 0x0005220000000c00 */
        /* <DEDUP_REMOVED lines=20> */
.L_x_270:
[----:B------:R-:W-:Y:S05]  /*1940*/  BSYNC.RECONVERGENT B1 ;  /* 0x0000000000017941 */ /* 0x000fea0003800200 */
.L_x_269:
        /* <DEDUP_REMOVED lines=23> */
.L_x_272:
[----:B------:R-:W-:Y:S05]  /*1ac0*/  BSYNC.RECONVERGENT B1 ;  /* 0x0000000000017941 */ /* 0x000fea0003800200 */
.L_x_271:
        /* <DEDUP_REMOVED lines=21> */
.L_x_274:
[----:B------:R-:W-:Y:S05]  /*1c20*/  BSYNC.RECONVERGENT B1 ;  /* 0x0000000000017941 */ /* 0x000fea0003800200 */
.L_x_273:
[----:B------:R0:W1:Y:S01]  /*1c30*/  LDS.128 R8, [R0+0x60] ;  /* 0x0000600000087984 */ /* 0x0000620000000c00 */
[----:B------:R-:W-:Y:S01]  /*1c40*/  DSETP.GEU.AND P0, PT, |R20|, |R14|, PT ;  /* 0x4000000e1400722a */ /* 0x000fe20003f0e200 */
[----:B------:R-:W-:Y:S01]  /*1c50*/  BSSY.RECONVERGENT B1, `(.L_x_275) ;  /* 0x0000015000017945 */ /* 0x000fe20003800200 */
[----:B------:R-:W-:Y:S01]  /*1c60*/  MOV R12, R14 ;  /* 0x0000000e000c7202 */ /* 0x000fe20000000f00 */
        /* <DEDUP_REMOVED lines=19> */
.L_x_276:
[----:B------:R-:W-:Y:S05]  /*1da0*/  BSYNC.RECONVERGENT B1 ;  /* 0x0000000000017941 */ /* 0x000fea0003800200 */
.L_x_275:
        /* <DEDUP_REMOVED lines=21> */
.L_x_278:
[----:B------:R-:W-:Y:S05]  /*1f00*/  BSYNC.RECONVERGENT B1 ;  /* 0x0000000000017941 */ /* 0x000fea0003800200 */
.L_x_277:
        /* <DEDUP_REMOVED lines=21> */
.L_x_280:
[----:B------:R-:W-:Y:S05]  /*2060*/  BSYNC.RECONVERGENT B1 ;  /* 0x0000000000017941 */ /* 0x000fea0003800200 */
.L_x_279:
        /* <DEDUP_REMOVED lines=21> */
.L_x_255:
[----:B------:R-:W0:Y:S01]  /*21c0*/  S2R R4, SR_LANEID ;  /* 0x0000000000047919 */ /* 0x000e220000000000 */
[----:B------:R-:W-:Y:S01]  /*21d0*/  LOP3.LUT R5, R0, 0x3e0, RZ, 0xc0, !PT ;  /* 0x000003e000057812 */ /* 0x000fe200078ec0ff */
[----:B------:R-:W-:Y:S01]  /*21e0*/  BSSY.RECONVERGENT B1, `(.L_x_281) ;  /* 0x0000024000017945 */ /* 0x000fe20003800200 */
[----:B------:R-:W-:Y:S02]  /*21f0*/  IMAD.MOV.U32 R12, RZ, RZ, R9 ;  /* 0x000000ffff0c7224 */ /* 0x000fe400078e0009 */
[----:B------:R-:W-:Y:S02]  /*2200*/  IMAD.MOV.U32 R14, RZ, RZ, R8 ;  /* 0x000000ffff0e7224 */ /* 0x000fe400078e0008 */
[----:B------:R-:W-:Y:S01]  /*2210*/  VIADD R6, R5, 0x20 ;  /* 0x0000002005067836 */ /* 0x000fe20000000000 */
[----:B------:R-:W-:Y:S01]  /*2220*/  LOP3.LUT R5, RZ, R5, RZ, 0x33, !PT ;  /* 0x00000005ff057212 */ /* 0x000fe200078e33ff */
[----:B-----5:R-:W-:-:S03]  /*2230*/  IMAD.MOV.U32 R7, RZ, RZ, R3 ;  /* 0x000000ffff077224 */ /* 0x020fc600078e0003 */
[----:B------:R-:W-:Y:S01]  /*2240*/  ISETP.GT.AND P0, PT, R6, UR6, PT ;  /* 0x0000000606007c0c */ /* 0x000fe2000bf04270 */
[----:B------:R-:W-:Y:S01]  /*2250*/  VIADD R5, R5, UR6 ;  /* 0x0000000605057c36 */ /* 0x000fe20008000000 */
[----:B------:R-:W-:-:S04]  /*2260*/  MOV R6, R2 ;  /* 0x0000000200067202 */ /* 0x000fc80000000f00 */
[----:B------:R-:W-:-:S05]  /*2270*/  SEL R5, R5, 0x1f, P0 ;  /* 0x0000001f05057807 */ /* 0x000fca0000000000 */
[----:B------:R1:W2:Y:S04]  /*2280*/  SHFL.DOWN PT, R10, R2, 0x1, R5 ;  /* 0x08200000020a7989 */ /* 0x0002a800000e0005 */
[----:B------:R1:W3:Y:S04]  /*2290*/  SHFL.DOWN PT, R11, R3, 0x1, R5 ;  /* 0x08200000030b7989 */ /* 0x0002e800000e0005 */
[----:B------:R1:W4:Y:S01]  /*22a0*/  SHFL.DOWN PT, R16, R9, 0x1, R5 ;  /* 0x0820000009107989 */ /* 0x00032200000e0005 */
[----:B0-----:R-:W-:-:S03]  /*22b0*/  ISETP.GE.AND P0, PT, R4, R5, PT ;  /* 0x000000050400720c */ /* 0x001fc60003f06270 */
[----:B------:R1:W0:Y:S10]  /*22c0*/  SHFL.DOWN PT, R13, R8, 0x1, R5 ;  /* 0x08200000080d7989 */ /* 0x00023400000e0005 */
[----:B-1----:R-:W-:Y:S05]  /*22d0*/  @P0 BRA `(.L_x_282) ;  /* 0x0000000000500947 */ /* 0x002fea0003800000 */
[----:B--23--:R-:W-:Y:S01]  /*22e0*/  DSETP.GEU.AND P0, PT, |R2|, |R10|, PT ;  /* 0x4000000a0200722a */ /* 0x00cfe20003f0e200 */
        /* <DEDUP_REMOVED lines=19> */
.L_x_282:
[----:B------:R-:W-:Y:S05]  /*2420*/  BSYNC.RECONVERGENT B1 ;  /* 0x0000000000017941 */ /* 0x000fea0003800200 */
.L_x_281:
[----:B------:R-:W-:Y:S01]  /*2430*/  VIADD R2, R4, 0x2 ;  /* 0x0000000204027836 */ /* 0x000fe20000000000 */
[----:B------:R1:W1:Y:S01]  /*2440*/  SHFL.DOWN PT, R8, R6, 0x2, R5 ;  /* 0x0840000006087989 */ /* 0x00026200000e0005 */
[----:B------:R-:W-:Y:S01]  /*2450*/  BSSY.RECONVERGENT B1, `(.L_x_283) ;  /* 0x000001e000017945 */ /* 0x000fe20003800200 */
[----:B--2---:R-:W-:Y:S02]  /*2460*/  IMAD.MOV.U32 R10, RZ, RZ, R12 ;  /* 0x000000ffff0a7224 */ /* 0x004fe400078e000c */
[----:B------:R-:W-:Y:S01]  /*2470*/  ISETP.GT.AND P0, PT, R2, R5, PT ;  /* 0x000000050200720c */ /* 0x000fe20003f04270 */
[----:B------:R2:W1:Y:S01]  /*2480*/  SHFL.DOWN PT, R9, R7, 0x2, R5 ;  /* 0x0840000007097989 */ /* 0x00046200000e0005 */
[----:B----4-:R-:W-:Y:S02]  /*2490*/  IMAD.MOV.U32 R16, RZ, RZ, R14 ;  /* 0x000000ffff107224 */ /* 0x010fe400078e000e */
[----:B------:R-:W-:Y:S01]  /*24a0*/  IMAD.MOV.U32 R2, RZ, RZ, R6 ;  /* 0x000000ffff027224 */ /* 0x000fe200078e0006 */
[----:B---3--:R2:W3:Y:S01]  /*24b0*/  SHFL.DOWN PT, R11, R12, 0x2, R5 ;  /* 0x084000000c0b7989 */ /* 0x0084e200000e0005 */
[----:B------:R-:W-:-:S03]  /*24c0*/  IMAD.MOV.U32 R3, RZ, RZ, R7 ;  /* 0x000000ffff037224 */ /* 0x000fc600078e0007 */
[----:B0-----:R2:W0:Y:S04]  /*24d0*/  SHFL.DOWN PT, R13, R14, 0x2, R5 ;  /* 0x084000000e0d7989 */ /* 0x00142800000e0005 */
        /* <DEDUP_REMOVED lines=21> */
.L_x_284:
[----:B------:R-:W-:Y:S05]  /*2630*/  BSYNC.RECONVERGENT B1 ;  /* 0x0000000000017941 */ /* 0x000fea0003800200 */
.L_x_283:
[----:B-1----:R-:W-:Y:S01]  /*2640*/  VIADD R6, R4, 0x4 ;  /* 0x0000000404067836 */ /* 0x002fe20000000000 */
[----:B------:R1:W4:Y:S01]  /*2650*/  SHFL.DOWN PT, R8, R2, 0x4, R5 ;  /* 0x0880000002087989 */ /* 0x00032200000e0005 */
[----:B------:R-:W-:Y:S01]  /*2660*/  BSSY.RECONVERGENT B1, `(.L_x_285) ;  /* 0x000001e000017945 */ /* 0x000fe20003800200 */
[----:B--2---:R-:W-:Y:S02]  /*2670*/  IMAD.MOV.U32 R12, RZ, RZ, R10 ;  /* 0x000000ffff0c7224 */ /* 0x004fe400078e000a */
[----:B------:R-:W-:Y:S01]  /*2680*/  ISETP.GT.AND P0, PT, R6, R5, PT ;  /* 0x000000050600720c */ /* 0x000fe20003f04270 */
[----:B------:R1:W2:Y:S01]  /*2690*/  SHFL.DOWN PT, R9, R3, 0x4, R5 ;  /* 0x0880000003097989 */ /* 0x0002a200000e0005 */
[----:B------:R-:W-:Y:S02]  /*26a0*/  IMAD.MOV.U32 R14, RZ, RZ, R16 ;  /* 0x000000ffff0e7224 */ /* 0x000fe400078e0010 */
[----:B------:R-:W-:Y:S01]  /*26b0*/  IMAD.MOV.U32 R6, RZ, RZ, R2 ;  /* 0x000000ffff067224 */ /* 0x000fe200078e0002 */
[----:B---3--:R1:W3:Y:S01]  /*26c0*/  SHFL.DOWN PT, R11, R10, 0x4, R5 ;  /* 0x088000000a0b7989 */ /* 0x0082e200000e0005 */
[----:B------:R-:W-:-:S03]  /*26d0*/  IMAD.MOV.U32 R7, RZ, RZ, R3 ;  /* 0x000000ffff077224 */ /* 0x000fc600078e0003 */
[----:B0-----:R1:W0:Y:S04]  /*26e0*/  SHFL.DOWN PT, R13, R16, 0x4, R5 ;  /* 0x08800000100d7989 */ /* 0x00122800000e0005 */
[----:B------:R-:W-:Y:S05]  /*26f0*/  @P0 BRA `(.L_x_286) ;  /* 0x0000000000500947 */ /* 0x000fea0003800000 */
[----:B--2-4-:R-:W-:Y:S01]  /*2700*/  DSETP.GEU.AND P0, PT, |R2|, |R8|, PT ;  /* 0x400000080200722a */ /* 0x014fe20003f0e200 */
        /* <DEDUP_REMOVED lines=19> */
.L_x_286:
[----:B------:R-:W-:Y:S05]  /*2840*/  BSYNC.RECONVERGENT B1 ;  /* 0x0000000000017941 */ /* 0x000fea0003800200 */
.L_x_285:
[----:B-1----:R-:W-:Y:S01]  /*2850*/  IADD3 R2, PT, PT, R4, 0x8, RZ ;  /* 0x0000000804027810 */ /* 0x002fe20007ffe0ff */
[----:B----4-:R1:W4:Y:S01]  /*2860*/  SHFL.DOWN PT, R8, R6, 0x8, R5 ;  /* 0x0900000006087989 */ /* 0x01032200000e0005 */
[----:B------:R-:W-:Y:S01]  /*2870*/  BSSY.RECONVERGENT B1, `(.L_x_287) ;  /* 0x000001e000017945 */ /* 0x000fe20003800200 */
[----:B------:R-:W-:Y:S01]  /*2880*/  IMAD.MOV.U32 R10, RZ, RZ, R12 ;  /* 0x000000ffff0a7224 */ /* 0x000fe200078e000c */
[----:B------:R-:W-:Y:S01]  /*2890*/  ISETP.GT.AND P0, PT, R2, R5, PT ;  /* 0x000000050200720c */ /* 0x000fe20003f04270 */
[----:B--2---:R1:W2:Y:S01]  /*28a0*/  SHFL.DOWN PT, R9, R7, 0x8, R5 ;  /* 0x0900000007097989 */ /* 0x0042a200000e0005 */
        /* <DEDUP_REMOVED lines=26> */
.L_x_288:
[----:B------:R-:W-:Y:S05]  /*2a50*/  BSYNC.RECONVERGENT B1 ;  /* 0x0000000000017941 */ /* 0x000fea0003800200 */
.L_x_287:
[----:B----4-:R-:W-:Y:S01]  /*2a60*/  VIADD R8, R4, 0x10 ;  /* 0x0000001004087836 */ /* 0x010fe20000000000 */
[----:B-1----:R1:W4:Y:S01]  /*2a70*/  SHFL.DOWN PT, R6, R2, 0x10, R5 ;  /* 0x0a00000002067989 */ /* 0x00232200000e0005 */
[----:B------:R-:W-:Y:S01]  /*2a80*/  BSSY.RECONVERGENT B1, `(.L_x_289) ;  /* 0x000001e000017945 */ /* 0x000fe20003800200 */
[----:B------:R-:W-:Y:S02]  /*2a90*/  IMAD.MOV.U32 R14, RZ, RZ, R10 ;  /* 0x000000ffff0e7224 */ /* 0x000fe400078e000a */
[----:B------:R-:W-:Y:S01]  /*2aa0*/  ISETP.GT.AND P0, PT, R8, R5, PT ;  /* 0x000000050800720c */ /* 0x000fe20003f04270 */
[----:B------:R1:W1:Y:S01]  /*2ab0*/  SHFL.DOWN PT, R7, R3, 0x10, R5 ;  /* 0x0a00000003077989 */ /* 0x00026200000e0005 */
[----:B------:R-:W-:Y:S02]  /*2ac0*/  IMAD.MOV.U32 R15, RZ, RZ, R16 ;  /* 0x000000ffff0f7224 */ /* 0x000fe400078e0010 */
[----:B------:R-:W-:Y:S01]  /*2ad0*/  IMAD.MOV.U32 R12, RZ, RZ, R2 ;  /* 0x000000ffff0c7224 */ /* 0x000fe200078e0002 */
[----:B--2---:R2:W1:Y:S01]  /*2ae0*/  SHFL.DOWN PT, R9, R10, 0x10, R5 ;  /* 0x0a0000000a097989 */ /* 0x00446200000e0005 */
[----:B0-----:R-:W-:-:S03]  /*2af0*/  IMAD.MOV.U32 R13, RZ, RZ, R3 ;  /* 0x000000ffff0d7224 */ /* 0x001fc600078e0003 */
[----:B---3--:R2:W0:Y:S04]  /*2b00*/  SHFL.DOWN PT, R11, R16, 0x10, R5 ;  /* 0x0a000000100b7989 */ /* 0x00842800000e0005 */
[----:B------:R-:W-:Y:S05]  /*2b10*/  @P0 BRA `(.L_x_290) ;  /* 0x0000000000500947 */ /* 0x000fea0003800000 */
[----:B-1--4-:R-:W-:Y:S01]  /*2b20*/  DSETP.GEU.AND P0, PT, |R2|, |R6|, PT ;  /* 0x400000060200722a */ /* 0x012fe20003f0e200 */
[----:B------:R-:W-:Y:S02]  /*2b30*/  IMAD.MOV.U32 R14, RZ, RZ, R9 ;  /* 0x000000ffff0e7224 */ /* 0x000fe400078e0009 */
        /* <DEDUP_REMOVED lines=18> */
.L_x_290:
[----:B------:R-:W-:Y:S05]  /*2c60*/  BSYNC.RECONVERGENT B1 ;  /* 0x0000000000017941 */ /* 0x000fea0003800200 */
.L_x_289:
[----:B------:R-:W-:Y:S01]  /*2c70*/  ISETP.NE.AND P0, PT, R4, RZ, PT ;  /* 0x000000ff0400720c */ /* 0x000fe20003f05270 */
[----:B------:R-:W-:-:S12]  /*2c80*/  BSSY.RECONVERGENT B1, `(.L_x_291) ;  /* 0x000000a000017945 */ /* 0x000fd80003800200 */
[----:B------:R-:W-:Y:S05]  /*2c90*/  @P0 BRA `(.L_x_292) ;  /* 0x0000000000200947 */ /* 0x000fea0003800000 */
[----:B------:R-:W3:Y:S01]  /*2ca0*/  S2R R4, SR_CgaCtaId ;  /* 0x0000000000047919 */ /* 0x000ee20000008800 */
[----:B-1----:R-:W-:Y:S02]  /*2cb0*/  MOV R3, 0x400 ;  /* 0x0000040000037802 */ /* 0x002fe40000000f00 */
[----:B------:R-:W-:-:S04]  /*2cc0*/  SHF.R.U32.HI R2, RZ, 0x1, R0 ;  /* 0x00000001ff027819 */ /* 0x000fc80000011600 */
[----:B------:R-:W-:Y:S02]  /*2cd0*/  LOP3.LUT R2, R2, 0x1f0, RZ, 0xc0, !PT ;  /* 0x000001f002027812 */ /* 0x000fe400078ec0ff */
[----:B---3--:R-:W-:-:S05]  /*2ce0*/  LEA R3, R4, R3, 0x18 ;  /* 0x0000000304037211 */ /* 0x008fca00078ec0ff */
[----:B------:R-:W-:-:S05]  /*2cf0*/  IMAD.IADD R3, R2, 0x1, R3 ;  /* 0x0000000102037824 */ /* 0x000fca00078e0203 */
[----:B------:R3:W-:Y:S04]  /*2d00*/  STS.64 [R3+0x10], R14 ;  /* 0x0000100e03007388 */ /* 0x0007e80000000a00 */
[----:B------:R3:W-:Y:S02]  /*2d10*/  STS.64 [R3+0x8], R12 ;  /* 0x0000080c03007388 */ /* 0x0007e40000000a00 */
.L_x_292:
[----:B------:R-:W-:Y:S05]  /*2d20*/  BSYNC.RECONVERGENT B1 ;  /* 0x0000000000017941 */ /* 0x000fea0003800200 */
.L_x_291:
[----:B------:R-:W-:Y:S01]  /*2d30*/  BAR.SYNC.DEFER_BLOCKING 0x0 ;  /* 0x0000000000007b1d */ /* 0x000fe20000010000 */
[----:B------:R-:W-:-:S13]  /*2d40*/  ISETP.NE.AND P1, PT, R0, RZ, PT ;  /* 0x000000ff0000720c */ /* 0x000fda0003f25270 */
[----:B------:R-:W-:Y:S05]  /*2d50*/  @P1 BRA `(.L_x_268) ;  /* 0x0000003400b81947 */ /* 0x000fea0003800000 */
[----:B------:R-:W-:Y:S01]  /*2d60*/  UISETP.GE.AND UP0, UPT, UR6, 0x21, UPT ;  /* 0x000000210600788c */ /* 0x000fe2000bf06270 */
[----:B0-----:R-:W-:Y:S02]  /*2d70*/  IMAD.MOV.U32 R11, RZ, RZ, R14 ;  /* 0x000000ffff0b7224 */ /* 0x001fe400078e000e */
[----:B------:R-:W-:Y:S02]  /*2d80*/  IMAD.MOV.U32 R8, RZ, RZ, R15 ;  /* 0x000000ffff087224 */ /* 0x000fe400078e000f */
[----:B-1----:R-:W-:Y:S02]  /*2d90*/  IMAD.MOV.U32 R2, RZ, RZ, R12 ;  /* 0x000000ffff027224 */ /* 0x002fe400078e000c */
[----:B---3--:R-:W-:Y:S02]  /*2da0*/  IMAD.MOV.U32 R3, RZ, RZ, R13 ;  /* 0x000000ffff037224 */ /* 0x008fe400078e000d */
[----:B------:R-:W-:Y:S05]  /*2db0*/  BRA.U !UP0, `(.L_x_293) ;  /* 0x00000001086c7547 */ /* 0x000fea000b800000 */
[----:B------:R-:W0:Y:S01]  /*2dc0*/  S2UR UR5, SR_CgaCtaId ;  /* 0x00000000000579c3 */ /* 0x000e220000008800 */
[----:B------:R-:W-:Y:S01]  /*2dd0*/  UMOV UR4, 0x400 ;  /* 0x0000040000047882 */ /* 0x000fe20000000000 */
[----:B------:R-:W-:Y:S01]  /*2de0*/  BSSY.RECONVERGENT B1, `(.L_x_293) ;  /* 0x0000018000017945 */ /* 0x000fe20003800200 */
[----:B0-----:R-:W-:-:S09]  /*2df0*/  ULEA UR4, UR5, UR4, 0x18 ;  /* 0x0000000405047291 */ /* 0x001fd2000f8ec0ff */
[----:B--2---:R-:W0:Y:S04]  /*2e00*/  LDS.64 R4, [UR4+0x18] ;  /* 0x00001804ff047984 */ /* 0x004e280008000a00 */
        /* <DEDUP_REMOVED lines=21> */
.L_x_294:
[----:B------:R-:W-:Y:S05]  /*2f60*/  BSYNC.RECONVERGENT B1 ;  /* 0x0000000000017941 */ /* 0x000fea0003800200 */
.L_x_293:
[----:B------:R-:W-:Y:S01]  /*2f70*/  UISETP.GE.AND UP0, UPT, UR6, 0x41, UPT ;  /* 0x000000410600788c */ /* 0x000fe2000bf06270 */
[----:B------:R-:W-:Y:S02]  /*2f80*/  IMAD.MOV.U32 R9, RZ, RZ, R11 ;  /* 0x000000ffff097224 */ /* 0x000fe400078e000b */
[----:B------:R-:W-:Y:S02]  /*2f90*/  IMAD.MOV.U32 R0, RZ, RZ, R8 ;  /* 0x000000ffff007224 */ /* 0x000fe400078e0008 */
[----:B------:R-:W-:Y:S02]  /*2fa0*/  IMAD.MOV.U32 R4, RZ, RZ, R2 ;  /* 0x000000ffff047224 */ /* 0x000fe400078e0002 */
[----:B--2---:R-:W-:Y:S02]  /*2fb0*/  IMAD.MOV.U32 R5, RZ, RZ, R3 ;  /* 0x000000ffff057224 */ /* 0x004fe400078e0003 */
[----:B------:R-:W-:Y:S05]  /*2fc0*/  BRA.U !UP0, `(.L_x_295) ;  /* 0x00000001086c7547 */ /* 0x000fea000b800000 */
[----:B------:R-:W0:Y:S01]  /*2fd0*/  S2UR UR5, SR_CgaCtaId ;  /* 0x00000000000579c3 */ /* 0x000e220000008800 */
[----:B------:R-:W-:Y:S01]  /*2fe0*/  UMOV UR4, 0x400 ;  /* 0x0000040000047882 */ /* 0x000fe20000000000 */
[----:B------:R-:W-:Y:S01]  /*2ff0*/  BSSY.RECONVERGENT B1, `(.L_x_295) ;  /* 0x0000018000017945 */ /* 0x000fe20003800200 */
[----:B0-----:R-:W-:-:S09]  /*3000*/  ULEA UR4, UR5, UR4, 0x18 ;  /* 0x0000000405047291 */ /* 0x001fd2000f8ec0ff */
[----:B----4-:R-:W0:Y:S04]  /*3010*/  LDS.64 R6, [UR4+0x28] ;  /* 0x00002804ff067984 */ /* 0x010e280008000a00 */
        /* <DEDUP_REMOVED lines=21> */
.L_x_296:
[----:B------:R-:W-:Y:S05]  /*3170*/  BSYNC.RECONVERGENT B1 ;  /* 0x0000000000017941 */ /* 0x000fea0003800200 */
.L_x_295:
        /* <DEDUP_REMOVED lines=32> */
.L_x_298:
[----:B------:R-:W-:Y:S05]  /*3380*/  BSYNC.RECONVERGENT B1 ;  /* 0x0000000000017941 */ /* 0x000fea0003800200 */
.L_x_297:
        /* <DEDUP_REMOVED lines=32> */
.L_x_300:
[----:B------:R-:W-:Y:S05]  /*3590*/  BSYNC.RECONVERGENT B1 ;  /* 0x0000000000017941 */ /* 0x000fea0003800200 */
.L_x_299:
        /* <DEDUP_REMOVED lines=32> */
.L_x_302:
[----:B------:R-:W-:Y:S05]  /*37a0*/  BSYNC.RECONVERGENT B1 ;  /* 0x0000000000017941 */ /* 0x000fea0003800200 */
.L_x_301:
        /* <DEDUP_REMOVED lines=32> */
.L_x_304:
[----:B------:R-:W-:Y:S05]  /*39b0*/  BSYNC.RECONVERGENT B1 ;  /* 0x0000000000017941 */ /* 0x000fea0003800200 */
.L_x_303:
        /* <DEDUP_REMOVED lines=32> */
.L_x_236:
[----:B------:R-:W1:Y:S01]  /*3bc0*/  S2R R0, SR_TID.X ;  /* 0x0000000000007919 */ /* 0x000e620000002100 */
[----:B------:R-:W1:Y:S01]  /*3bd0*/  LDC.64 R2, c[0x0][0x380] ;  /* 0x0000e000ff027b82 */ /* 0x000e620000000a00 */
[----:B------:R-:W2:Y:S01]  /*3be0*/  LDCU.64 UR6, c[0x0][0x388] ;  /* 0x00007100ff0677ac */ /* 0x000ea20008000a00 */
[----:B-1----:R-:W-:-:S05]  /*3bf0*/  IMAD.WIDE.U32 R2, R0, 0x8, R2 ;  /* 0x0000000800027825 */ /* 0x002fca00078e0002 */
[----:B0-----:R-:W3:Y:S04]  /*3c00*/  LDG.E.64 R4, desc[UR8][R2.64] ;  /* 0x0000000802047981 */ /* 0x001ee8000c1e1b00 */
[----:B------:R-:W3:Y:S04]  /*3c10*/  LDG.E.64 R6, desc[UR8][R2.64+0x800] ;  /* 0x0008000802067981 */ /* 0x000ee8000c1e1b00 */
[----:B------:R-:W4:Y:S04]  /*3c20*/  LDG.E.64 R8, desc[UR8][R2.64+0x1000] ;  /* 0x0010000802087981 */ /* 0x000f28000c1e1b00 */
[----:B------:R-:W5:Y:S04]  /*3c30*/  LDG.E.64 R12, desc[UR8][R2.64+0x1800] ;  /* 0x00180008020c7981 */ /* 0x000f68000c1e1b00 */
[----:B------:R-:W5:Y:S01]  /*3c40*/  LDG.E.64 R10, desc[UR8][R2.64+0x2000] ;  /* 0x00200008020a7981 */ /* 0x000f62000c1e1b00 */
[----:B------:R-:W-:Y:S01]  /*3c50*/  BSSY.RECONVERGENT B1, `(.L_x_305) ;  /* 0x000001c000017945 */ /* 0x000fe20003800200 */
[----:B---3--:R-:W-:-:S06]  /*3c60*/  DSETP.GEU.AND P0, PT, |R4|, |R6|, PT ;  /* 0x400000060400722a */ /* 0x008fcc0003f0e200 */
[----:B------:R-:W-:Y:S02]  /*3c70*/  FSEL R4, R4, R6, P0 ;  /* 0x0000000604047208 */ /* 0x000fe40000000000 */
[----:B------:R-:W-:Y:S01]  /*3c80*/  FSEL R5, R5, R7, P0 ;  /* 0x0000000705057208 */ /* 0x000fe20000000000 */
[C---:B------:R-:W-:Y:S01]  /*3c90*/  VIADD R7, R0.reuse, 0x200 ;  /* 0x0000020000077836 */ /* 0x040fe20000000000 */
[----:B------:R-:W-:-:S04]  /*3ca0*/  LOP3.LUT R6, R0, 0x400, RZ, 0xfc, !PT ;  /* 0x0000040000067812 */ /* 0x000fc800078efcff */
[----:B----4-:R-:W-:Y:S01]  /*3cb0*/  DSETP.GEU.AND P1, PT, |R4|, |R8|, PT ;  /* 0x400000080400722a */ /* 0x010fe20003f2e200 */
[----:B--2---:R-:W-:-:S05]  /*3cc0*/  IADD3 R17, P4, PT, R6, UR6, RZ ;  /* 0x0000000606117c10 */ /* 0x004fca000ff9e0ff */
[----:B------:R-:W-:Y:S01]  /*3cd0*/  FSEL R4, R4, R8, P1 ;  /* 0x0000000804047208 */ /* 0x000fe20000800000 */
[----:B------:R-:W-:Y:S01]  /*3ce0*/  IMAD.X R16, RZ, RZ, UR7, P4 ;  /* 0x00000007ff107e24 */ /* 0x000fe2000a0e06ff */
[----:B------:R-:W-:Y:S01]  /*3cf0*/  FSEL R5, R5, R9, P1 ;  /* 0x0000000905057208 */ /* 0x000fe20000800000 */
[----:B------:R-:W-:-:S05]  /*3d00*/  VIADD R9, R0, 0x100 ;  /* 0x0000010000097836 */ /* 0x000fca0000000000 */
[----:B-----5:R-:W-:Y:S01]  /*3d10*/  DSETP.GEU.AND P2, PT, |R4|, |R12|, PT ;  /* 0x4000000c0400722a */ /* 0x020fe20003f4e200 */
[----:B------:R-:W-:-:S05]  /*3d20*/  @P1 SEL R7, R0, R9, P0 ;  /* 0x0000000900071207 */ /* 0x000fca0000000000 */
[----:B------:R-:W-:Y:S02]  /*3d30*/  FSEL R4, R4, R12, P2 ;  /* 0x0000000c04047208 */ /* 0x000fe40001000000 */
[----:B------:R-:W-:-:S06]  /*3d40*/  FSEL R5, R5, R13, P2 ;  /* 0x0000000d05057208 */ /* 0x000fcc0001000000 */
[----:B------:R-:W-:Y:S01]  /*3d50*/  DSETP.GEU.AND P3, PT, |R4|, |R10|, PT ;  /* 0x4000000a0400722a */ /* 0x000fe20003f6e200 */
[----:B------:R-:W-:-:S13]  /*3d60*/  @!P2 VIADD R7, R0, 0x300 ;  /* 0x000003000007a836 */ /* 0x000fda0000000000 */
[----:B------:R-:W-:Y:S05]  /*3d70*/  @!P3 BRA `(.L_x_306) ;  /* 0x000000000024b947 */ /* 0x000fea0003800000 */
[C---:B------:R-:W-:Y:S02]  /*3d80*/  ISETP.GE.U32.AND P0, PT, R7.reuse, R6, PT ;  /* 0x000000060700720c */ /* 0x040fe40003f06070 */
[----:B------:R-:W-:Y:S02]  /*3d90*/  IADD3 R6, P1, PT, R7, UR6, RZ ;  /* 0x0000000607067c10 */ /* 0x000fe4000ff3e0ff */
[----:B------:R-:W-:-:S03]  /*3da0*/  ISETP.GE.U32.AND.EX P0, PT, RZ, RZ, PT, P0 ;  /* 0x000000ffff00720c */ /* 0x000fc60003f06100 */
[----:B------:R-:W-:-:S10]  /*3db0*/  IMAD.X R7, RZ, RZ, UR7, P1 ;  /* 0x00000007ff077e24 */ /* 0x000fd400088e06ff */
[----:B------:R-:W-:-:S06]  /*3dc0*/  DSETP.LT.OR P0, PT, |R10|, |R4|, !P0 ;  /* 0x400000040a00722a */ /* 0x000fcc0004701600 */
[----:B------:R-:W-:Y:S02]  /*3dd0*/  FSEL R10, R4, R10, P0 ;  /* 0x0000000a040a7208 */ /* 0x000fe40000000000 */
[----:B------:R-:W-:Y:S02]  /*3de0*/  FSEL R11, R5, R11, P0 ;  /* 0x0000000b050b7208 */ /* 0x000fe40000000000 */
[----:B------:R-:W-:Y:S02]  /*3df0*/  SEL R17, R6, R17, P0 ;  /* 0x0000001106117207 */ /* 0x000fe40000000000 */
[----:B------:R-:W-:-:S07]  /*3e00*/  SEL R16, R7, R16, P0 ;  /* 0x0000001007107207 */ /* 0x000fce0000000000 */
.L_x_306:
[----:B------:R-:W-:Y:S05]  /*3e10*/  BSYNC.RECONVERGENT B1 ;  /* 0x0000000000017941 */ /* 0x000fea0003800200 */
.L_x_305:
[----:B------:R-:W-:Y:S01]  /*3e20*/  UISETP.GE.U32.AND UP0, UPT, UR4, 0xa00, UPT ;  /* 0x00000a000400788c */ /* 0x000fe2000bf06070 */
[----:B------:R-:W-:Y:S02]  /*3e30*/  IMAD.MOV.U32 R19, RZ, RZ, 0x500 ;  /* 0x00000500ff137424 */ /* 0x000fe400078e00ff */
[----:B------:R-:W-:Y:S01]  /*3e40*/  IMAD.MOV.U32 R18, RZ, RZ, RZ ;  /* 0x000000ffff127224 */ /* 0x000fe200078e00ff */
[----:B------:R-:W-:-:S09]  /*3e50*/  UISETP.GE.U32.AND.EX UP0, UPT, UR5, URZ, UPT, UP0 ;  /* 0x000000ff0500728c */ /* 0x000fd2000bf06100 */
[----:B------:R-:W-:Y:S05]  /*3e60*/  BRA.U !UP0, `(.L_x_307) ;  /* 0x0000000508587547 */ /* 0x000fea000b800000 */
[----:B------:R-:W-:Y:S01]  /*3e70*/  IMAD.MOV.U32 R12, RZ, RZ, R10 ;  /* 0x000000ffff0c7224 */ /* 0x000fe200078e000a */
[----:B------:R-:W0:Y:S01]  /*3e80*/  LDCU.64 UR6, c[0x0][0x388] ;  /* 0x00007100ff0677ac */ /* 0x000e220008000a00 */
[----:B------:R-:W-:Y:S02]  /*3e90*/  IMAD.MOV.U32 R13, RZ, RZ, R11 ;  /* 0x000000ffff0d7224 */ /* 0x000fe400078e000b */
[----:B------:R-:W-:Y:S01]  /*3ea0*/  IMAD.MOV.U32 R21, RZ, RZ, 0x500 ;  /* 0x00000500ff157424 */ /* 0x000fe200078e00ff */
[----:B------:R-:W1:Y:S01]  /*3eb0*/  LDCU.64 UR4, c[0x0][0x398] ;  /* 0x00007300ff0477ac */ /* 0x000e620008000a00 */
[----:B------:R-:W-:-:S07]  /*3ec0*/  IMAD.MOV.U32 R19, RZ, RZ, RZ ;  /* 0x000000ffff137224 */ /* 0x000fce00078e00ff */
.L_x_308:
[----:B------:R-:W-:-:S04]  /*3ed0*/  LEA R24, P0, R21, R2, 0x3 ;  /* 0x0000000215187211 */ /* 0x000fc800078018ff */
[----:B------:R-:W-:-:S05]  /*3ee0*/  LEA.HI.X R25, R21, R3, R19, 0x3, P0 ;  /* 0x0000000315197211 */ /* 0x000fca00000f1c13 */
[----:B------:R-:W2:Y:S04]  /*3ef0*/  LDG.E.64 R14, desc[UR8][R24.64] ;  /* 0x00000008180e7981 */ /* 0x000ea8000c1e1b00 */
[----:B------:R-:W3:Y:S04]  /*3f00*/  LDG.E.64 R8, desc[UR8][R24.64+0x800] ;  /* 0x0008000818087981 */ /* 0x000ee8000c1e1b00 */
[----:B------:R-:W4:Y:S04]  /*3f10*/  LDG.E.64 R6, desc[UR8][R24.64+0x1000] ;  /* 0x0010000818067981 */ /* 0x000f28000c1e1b00 */
[----:B------:R-:W5:Y:S04]  /*3f20*/  LDG.E.64 R4, desc[UR8][R24.64+0x1800] ;  /* 0x0018000818047981 */ /* 0x000f68000c1e1b00 */
[----:B------:R-:W5:Y:S01]  /*3f30*/  LDG.E.64 R10, desc[UR8][R24.64+0x2000] ;  /* 0x00200008180a7981 */ /* 0x000f62000c1e1b00 */
[----:B0-----:R-:W-:-:S04]  /*3f40*/  IADD3 R20, P0, P1, R21, UR6, R0 ;  /* 0x0000000615147c10 */ /* 0x001fc8000f91e000 */
[----:B------:R-:W-:Y:S01]  /*3f50*/  IADD3.X R18, PT, PT, R19, UR7, RZ, P0, P1 ;  /* 0x0000000713127c10 */ /* 0x000fe200087e24ff */
[----:B------:R-:W-:-:S04]  /*3f60*/  IMAD.MOV.U32 R22, RZ, RZ, R20 ;  /* 0x000000ffff167224 */ /* 0x000fc800078e0014 */
[----:B------:R-:W-:Y:S01]  /*3f70*/  IMAD.MOV.U32 R23, RZ, RZ, R18 ;  /* 0x000000ffff177224 */ /* 0x000fe200078e0012 */
[----:B--2---:R-:W-:-:S14]  /*3f80*/  DSETP.GEU.AND P2, PT, |R12|, |R14|, PT ;  /* 0x4000000e0c00722a */ /* 0x004fdc0003f4e200 */
[----:B------:R-:W-:-:S04]  /*3f90*/  @P2 ISETP.GE.U32.AND P0, PT, R17, R22, PT ;  /* 0x000000161100220c */ /* 0x000fc80003f06070 */
[----:B------:R-:W-:-:S13]  /*3fa0*/  @P2 ISETP.GE.AND.EX P0, PT, R16, R23, PT, P0 ;  /* 0x000000171000220c */ /* 0x000fda0003f06300 */
[----:B------:R-:W-:-:S06]  /*3fb0*/  @P2 DSETP.LT.OR P0, PT, |R14|, |R12|, !P0 ;  /* 0x4000000c0e00222a */ /* 0x000fcc0004701600 */
[----:B------:R-:W-:Y:S02]  /*3fc0*/  @P2 FSEL R13, R13, R15, P0 ;  /* 0x0000000f0d0d2208 */ /* 0x000fe40000000000 */
[----:B------:R-:W-:Y:S02]  /*3fd0*/  @P2 FSEL R12, R12, R14, P0 ;  /* 0x0000000e0c0c2208 */ /* 0x000fe40000000000 */
[----:B------:R-:W-:Y:S01]  /*3fe0*/  @P2 SEL R22, R17, R22, P0 ;  /* 0x0000001611162207 */ /* 0x000fe20000000000 */
[----:B------:R-:W-:Y:S01]  /*3ff0*/  @P2 IMAD.MOV.U32 R15, RZ, RZ, R13 ;  /* 0x000000ffff0f2224 */ /* 0x000fe200078e000d */
[----:B------:R-:W-:Y:S01]  /*4000*/  IADD3 R13, P3, PT, R20, 0x100, RZ ;  /* 0x00000100140d7810 */ /* 0x000fe20007f7e0ff */
[----:B------:R-:W-:Y:S01]  /*4010*/  @P2 IMAD.MOV.U32 R14, RZ, RZ, R12 ;  /* 0x000000ffff0e2224 */ /* 0x000fe200078e000c */
[----:B------:R-:W-:-:S03]  /*4020*/  @P2 SEL R23, R16, R23, P0 ;  /* 0x0000001710172207 */ /* 0x000fc60000000000 */
[----:B------:R-:W-:Y:S02]  /*4030*/  IMAD.X R16, RZ, RZ, R18, P3 ;  /* 0x000000ffff107224 */ /* 0x000fe400018e0612 */
[----:B---3--:R-:W-:-:S14]  /*4040*/  DSETP.GEU.AND P1, PT, |R14|, |R8|, PT ;  /* 0x400000080e00722a */ /* 0x008fdc0003f2e200 */
        /* <DEDUP_REMOVED lines=11> */
[----:B----4-:R-:W-:-:S14]  /*4100*/  DSETP.GEU.AND P2, PT, |R8|, |R6|, PT ;  /* 0x400000060800722a */ /* 0x010fdc0003f4e200 */
        /* <DEDUP_REMOVED lines=10> */
[----:B------:R-:W-:Y:S01]  /*41b0*/  IMAD.X R9, RZ, RZ, R18, P3 ;  /* 0x000000ffff097224 */ /* 0x000fe200018e0612 */
[----:B------:R-:W-:Y:S01]  /*41c0*/  IADD3 R17, P3, PT, R20, 0x400, RZ ;  /* 0x0000040014117810 */ /* 0x000fe20007f7e0ff */
[----:B-----5:R-:W-:-:S04]  /*41d0*/  DSETP.GEU.AND P1, PT, |R6|, |R4|, PT ;  /* 0x400000040600722a */ /* 0x020fc80003f2e200 */
[----:B------:R-:W-:-:S10]  /*41e0*/  IMAD.X R16, RZ, RZ, R18, P3 ;  /* 0x000000ffff107224 */ /* 0x000fd400018e0612 */
        /* <DEDUP_REMOVED lines=8> */
[----:B------:R-:W-:Y:S01]  /*4270*/  @P1 IMAD.MOV.U32 R5, RZ, RZ, R7 ;  /* 0x000000ffff051224 */ /* 0x000fe200078e0007 */
[C---:B------:R-:W-:Y:S02]  /*4280*/  IADD3 R6, P1, PT, R21.reuse, 0xa00, RZ ;  /* 0x00000a0015067810 */ /* 0x040fe40007f3e0ff */
[----:B------:R-:W-:-:S02]  /*4290*/  IADD3 R21, P3, PT, R21, 0x500, RZ ;  /* 0x0000050015157810 */ /* 0x000fc40007f7e0ff */
[----:B-1----:R-:W-:Y:S01]  /*42a0*/  ISETP.GT.U32.AND P4, PT, R6, UR4, PT ;  /* 0x0000000406007c0c */ /* 0x002fe2000bf84070 */
[----:B------:R-:W-:Y:S01]  /*42b0*/  DSETP.GEU.AND P2, PT, |R4|, |R10|, PT ;  /* 0x4000000a0400722a */ /* 0x000fe20003f4e200 */
[--C-:B------:R-:W-:Y:S02]  /*42c0*/  IMAD.X R6, RZ, RZ, R19.reuse, P1 ;  /* 0x000000ffff067224 */ /* 0x100fe400008e0613 */
[----:B------:R-:W-:-:S03]  /*42d0*/  IMAD.X R18, RZ, RZ, R19, P3 ;  /* 0x000000ffff127224 */ /* 0x000fc600018e0613 */
[----:B------:R-:W-:Y:S01]  /*42e0*/  ISETP.GT.AND.EX P1, PT, R6, UR5, PT, P4 ;  /* 0x0000000506007c0c */ /* 0x000fe2000bf24340 */
[----:B------:R-:W-:-:S07]  /*42f0*/  IMAD.MOV.U32 R19, RZ, RZ, R18 ;  /* 0x000000ffff137224 */ /* 0x000fce00078e0012 */
        /* <DEDUP_REMOVED lines=8> */
[----:B------:R-:W-:Y:S02]  /*4380*/  @P2 IMAD.MOV.U32 R11, RZ, RZ, R5 ;  /* 0x000000ffff0b2224 */ /* 0x000fe400078e0005 */
[----:B------:R-:W-:Y:S02]  /*4390*/  IMAD.MOV.U32 R12, RZ, RZ, R10 ;  /* 0x000000ffff0c7224 */ /* 0x000fe400078e000a */
[----:B------:R-:W-:Y:S01]  /*43a0*/  IMAD.MOV.U32 R13, RZ, RZ, R11 ;  /* 0x000000ffff0d7224 */ /* 0x000fe200078e000b */
[----:B------:R-:W-:Y:S06]  /*43b0*/  @!P1 BRA `(.L_x_308) ;  /* 0xfffffff800c49947 */ /* 0x000fec000383ffff */
[----:B------:R-:W-:-:S07]  /*43c0*/  IMAD.MOV.U32 R19, RZ, RZ, R21 ;  /* 0x000000ffff137224 */ /* 0x000fce00078e0015 */
.L_x_307:
[----:B------:R-:W-:-:S04]  /*43d0*/  ISETP.GE.U32.AND P0, PT, R19, UR4, PT ;  /* 0x0000000413007c0c */ /* 0x000fc8000bf06070 */
[----:B------:R-:W-:-:S13]  /*43e0*/  ISETP.GE.AND.EX P0, PT, R18, UR5, PT, P0 ;  /* 0x0000000512007c0c */ /* 0x000fda000bf06300 */
[----:B------:R-:W-:Y:S05]  /*43f0*/  @P0 BRA `(.L_x_309) ;  /* 0x0000000800c40947 */ /* 0x000fea0003800000 */
[----:B------:R-:W-:Y:S01]  /*4400*/  IADD3 R21, PT, PT, -R19, UR4, RZ ;  /* 0x0000000413157c10 */ /* 0x000fe2000fffe1ff */
[----:B------:R-:W-:Y:S03]  /*4410*/  BSSY.RECONVERGENT B1, `(.L_x_309) ;  /* 0x00000af000017945 */ /* 0x000fe60003800200 */
[----:B------:R-:W-:-:S13]  /*4420*/  ISETP.GE.AND P0, PT, R0, R21, PT ;  /* 0x000000150000720c */ /* 0x000fda0003f06270 */
[----:B------:R-:W-:Y:S05]  /*4430*/  @P0 BRA `(.L_x_310) ;  /* 0x0000000800b00947 */ /* 0x000fea0003800000 */
[-C--:B------:R-:W-:Y:S01]  /*4440*/  LOP3.LUT R6, RZ, R0.reuse, RZ, 0x33, !PT ;  /* 0x00000000ff067212 */ /* 0x080fe200078e33ff */
[----:B------:R-:W-:Y:S01]  /*4450*/  BSSY.RECONVERGENT B2, `(.L_x_311) ;  /* 0x0000036000027945 */ /* 0x000fe20003800200 */
[----:B------:R-:W-:Y:S02]  /*4460*/  MOV R12, R0 ;  /* 0x00000000000c7202 */ /* 0x000fe40000000f00 */
        /* <DEDUP_REMOVED lines=9> */
[----:B------:R-:W-:Y:S02]  /*4500*/  LOP3.LUT R2, R2, 0x3, RZ, 0xc0, !PT ;  /* 0x0000000302027812 */ /* 0x000fe400078ec0ff */
[----:B------:R-:W-:-:S03]  /*4510*/  IADD3 R13, P0, PT, R9, UR6, RZ ;  /* 0x00000006090d7c10 */ /* 0x000fc6000ff1e0ff */
[----:B------:R-:W-:Y:S01]  /*4520*/  IMAD.MOV R7, RZ, RZ, -R2 ;  /* 0x000000ffff077224 */ /* 0x000fe200078e0a02 */
[----:B0-----:R-:W-:-:S04]  /*4530*/  LEA R8, P1, R9, UR10, 0x3 ;  /* 0x0000000a09087c11 */ /* 0x001fc8000f8218ff */
[----:B------:R-:W-:Y:S02]  /*4540*/  LEA.HI.X R9, R9, UR11, R14, 0x3, P1 ;  /* 0x0000000b09097c11 */ /* 0x000fe400088f1c0e */
[----:B------:R-:W-:-:S07]  /*4550*/  IADD3.X R14, PT, PT, R14, UR7, RZ, P0, !PT ;  /* 0x000000070e0e7c10 */ /* 0x000fce00087fe4ff */
.L_x_315:
        /* <DEDUP_REMOVED lines=31> */
.L_x_314:
[----:B------:R-:W-:Y:S05]  /*4750*/  BSYNC.RECONVERGENT B3 ;  /* 0x0000000000037941 */ /* 0x000fea0003800200 */
.L_x_313:
[----:B------:R-:W-:Y:S01]  /*4760*/  IADD3 R13, P0, PT, R13, 0x100, RZ ;  /* 0x000001000d0d7810 */ /* 0x000fe20007f1e0ff */
[----:B------:R-:W-:Y:S02]  /*4770*/  VIADD R12, R12, 0x100 ;  /* 0x000001000c0c7836 */ /* 0x000fe40000000000 */
[----:B------:R-:W-:Y:S02]  /*4780*/  IMAD.X R9, RZ, RZ, R9, P3 ;  /* 0x000000ffff097224 */ /* 0x000fe400018e0609 */
[----:B------:R-:W-:Y:S01]  /*4790*/  IMAD.X R14, RZ, RZ, R14, P0 ;  /* 0x000000ffff0e7224 */ /* 0x000fe200000e060e */
[----:B------:R-:W-:Y:S07]  /*47a0*/  @P2 BRA `(.L_x_315) ;  /* 0xfffffffc006c2947 */ /* 0x000fee000383ffff */
.L_x_312:
[----:B------:R-:W-:Y:S05]  /*47b0*/  BSYNC.RECONVERGENT B2 ;  /* 0x0000000000027941 */ /* 0x000fea0003800200 */
.L_x_311:
[----:B------:R-:W-:-:S13]  /*47c0*/  ISETP.GE.U32.AND P0, PT, R6, 0x300, PT ;  /* 0x000003000600780c */ /* 0x000fda0003f06070 */
[----:B------:R-:W-:Y:S05]  /*47d0*/  @!P0 BRA `(.L_x_310) ;  /* 0x0000000400c88947 */ /* 0x000fea0003800000 */
[----:B------:R-:W0:Y:S01]  /*47e0*/  LDC.64 R8, c[0x0][0x380] ;  /* 0x0000e000ff087b82 */ /* 0x000e220000000a00 */
[----:B------:R-:W-:-:S07]  /*47f0*/  VIADD R20, R12, 0x200 ;  /* 0x000002000c147836 */ /* 0x000fce0000000000 */
[----:B------:R-:W1:Y:S02]  /*4800*/  LDC.64 R6, c[0x0][0x388] ;  /* 0x0000e200ff067b82 */ /* 0x000e640000000a00 */
.L_x_324:
        /* <DEDUP_REMOVED lines=30> */
.L_x_317:
[----:B------:R-:W-:Y:S05]  /*49f0*/  BSYNC.RECONVERGENT B2 ;  /* 0x0000000000027941 */ /* 0x000fea0003800200 */
.L_x_316:
        /* <DEDUP_REMOVED lines=9> */
[----:B------:R-:W-:-:S03]  /*4a90*/  IMAD.MOV.U32 R24, RZ, RZ, R26 ;  /* 0x000000ffff187224 */ /* 0x000fc600078e001a */
[----:B------:R-:W-:Y:S01]  /*4aa0*/  MOV R25, R27 ;  /* 0x0000001b00197202 */ /* 0x000fe20000000f00 */
        /* <DEDUP_REMOVED lines=15> */
.L_x_319:
[----:B------:R-:W-:Y:S05]  /*4ba0*/  BSYNC.RECONVERGENT B2 ;  /* 0x0000000000027941 */ /* 0x000fea0003800200 */
.L_x_318:
[----:B------:R-:W-:Y:S01]  /*4bb0*/  DSETP.GEU.AND P0, PT, |R16|, |R10|, PT ;  /* 0x4000000a1000722a */ /* 0x000fe20003f0e200 */
[CC--:B------:R-:W-:Y:S01]  /*4bc0*/  IADD3 R13, P1, P4, R19.reuse, R6.reuse, R20 ;  /* 0x00000006130d7210 */ /* 0x0c0fe20007c3e014 */
[----:B------:R-:W-:Y:S01]  /*4bd0*/  VIADD R4, R20, 0x100 ;  /* 0x0000010014047836 */ /* 0x000fe20000000000 */
[----:B------:R-:W-:Y:S01]  /*4be0*/  BSSY.RECONVERGENT B2, `(.L_x_320) ;  /* 0x0000016000027945 */ /* 0x000fe20003800200 */
[----:B------:R-:W-:Y:S01]  /*4bf0*/  IMAD.MOV.U32 R2, RZ, RZ, R10 ;  /* 0x000000ffff027224 */ /* 0x000fe200078e000a */
[----:B------:R-:W-:Y:S01]  /*4c00*/  IADD3.X R22, PT, PT, R18, R7, RZ, P1, P4 ;  /* 0x0000000712167210 */ /* 0x000fe20000fe84ff */
[----:B------:R-:W-:Y:S01]  /*4c10*/  IMAD.MOV.U32 R5, RZ, RZ, R13 ;  /* 0x000000ffff057224 */ /* 0x000fe200078e000d */
[----:B------:R-:W-:Y:S01]  /*4c20*/  IADD3 R4, P2, P3, R19, R6, R4 ;  /* 0x0000000613047210 */ /* 0x000fe20007b5e004 */
        /* <DEDUP_REMOVED lines=17> */
.L_x_321:
[----:B------:R-:W-:Y:S05]  /*4d40*/  BSYNC.RECONVERGENT B2 ;  /* 0x0000000000027941 */ /* 0x000fea0003800200 */
.L_x_320:
[----:B------:R-:W-:Y:S01]  /*4d50*/  DSETP.GEU.AND P0, PT, |R2|, |R14|, PT ;  /* 0x4000000e0200722a */ /* 0x000fe20003f0e200 */
[----:B------:R-:W-:Y:S01]  /*4d60*/  IADD3.X R13, PT, PT, R18, R7, RZ, P2, P3 ;  /* 0x00000007120d7210 */ /* 0x000fe200017e64ff */
        /* <DEDUP_REMOVED lines=20> */
.L_x_323:
[----:B------:R-:W-:Y:S05]  /*4eb0*/  BSYNC.RECONVERGENT B2 ;  /* 0x0000000000027941 */ /* 0x000fea0003800200 */
.L_x_322:
[C---:B------:R-:W-:Y:S02]  /*4ec0*/  VIADD R2, R20.reuse, 0x200 ;  /* 0x0000020014027836 */ /* 0x040fe40000000000 */
[----:B------:R-:W-:-:S03]  /*4ed0*/  VIADD R20, R20, 0x400 ;  /* 0x0000040014147836 */ /* 0x000fc60000000000 */
[----:B------:R-:W-:-:S13]  /*4ee0*/  ISETP.GE.AND P0, PT, R2, R21, PT ;  /* 0x000000150200720c */ /* 0x000fda0003f06270 */
[----:B------:R-:W-:Y:S05]  /*4ef0*/  @!P0 BRA `(.L_x_324) ;  /* 0xfffffff800448947 */ /* 0x000fea000383ffff */
.L_x_310:
[----:B------:R-:W-:Y:S05]  /*4f00*/  BSYNC.RECONVERGENT B1 ;  /* 0x0000000000017941 */ /* 0x000fea0003800200 */
.L_x_309:
        /* <DEDUP_REMOVED lines=32> */
.L_x_326:
[----:B------:R-:W-:Y:S05]  /*5110*/  BSYNC.RECONVERGENT B1 ;  /* 0x0000000000017941 */ /* 0x000fea0003800200 */
.L_x_325:
        /* <DEDUP_REMOVED lines=31> */
.L_x_328:
[----:B------:R-:W-:Y:S05]  /*5310*/  BSYNC.RECONVERGENT B1 ;  /* 0x0000000000017941 */ /* 0x000fea0003800200 */
.L_x_327:
        /* <DEDUP_REMOVED lines=31> */
.L_x_330:
[----:B------:R-:W-:Y:S05]  /*5510*/  BSYNC.RECONVERGENT B1 ;  /* 0x0000000000017941 */ /* 0x000fea0003800200 */
.L_x_329:
[----:B------:R-:W-:Y:S01]  /*5520*/  ISETP.GT.AND P0, PT, R8, 0x17, PT ;  /* 0x000000170800780c */ /* 0x000fe20003f04270 */
[----:B-1----:R1:W1:Y:S01]  /*5530*/  SHFL.DOWN PT, R6, R2, 0x8, 0x1f ;  /* 0x09001f0002067f89 */ /* 0x00226200000e0000 */
[----:B------:R-:W-:Y:S01]  /*5540*/  BSSY.RECONVERGENT B1, `(.L_x_331) ;  /* 0x000001d000017945 */ /* 0x000fe20003800200 */
[----:B--2---:R-:W-:Y:S02]  /*5550*/  IMAD.MOV.U32 R9, RZ, RZ, R11 ;  /* 0x000000ffff097224 */ /* 0x004fe400078e000b */
[----:B---3--:R2:W3:Y:S01]  /*5560*/  SHFL.DOWN PT, R7, R3, 0x8, 0x1f ;  /* 0x09001f0003077f89 */ /* 0x0084e200000e0000 */
[----:B------:R-:W-:Y:S02]  /*5570*/  IMAD.MOV.U32 R10, RZ, RZ, R12 ;  /* 0x000000ffff0a7224 */ /* 0x000fe400078e000c */
[----:B------:R-:W-:Y:S01]  /*5580*/  IMAD.MOV.U32 R4, RZ, RZ, R2 ;  /* 0x000000ffff047224 */ /* 0x000fe200078e0002 */
[----:B0-----:R2:W0:Y:S01]  /*5590*/  SHFL.DOWN PT, R14, R11, 0x8, 0x1f ;  /* 0x09001f000b0e7f89 */ /* 0x00142200000e0000 */
[----:B------:R-:W-:-:S03]  /*55a0*/  IMAD.MOV.U32 R5, RZ, RZ, R3 ;  /* 0x000000ffff057224 */ /* 0x000fc600078e0003 */
[----:B----4-:R2:W4:Y:S01]  /*55b0*/  SHFL.DOWN PT, R13, R12, 0x8, 0x1f ;  /* 0x09001f000c0d7f89 */ /* 0x01052200000e0000 */
        /* <DEDUP_REMOVED lines=21> */
.L_x_332:
[----:B------:R-:W-:Y:S05]  /*5710*/  BSYNC.RECONVERGENT B1 ;  /* 0x0000000000017941 */ /* 0x000fea0003800200 */
.L_x_331:
        /* <DEDUP_REMOVED lines=8> */
[----:B----4-:R-:W-:-:S03]  /*57a0*/  IMAD.MOV.U32 R13, RZ, RZ, R5 ;  /* 0x000000ffff0d7224 */ /* 0x010fc600078e0005 */
[----:B---3--:R3:W4:Y:S01]  /*57b0*/  SHFL.DOWN PT, R7, R10, 0x10, 0x1f ;  /* 0x0a001f000a077f89 */ /* 0x00872200000e0000 */
[----:B------:R-:W-:Y:S05]  /*57c0*/  @P0 BRA `(.L_x_334) ;  /* 0x0000000000500947 */ /* 0x000fea0003800000 */
[----:B-12---:R-:W-:Y:S01]  /*57d0*/  DSETP.GEU.AND P0, PT, |R4|, |R2|, PT ;  /* 0x400000020400722a */ /* 0x006fe20003f0e200 */
        /* <DEDUP_REMOVED lines=19> */
.L_x_334:
[----:B------:R-:W-:Y:S05]  /*5910*/  BSYNC.RECONVERGENT B1 ;  /* 0x0000000000017941 */ /* 0x000fea0003800200 */
.L_x_333:
        /* <DEDUP_REMOVED lines=11> */
.L_x_336:
[----:B------:R-:W-:Y:S05]  /*59d0*/  BSYNC.RECONVERGENT B1 ;  /* 0x0000000000017941 */ /* 0x000fea0003800200 */
.L_x_335:
        /* <DEDUP_REMOVED lines=8> */
[----:B0---4-:R-:W0:Y:S04]  /*5a60*/  LDS.128 R4, [R0+0x20] ;  /* 0x0000200000047984 */ /* 0x011e280000000c00 */
[----:B------:R2:W4:Y:S04]  /*5a70*/  LDS.64 R2, [R0+0x80] ;  /* 0x0000800000027984 */ /* 0x0005280000000a00 */
[----:B---3--:R2:W3:Y:S01]  /*5a80*/  LDS.128 R8, [R0+0x30] ;  /* 0x0000300000087984 */ /* 0x0084e20000000c00 */
[----:B-1----:R-:W-:Y:S01]  /*5a90*/  DSETP.GEU.AND P0, PT, |R12|, |R16|, PT ;  /* 0x400000100c00722a */ /* 0x002fe20003f0e200 */
[----:B------:R-:W-:-:S02]  /*5aa0*/  IMAD.MOV.U32 R20, RZ, RZ, R16 ;  /* 0x000000ffff147224 */ /* 0x000fc400078e0010 */
[----:B------:R-:W-:Y:S02]  /*5ab0*/  IMAD.MOV.U32 R21, RZ, RZ, R17 ;  /* 0x000000ffff157224 */ /* 0x000fe400078e0011 */
[----:B0-----:R-:W-:Y:S02]  /*5ac0*/  IMAD.MOV.U32 R23, RZ, RZ, R4 ;  /* 0x000000ffff177224 */ /* 0x001fe400078e0004 */
        /* <DEDUP_REMOVED lines=16> */
.L_x_338:
[----:B------:R-:W-:Y:S05]  /*5bd0*/  BSYNC.RECONVERGENT B1 ;  /* 0x0000000000017941 */ /* 0x000fea0003800200 */
.L_x_337:
        /* <DEDUP_REMOVED lines=23> */
.L_x_340:
[----:B------:R-:W-:Y:S05]  /*5d50*/  BSYNC.RECONVERGENT B1 ;  /* 0x0000000000017941 */ /* 0x000fea0003800200 */
.L_x_339:
        /* <DEDUP_REMOVED lines=21> */
.L_x_342:
[----:B------:R-:W-:Y:S05]  /*5eb0*/  BSYNC.RECONVERGENT B1 ;  /* 0x0000000000017941 */ /* 0x000fea0003800200 */
.L_x_341:
        /* <DEDUP_REMOVED lines=23> */
.L_x_344:
[----:B------:R-:W-:Y:S05]  /*6030*/  BSYNC.RECONVERGENT B1 ;  /* 0x0000000000017941 */ /* 0x000fea0003800200 */
.L_x_343:
        /* <DEDUP_REMOVED lines=21> */
.L_x_346:
[----:B------:R-:W-:Y:S05]  /*6190*/  BSYNC.RECONVERGENT B1 ;  /* 0x0000000000017941 */ /* 0x000fea0003800200 */
.L_x_345:
        /* <DEDUP_REMOVED lines=21> */
.L_x_348:
[----:B------:R-:W-:Y:S05]  /*62f0*/  BSYNC.RECONVERGENT B1 ;  /* 0x0000000000017941 */ /* 0x000fea0003800200 */
.L_x_347:
        /* <DEDUP_REMOVED lines=20> */
.L_x_268:
[----:B------:R-:W-:Y:S05]  /*6440*/  BSYNC.RECONVERGENT B0 ;  /* 0x0000000000007941 */ /* 0x000fea0003800200 */
.L_x_235:
[----:B------:R-:W-:Y:S05]  /*6450*/  @P1 EXIT ;  /* 0x000000000000194d */ /* 0x000fea0003800000 */
[----:B0123--:R-:W0:Y:S02]  /*6460*/  LDC.64 R2, c[0x0][0x390] ;  /* 0x0000e400ff027b82 */ /* 0x00fe240000000a00 */
[----:B0-----:R-:W-:Y:S04]  /*6470*/  STG.E.64 desc[UR8][R2.64], R12 ;  /* 0x0000000c02007986 */ /* 0x001fe8000c101b08 */
[----:B------:R-:W-:Y:S01]  /*6480*/  STG.E.64 desc[UR8][R2.64+0x8], R14 ;  /* 0x0000080e02007986 */ /* 0x000fe2000c101b08 */
[----:B------:R-:W-:Y:S05]  /*6490*/  EXIT ;  /* 0x000000000000794d */ /* 0x000fea0003800000 */
.L_x_349:
        /* <DEDUP_REMOVED lines=14> */
.L_x_722:


//--------------------- .text._ZN6thrust24THRUST_300001_SM_1000_NS8cuda_cub4core6detail13_kernel_agentINS1_8__reduce11ReduceAgentIPN4cuda3std3__45tupleIJdlEEESC_SB_iNS1_9__extrema9arg_max_fIdl6actionEEEEJSC_SC_iSG_EEEvDpT0_ --------------------------
	.section	.text._ZN6thrust24THRUST_300001_SM_1000_NS8cuda_cub4core6detail13_kernel_agentINS1_8__reduce11ReduceAgentIPN4cuda3std3__45tupleIJdlEEESC_SB_iNS1_9__extrema9arg_max_fIdl6actionEEEEJSC_SC_iSG_EEEvDpT0_,"ax",@progbits
	.align	128
        .global         _ZN6thrust24THRUST_300001_SM_1000_NS8cuda_cub4core6detail13_kernel_agentINS1_8__reduce11ReduceAgentIPN4cuda3std3__45tupleIJdlEEESC_SB_iNS1_9__extrema9arg_max_fIdl6actionEEEEJSC_SC_iSG_EEEvDpT0_
        .type           _ZN6thrust24THRUST_300001_SM_1000_NS8cuda_cub4core6detail13_kernel_agentINS1_8__reduce11ReduceAgentIPN4cuda3std3__45tupleIJdlEEESC_SB_iNS1_9__extrema9arg_max_fIdl6actionEEEEJSC_SC_iSG_EEEvDpT0_,@function
        .size           _ZN6thrust24THRUST_300001_SM_1000_NS8cuda_cub4core6detail13_kernel_agentINS1_8__reduce11ReduceAgentIPN4cuda3std3__45tupleIJdlEEESC_SB_iNS1_9__extrema9arg_max_fIdl6actionEEEEJSC_SC_iSG_EEEvDpT0_,(.L_x_723 - _ZN6thrust24THRUST_300001_SM_1000_NS8cuda_cub4core6detail13_kernel_agentINS1_8__reduce11ReduceAgentIPN4cuda3std3__45tupleIJdlEEESC_SB_iNS1_9__extrema9arg_max_fIdl6actionEEEEJSC_SC_iSG_EEEvDpT0_)
        .other          _ZN6thrust24THRUST_300001_SM_1000_NS8cuda_cub4core6detail13_kernel_agentINS1_8__reduce11ReduceAgentIPN4cuda3std3__45tupleIJdlEEESC_SB_iNS1_9__extrema9arg_max_fIdl6actionEEEEJSC_SC_iSG_EEEvDpT0_,@"STO_CUDA_ENTRY STV_DEFAULT"
_ZN6thrust24THRUST_300001_SM_1000_NS8cuda_cub4core6detail13_kernel_agentINS1_8__reduce11ReduceAgentIPN4cuda3std3__45tupleIJdlEEESC_SB_iNS1_9__extrema9arg_max_fIdl6actionEEEEJSC_SC_iSG_EEEvDpT0_:
.text._ZN6thrust24THRUST_300001_SM_1000_NS8cuda_cub4core6detail13_kernel_agentINS1_8__reduce11ReduceAgentIPN4cuda3std3__45tupleIJdlEEESC_SB_iNS1_9__extrema9arg_max_fIdl6actionEEEEJSC_SC_iSG_EEEvDpT0_:
        /* <DEDUP_REMOVED lines=21> */
.L_x_353:
[----:B0-----:R-:W-:Y:S05]  /*0150*/  BSYNC.RECONVERGENT B1 ;  /* 0x0000000000017941 */ /* 0x001fea0003800200 */
.L_x_352:
        /* <DEDUP_REMOVED lines=15> */
.L_x_360:
        /* <DEDUP_REMOVED lines=31> */
.L_x_359:
[----:B------:R-:W-:Y:S05]  /*0440*/  BSYNC.RECONVERGENT B3 ;  /* 0x0000000000037941 */ /* 0x000fea0003800200 */
.L_x_358:
[----:B------:R-:W-:Y:S02]  /*0450*/  IMAD.X R3, RZ, RZ, R3, P3 ;  /* 0x000000ffff037224 */ /* 0x000fe400018e0603 */
[----:B------:R-:W-:Y:S01]  /*0460*/  VIADD R19, R19, 0x100 ;  /* 0x0000010013137836 */ /* 0x000fe20000000000 */
[----:B------:R-:W-:Y:S06]  /*0470*/  @P2 BRA `(.L_x_360) ;  /* 0xfffffffc00742947 */ /* 0x000fec000383ffff */
.L_x_357:
[----:B------:R-:W-:Y:S05]  /*0480*/  BSYNC.RECONVERGENT B2 ;  /* 0x0000000000027941 */ /* 0x000fea0003800200 */
.L_x_356:
[----:B------:R-:W0:Y:S01]  /*0490*/  LDC.64 R8, c[0x0][0x380] ;  /* 0x0000e000ff087b82 */ /* 0x000e220000000a00 */
[----:B------:R-:W-:-:S13]  /*04a0*/  ISETP.GE.U32.AND P0, PT, R4, 0x300, PT ;  /* 0x000003000400780c */ /* 0x000fda0003f06070 */
[----:B------:R-:W-:Y:S05]  /*04b0*/  @!P0 BRA `(.L_x_355) ;  /* 0x0000000400908947 */ /* 0x000fea0003800000 */
.L_x_369:
        /* <DEDUP_REMOVED lines=13> */
[----:B------:R-:W-:Y:S01]  /*0590*/  IMAD.MOV.U32 R23, RZ, RZ, R12 ;  /* 0x000000ffff177224 */ /* 0x000fe200078e000c */
[----:B------:R-:W-:Y:S01]  /*05a0*/  MOV R25, R13 ;  /* 0x0000000d00197202 */ /* 0x000fe20000000f00 */
[----:B------:R-:W-:Y:S02]  /*05b0*/  IMAD.MOV.U32 R2, RZ, RZ, R14 ;  /* 0x000000ffff027224 */ /* 0x000fe400078e000e */
[----:B------:R-:W-:-:S09]  /*05c0*/  IMAD.MOV.U32 R3, RZ, RZ, R15 ;  /* 0x000000ffff037224 */ /* 0x000fd200078e000f */
        /* <DEDUP_REMOVED lines=9> */
.L_x_362:
[----:B------:R-:W-:Y:S05]  /*0660*/  BSYNC.RECONVERGENT B2 ;  /* 0x0000000000027941 */ /* 0x000fea0003800200 */
.L_x_361:
        /* <DEDUP_REMOVED lines=25> */
.L_x_364:
[----:B------:R-:W-:Y:S05]  /*0800*/  BSYNC.RECONVERGENT B2 ;  /* 0x0000000000027941 */ /* 0x000fea0003800200 */
.L_x_363:
        /* <DEDUP_REMOVED lines=21> */
.L_x_366:
[----:B------:R-:W-:Y:S05]  /*0960*/  BSYNC.RECONVERGENT B2 ;  /* 0x0000000000027941 */ /* 0x000fea0003800200 */
.L_x_365:
        /* <DEDUP_REMOVED lines=21> */
.L_x_368:
[----:B------:R-:W-:Y:S05]  /*0ac0*/  BSYNC.RECONVERGENT B2 ;  /* 0x0000000000027941 */ /* 0x000fea0003800200 */
.L_x_367:
[----:B------:R-:W-:-:S05]  /*0ad0*/  VIADD R19, R19, 0x400 ;  /* 0x0000040013137836 */ /* 0x000fca0000000000 */
[----:B------:R-:W-:-:S13]  /*0ae0*/  ISETP.GE.AND P0, PT, R19, UR5, PT ;  /* 0x0000000513007c0c */ /* 0x000fda000bf06270 */
[----:B------:R-:W-:Y:S05]  /*0af0*/  @!P0 BRA `(.L_x_369) ;  /* 0xfffffff800708947 */ /* 0x000fea000383ffff */
.L_x_355:
[----:B------:R-:W-:Y:S05]  /*0b00*/  BSYNC.RECONVERGENT B1 ;  /* 0x0000000000017941 */ /* 0x000fea0003800200 */
.L_x_354:
        /* <DEDUP_REMOVED lines=35> */
.L_x_372:
[----:B------:R-:W-:Y:S05]  /*0d40*/  BSYNC.RECONVERGENT B1 ;  /* 0x0000000000017941 */ /* 0x000fea0003800200 */
.L_x_371:
        /* <DEDUP_REMOVED lines=31> */
.L_x_374:
[----:B------:R-:W-:Y:S05]  /*0f40*/  BSYNC.RECONVERGENT B1 ;  /* 0x0000000000017941 */ /* 0x000fea0003800200 */
.L_x_373:
        /* <DEDUP_REMOVED lines=31> */
.L_x_376:
[----:B------:R-:W-:Y:S05]  /*1140*/  BSYNC.RECONVERGENT B1 ;  /* 0x0000000000017941 */ /* 0x000fea0003800200 */
.L_x_375:
        /* <DEDUP_REMOVED lines=31> */
.L_x_378:
[----:B------:R-:W-:Y:S05]  /*1340*/  BSYNC.RECONVERGENT B1 ;  /* 0x0000000000017941 */ /* 0x000fea0003800200 */
.L_x_377:
[----:B------:R-:W-:Y:S01]  /*1350*/  ISETP.GT.AND P0, PT, R9, 0xf, PT ;  /* 0x0000000f0900780c */ /* 0x000fe20003f04270 */
[----:B-1----:R1:W1:Y:S01]  /*1360*/  SHFL.DOWN PT, R6, R4, 0x10, 0x1f ;  /* 0x0a001f0004067f89 */ /* 0x00226200000e0000 */
[----:B------:R-:W-:Y:S01]  /*1370*/  BSSY.RECONVERGENT B1, `(.L_x_379) ;  /* 0x000001d000017945 */ /* 0x000fe20003800200 */
[----:B0-----:R-:W-:Y:S01]  /*1380*/  MOV R14, R8 ;  /* 0x00000008000e7202 */ /* 0x001fe20000000f00 */
[----:B----4-:R-:W-:Y:S01]  /*1390*/  IMAD.MOV.U32 R15, RZ, RZ, R10 ;  /* 0x000000ffff0f7224 */ /* 0x010fe200078e000a */
[----:B--2---:R0:W2:Y:S01]  /*13a0*/  SHFL.DOWN PT, R7, R5, 0x10, 0x1f ;  /* 0x0a001f0005077f89 */ /* 0x0040a200000e0000 */
[----:B------:R-:W-:Y:S02]  /*13b0*/  IMAD.MOV.U32 R2, RZ, RZ, R4 ;  /* 0x000000ffff027224 */ /* 0x000fe400078e0004 */
[----:B------:R-:W-:Y:S01]  /*13c0*/  IMAD.MOV.U32 R3, RZ, RZ, R5 ;  /* 0x000000ffff037224 */ /* 0x000fe200078e0005 */
[----:B------:R0:W4:Y:S04]  /*13d0*/  SHFL.DOWN PT, R11, R8, 0x10, 0x1f ;  /* 0x0a001f00080b7f89 */ /* 0x00012800000e0000 */
        /* <DEDUP_REMOVED lines=22> */
.L_x_380:
[----:B------:R-:W-:Y:S05]  /*1540*/  BSYNC.RECONVERGENT B1 ;  /* 0x0000000000017941 */ /* 0x000fea0003800200 */
.L_x_379:
        /* <DEDUP_REMOVED lines=11> */
.L_x_382:
[----:B------:R-:W-:Y:S05]  /*1600*/  BSYNC.RECONVERGENT B1 ;  /* 0x0000000000017941 */ /* 0x000fea0003800200 */
.L_x_381:
        /* <DEDUP_REMOVED lines=31> */
.L_x_385:
[----:B------:R-:W-:Y:S05]  /*1800*/  BSYNC.RECONVERGENT B1 ;  /* 0x0000000000017941 */ /* 0x000fea0003800200 */
.L_x_384:
        /* <DEDUP_REMOVED lines=10> */
[----:B------:R-:W-:Y:S01]  /*18b0*/  MOV R15, R26 ;  /* 0x0000001a000f7202 */ /* 0x000fe20000000f00 */
[----:B------:R-:W-:Y:S02]  /*18c0*/  IMAD.MOV.U32 R29, RZ, RZ, R27 ;  /* 0x000000ffff1d7224 */ /* 0x000fe400078e001b */
[----:B------:R-:W-:Y:S02]  /*18d0*/  IMAD.MOV.U32 R4, RZ, RZ, R24 ;  /* 0x000000ffff047224 */ /* 0x000fe400078e0018 */
[----:B------:R-:W-:-:S08]  /*18e0*/  IMAD.MOV.U32 R5, RZ, RZ, R25 ;  /* 0x000000ffff057224 */ /* 0x000fd000078e0019 */
        /* <DEDUP_REMOVED lines=9> */
.L_x_387:
[----:B------:R-:W-:Y:S05]  /*1980*/  BSYNC.RECONVERGENT B1 ;  /* 0x0000000000017941 */ /* 0x000fea0003800200 */
.L_x_386:
        /* <DEDUP_REMOVED lines=21> */
.L_x_389:
[----:B------:R-:W-:Y:S05]  /*1ae0*/  BSYNC.RECONVERGENT B1 ;  /* 0x0000000000017941 */ /* 0x000fea0003800200 */
.L_x_388:
        /* <DEDUP_REMOVED lines=23> */
.L_x_391:
[----:B------:R-:W-:Y:S05]  /*1c60*/  BSYNC.RECONVERGENT B1 ;  /* 0x0000000000017941 */ /* 0x000fea0003800200 */
.L_x_390:
        /* <DEDUP_REMOVED lines=21> */
.L_x_393:
[----:B------:R-:W-:Y:S05]  /*1dc0*/  BSYNC.RECONVERGENT B1 ;  /* 0x0000000000017941 */ /* 0x000fea0003800200 */
.L_x_392:
        /* <DEDUP_REMOVED lines=21> */
.L_x_395:
[----:B------:R-:W-:Y:S05]  /*1f20*/  BSYNC.RECONVERGENT B1 ;  /* 0x0000000000017941 */ /* 0x000fea0003800200 */
.L_x_394:
        /* <DEDUP_REMOVED lines=21> */
.L_x_370:
        /* <DEDUP_REMOVED lines=19> */
[----:B0-----:R-:W-:Y:S01]  /*21b0*/  MOV R16, R9 ;  /* 0x0000000900107202 */ /* 0x001fe20000000f00 */
[----:B--2---:R-:W-:Y:S02]  /*21c0*/  IMAD.MOV.U32 R18, RZ, RZ, R11 ;  /* 0x000000ffff127224 */ /* 0x004fe400078e000b */
[----:B------:R-:W-:Y:S02]  /*21d0*/  IMAD.MOV.U32 R2, RZ, RZ, R6 ;  /* 0x000000ffff027224 */ /* 0x000fe400078e0006 */
[----:B------:R-:W-:-:S08]  /*21e0*/  IMAD.MOV.U32 R3, RZ, RZ, R7 ;  /* 0x000000ffff037224 */ /* 0x000fd000078e0007 */
        /* <DEDUP_REMOVED lines=15> */
.L_x_397:
[----:B------:R-:W-:Y:S05]  /*22e0*/  BSYNC.RECONVERGENT B1 ;  /* 0x0000000000017941 */ /* 0x000fea0003800200 */
.L_x_396:
        /* <DEDUP_REMOVED lines=32> */
.L_x_399:
[----:B------:R-:W-:Y:S05]  /*24f0*/  BSYNC.RECONVERGENT B1 ;  /* 0x0000000000017941 */ /* 0x000fea0003800200 */
.L_x_398:
[----:B-1----:R-:W-:Y:S01]  /*2500*/  VIADD R2, R4, 0x4 ;  /* 0x0000000404027836 */ /* 0x002fe20000000000 */
[----:B---3--:R1:W3:Y:S01]  /*2510*/  SHFL.DOWN PT, R8, R6, 0x4, R5 ;  /* 0x0880000006087989 */ /* 0x0082e200000e0005 */
[----:B------:R-:W-:Y:S01]  /*2520*/  BSSY.RECONVERGENT B1, `(.L_x_400) ;  /* 0x000001e000017945 */ /* 0x000fe20003800200 */
[----:B------:R-:W-:Y:S01]  /*2530*/  IMAD.MOV.U32 R14, RZ, RZ, R10 ;  /* 0x000000ffff0e7224 */ /* 0x000fe200078e000a */
[----:B------:R-:W-:Y:S01]  /*2540*/  MOV R3, R7 ;  /* 0x0000000700037202 */ /* 0x000fe20000000f00 */
[----:B0-----:R1:W0:Y:S01]  /*2550*/  SHFL.DOWN PT, R9, R7, 0x4, R5 ;  /* 0x0880000007097989 */ /* 0x00122200000e0005 */
[----:B------:R-:W-:Y:S01]  /*2560*/  ISETP.GT.AND P0, PT, R2, R5, PT ;  /* 0x000000050200720c */ /* 0x000fe20003f04270 */
[----:B------:R-:W-:Y:S02]  /*2570*/  IMAD.MOV.U32 R16, RZ, RZ, R12 ;  /* 0x000000ffff107224 */ /* 0x000fe400078e000c */
[----:B--2---:R1:W2:Y:S01]  /*2580*/  SHFL.DOWN PT, R11, R10, 0x4, R5 ;  /* 0x088000000a0b7989 */ /* 0x0042a200000e0005 */
[----:B------:R-:W-:-:S03]  /*2590*/  IMAD.MOV.U32 R2, RZ, RZ, R6 ;  /* 0x000000ffff027224 */ /* 0x000fc600078e0006 */
[----:B----4-:R1:W4:Y:S06]  /*25a0*/  SHFL.DOWN PT, R13, R12, 0x4, R5 ;  /* 0x088000000c0d7989 */ /* 0x01032c00000e0005 */
        /* <DEDUP_REMOVED lines=21> */
.L_x_401:
[----:B------:R-:W-:Y:S05]  /*2700*/  BSYNC.RECONVERGENT B1 ;  /* 0x0000000000017941 */ /* 0x000fea0003800200 */
.L_x_400:
        /* <DEDUP_REMOVED lines=32> */
.L_x_403:
[----:B------:R-:W-:Y:S05]  /*2910*/  BSYNC.RECONVERGENT B1 ;  /* 0x0000000000017941 */ /* 0x000fea0003800200 */
.L_x_402:
[----:B-1----:R-:W-:Y:S01]  /*2920*/  VIADD R2, R4, 0x10 ;  /* 0x0000001004027836 */ /* 0x002fe20000000000 */
[----:B---3--:R1:W3:Y:S01]  /*2930*/  SHFL.DOWN PT, R8, R6, 0x10, R5 ;  /* 0x0a00000006087989 */ /* 0x0082e200000e0005 */
[----:B------:R-:W-:Y:S01]  /*2940*/  BSSY.RECONVERGENT B1, `(.L_x_404) ;  /* 0x000001e000017945 */ /* 0x000fe20003800200 */
[----:B------:R-:W-:Y:S02]  /*2950*/  IMAD.MOV.U32 R14, RZ, RZ, R10 ;  /* 0x000000ffff0e7224 */ /* 0x000fe400078e000a */
[----:B------:R-:W-:Y:S01]  /*2960*/  ISETP.GT.AND P0, PT, R2, R5, PT ;  /* 0x000000050200720c */ /* 0x000fe20003f04270 */
[----:B0-----:R1:W0:Y:S01]  /*2970*/  SHFL.DOWN PT, R9, R7, 0x10, R5 ;  /* 0x0a00000007097989 */ /* 0x00122200000e0005 */
[----:B------:R-:W-:Y:S01]  /*2980*/  IMAD.MOV.U32 R15, RZ, RZ, R12 ;  /* 0x000000ffff0f7224 */ /* 0x000fe200078e000c */
[----:B------:R-:W-:Y:S01]  /*2990*/  MOV R2, R6 ;  /* 0x0000000600027202 */ /* 0x000fe20000000f00 */
[----:B------:R-:W-:Y:S01]  /*29a0*/  IMAD.MOV.U32 R3, RZ, RZ, R7 ;  /* 0x000000ffff037224 */ /* 0x000fe200078e0007 */
[----:B--2---:R1:W2:Y:S04]  /*29b0*/  SHFL.DOWN PT, R11, R10, 0x10, R5 ;  /* 0x0a0000000a0b7989 */ /* 0x0042a800000e0005 */
        /* <DEDUP_REMOVED lines=22> */
.L_x_405:
[----:B------:R-:W-:Y:S05]  /*2b20*/  BSYNC.RECONVERGENT B1 ;  /* 0x0000000000017941 */ /* 0x000fea0003800200 */
.L_x_404:
        /* <DEDUP_REMOVED lines=11> */
.L_x_407:
[----:B------:R-:W-:Y:S05]  /*2be0*/  BSYNC.RECONVERGENT B1 ;  /* 0x0000000000017941 */ /* 0x000fea0003800200 */
.L_x_406:
        /* <DEDUP_REMOVED lines=35> */
.L_x_409:
[----:B------:R-:W-:Y:S05]  /*2e20*/  BSYNC.RECONVERGENT B1 ;  /* 0x0000000000017941 */ /* 0x000fea0003800200 */
.L_x_408:
[----:B------:R-:W-:Y:S01]  /*2e30*/  UISETP.GE.AND UP0, UPT, UR8, 0x41, UPT ;  /* 0x000000410800788c */ /* 0x000fe2000bf06270 */
[----:B0-----:R-:W-:Y:S01]  /*2e40*/  IMAD.MOV.U32 R9, RZ, RZ, R11 ;  /* 0x000000ffff097224 */ /* 0x001fe200078e000b */
[----:B------:R-:W-:Y:S01]  /*2e50*/  MOV R2, R4 ;  /* 0x0000000400027202 */ /* 0x000fe20000000f00 */
[----:B------:R-:W-:Y:S02]  /*2e60*/  IMAD.MOV.U32 R0, RZ, RZ, R8 ;  /* 0x000000ffff007224 */ /* 0x000fe400078e0008 */
[----:B------:R-:W-:-:S04]  /*2e70*/  IMAD.MOV.U32 R3, RZ, RZ, R5 ;  /* 0x000000ffff037224 */ /* 0x000fc800078e0005 */
        /* <DEDUP_REMOVED lines=27> */
.L_x_411:
[----:B------:R-:W-:Y:S05]  /*3030*/  BSYNC.RECONVERGENT B1 ;  /* 0x0000000000017941 */ /* 0x000fea0003800200 */
.L_x_410:
        /* <DEDUP_REMOVED lines=32> */
.L_x_413:
[----:B------:R-:W-:Y:S05]  /*3240*/  BSYNC.RECONVERGENT B1 ;  /* 0x0000000000017941 */ /* 0x000fea0003800200 */
.L_x_412:
[----:B------:R-:W-:Y:S01]  /*3250*/  UISETP.GE.AND UP0, UPT, UR8, 0x81, UPT ;  /* 0x000000810800788c */ /* 0x000fe2000bf06270 */
[----:B------:R-:W-:Y:S01]  /*3260*/  IMAD.MOV.U32 R9, RZ, RZ, R11 ;  /* 0x000000ffff097224 */ /* 0x000fe200078e000b */
        /* <DEDUP_REMOVED lines=30> */
.L_x_415:
[----:B------:R-:W-:Y:S05]  /*3450*/  BSYNC.RECONVERGENT B1 ;  /* 0x0000000000017941 */ /* 0x000fea0003800200 */
.L_x_414:
        /* <DEDUP_REMOVED lines=32> */
.L_x_417:
[----:B------:R-:W-:Y:S05]  /*3660*/  BSYNC.RECONVERGENT B1 ;  /* 0x0000000000017941 */ /* 0x000fea0003800200 */
.L_x_416:
        /* <DEDUP_REMOVED lines=13> */
[----:B------:R-:W-:Y:S01]  /*3740*/  MOV R6, R2 ;  /* 0x0000000200067202 */ /* 0x000fe20000000f00 */
[----:B------:R-:W-:Y:S02]  /*3750*/  IMAD.MOV.U32 R7, RZ, RZ, R3 ;  /* 0x000000ffff077224 */ /* 0x000fe400078e0003 */
[----:B-1----:R-:W-:Y:S02]  /*3760*/  IMAD.MOV.U32 R9, RZ, RZ, R12 ;  /* 0x000000ffff097224 */ /* 0x002fe400078e000c */
        /* <DEDUP_REMOVED lines=16> */
.L_x_419:
[----:B------:R-:W-:Y:S05]  /*3870*/  BSYNC.RECONVERGENT B1 ;  /* 0x0000000000017941 */ /* 0x000fea0003800200 */
.L_x_418:
        /* <DEDUP_REMOVED lines=32> */
.L_x_351:
        /* <DEDUP_REMOVED lines=34> */
[----:B------:R-:W-:-:S04]  /*3ca0*/  IMAD.MOV.U32 R15, RZ, RZ, 0x500 ;  /* 0x00000500ff0f7424 */ /* 0x000fc800078e00ff */
        /* <DEDUP_REMOVED lines=8> */
[----:B------:R-:W-:Y:S02]  /*3d30*/  @P2 MOV R9, R13 ;  /* 0x0000000d00092202 */ /* 0x000fe40000000f00 */
[----:B------:R-:W-:-:S04]  /*3d40*/  @P2 SEL R7, R11, R7, P0 ;  /* 0x000000070b072207 */ /* 0x000fc80000000000 */
        /* <DEDUP_REMOVED lines=10> */
[----:B------:R-:W-:Y:S06]  /*3df0*/  BRA.U !UP0, `(.L_x_420) ;  /* 0x0000000508287547 */ /* 0x000fec000b800000 */
[----:B------:R-:W-:Y:S01]  /*3e00*/  IMAD.MOV.U32 R25, RZ, RZ, R2 ;  /* 0x000000ffff197224 */ /* 0x000fe200078e0002 */
[----:B------:R-:W0:Y:S01]  /*3e10*/  LDCU UR4, c[0x0][0x390] ;  /* 0x00007200ff0477ac */ /* 0x000e220008000800 */
[----:B------:R-:W-:Y:S02]  /*3e20*/  IMAD.MOV.U32 R24, RZ, RZ, R3 ;  /* 0x000000ffff187224 */ /* 0x000fe400078e0003 */
[----:B------:R-:W-:-:S07]  /*3e30*/  IMAD.MOV.U32 R27, RZ, RZ, 0x500 ;  /* 0x00000500ff1b7424 */ /* 0x000fce00078e00ff */
.L_x_421:
[----:B------:R-:W1:Y:S01]  /*3e40*/  LDC.64 R22, c[0x0][0x380] ;  /* 0x0000e000ff167b82 */ /* 0x000e620000000a00 */
[----:B------:R-:W-:-:S04]  /*3e50*/  IMAD.IADD R3, R0, 0x1, R27 ;  /* 0x0000000100037824 */ /* 0x000fc800078e021b */
[----:B-1----:R-:W-:-:S05]  /*3e60*/  IMAD.WIDE.U32 R22, R3, 0x10, R22 ;  /* 0x0000001003167825 */ /* 0x002fca00078e0016 */
        /* <DEDUP_REMOVED lines=14> */
[----:B------:R-:W-:Y:S02]  /*3f50*/  @P2 FSEL R29, R5, R21, P0 ;  /* 0x00000015051d2208 */ /* 0x000fe40000000000 */
[----:B------:R-:W2:Y:S01]  /*3f60*/  LDG.E.64.CONSTANT R4, desc[UR6][R22.64+0x4000] ;  /* 0x0040000616047981 */ /* 0x000ea2000c1e9b00 */
[----:B------:R-:W-:Y:S02]  /*3f70*/  @P2 IMAD.MOV.U32 R20, RZ, RZ, R26 ;  /* 0x000000ffff142224 */ /* 0x000fe400078e001a */
[----:B------:R-:W-:-:S06]  /*3f80*/  @P2 IMAD.MOV.U32 R21, RZ, RZ, R29 ;  /* 0x000000ffff152224 */ /* 0x000fcc00078e001d */
        /* <DEDUP_REMOVED lines=32> */
[----:B------:R-:W-:-:S05]  /*4190*/  VIADD R7, R27, 0xa00 ;  /* 0x00000a001b077836 */ /* 0x000fca0000000000 */
[----:B0-----:R-:W-:Y:S01]  /*41a0*/  ISETP.GT.AND P1, PT, R7, UR4, PT ;  /* 0x0000000407007c0c */ /* 0x001fe2000bf24270 */
[----:B------:R-:W-:-:S04]  /*41b0*/  VIADD R15, R27, 0x500 ;  /* 0x000005001b0f7836 */ /* 0x000fc80000000000 */
[----:B------:R-:W-:Y:S01]  /*41c0*/  IMAD.MOV.U32 R27, RZ, RZ, R15 ;  /* 0x000000ffff1b7224 */ /* 0x000fe200078e000f */
        /* <DEDUP_REMOVED lines=11> */
[----:B------:R-:W-:Y:S01]  /*4280*/  IMAD.MOV.U32 R24, RZ, RZ, R3 ;  /* 0x000000ffff187224 */ /* 0x000fe200078e0003 */
[----:B------:R-:W-:Y:S06]  /*4290*/  @!P1 BRA `(.L_x_421) ;  /* 0xfffffff800e89947 */ /* 0x000fec000383ffff */
.L_x_420:
[----:B------:R-:W-:-:S13]  /*42a0*/  ISETP.GE.AND P0, PT, R15, UR4, PT ;  /* 0x000000040f007c0c */ /* 0x000fda000bf06270 */
        /* <DEDUP_REMOVED lines=12> */
[----:B------:R-:W0:Y:S01]  /*4370*/  LDC.64 R6, c[0x0][0x380] ;  /* 0x0000e000ff067b82 */ /* 0x000e220000000a00 */
[----:B------:R-:W-:Y:S01]  /*4380*/  LEA.HI R8, R20, 0x1, RZ, 0x18 ;  /* 0x0000000114087811 */ /* 0x000fe200078fc0ff */
[----:B------:R-:W-:Y:S01]  /*4390*/  IMAD.IADD R21, R0, 0x1, R15 ;  /* 0x0000000100157824 */ /* 0x000fe200078e020f */
[----:B------:R-:W-:Y:S02]  /*43a0*/  MOV R12, R0 ;  /* 0x00000000000c7202 */ /* 0x000fe40000000f00 */
[----:B------:R-:W-:-:S05]  /*43b0*/  LOP3.LUT R8, R8, 0x3, RZ, 0xc0, !PT ;  /* 0x0000000308087812 */ /* 0x000fca00078ec0ff */
[----:B------:R-:W-:-:S07]  /*43c0*/  IMAD.MOV R14, RZ, RZ, -R8 ;  /* 0x000000ffff0e7224 */ /* 0x000fce00078e0a08 */
.L_x_428:
[----:B0-----:R-:W-:-:S05]  /*43d0*/  IMAD.WIDE.U32 R18, R21, 0x10, R6 ;  /* 0x0000001015127825 */ /* 0x001fca00078e0006 */
[----:B------:R-:W2:Y:S04]  /*43e0*/  LDG.E.64.CONSTANT R8, desc[UR6][R18.64] ;  /* 0x0000000612087981 */ /* 0x000ea8000c1e9b00 */
[----:B------:R-:W3:Y:S01]  /*43f0*/  LDG.E.64.CONSTANT R10, desc[UR6][R18.64+0x8] ;  /* 0x00000806120a7981 */ /* 0x000ee2000c1e9b00 */
[----:B------:R-:W-:Y:S01]  /*4400*/  VIADD R14, R14, 0x1 ;  /* 0x000000010e0e7836 */ /* 0x000fe20000000000 */
[----:B------:R-:W-:Y:S01]  /*4410*/  BSSY.RECONVERGENT B3, `(.L_x_426) ;  /* 0x000001a000037945 */ /* 0x000fe20003800200 */
[----:B------:R-:W-:Y:S02]  /*4420*/  IMAD.MOV.U32 R23, RZ, RZ, R2 ;  /* 0x000000ffff177224 */ /* 0x000fe400078e0002 */
        /* <DEDUP_REMOVED lines=24> */
.L_x_427:
[----:B------:R-:W-:Y:S05]  /*45b0*/  BSYNC.RECONVERGENT B3 ;  /* 0x0000000000037941 */ /* 0x000fea0003800200 */
.L_x_426:
[----:B------:R-:W-:Y:S02]  /*45c0*/  VIADD R12, R12, 0x100 ;  /* 0x000001000c0c7836 */ /* 0x000fe40000000000 */
[----:B------:R-:W-:Y:S01]  /*45d0*/  VIADD R21, R21, 0x100 ;  /* 0x0000010015157836 */ /* 0x000fe20000000000 */
[----:B------:R-:W-:Y:S06]  /*45e0*/  @P2 BRA `(.L_x_428) ;  /* 0xfffffffc00782947 */ /* 0x000fec000383ffff */
.L_x_425:
[----:B------:R-:W-:Y:S05]  /*45f0*/  BSYNC.RECONVERGENT B2 ;  /* 0x0000000000027941 */ /* 0x000fea0003800200 */
.L_x_424:
[----:B------:R-:W-:-:S13]  /*4600*/  ISETP.GE.U32.AND P0, PT, R20, 0x300, PT ;  /* 0x000003001400780c */ /* 0x000fda0003f06070 */
[----:B------:R-:W-:Y:S05]  /*4610*/  @!P0 BRA `(.L_x_423) ;  /* 0x0000000400c88947 */ /* 0x000fea0003800000 */
[----:B------:R-:W0:Y:S01]  /*4620*/  LDCU.64 UR8, c[0x0][0x380] ;  /* 0x00007000ff0877ac */ /* 0x000e220008000a00 */
[----:B------:R-:W1:Y:S01]  /*4630*/  LDC.64 R10, c[0x0][0x380] ;  /* 0x0000e000ff0a7b82 */ /* 0x000e620000000a00 */
[C---:B------:R-:W-:Y:S01]  /*4640*/  IADD3 R17, P0, PT, R12.reuse, R15, RZ ;  /* 0x0000000f0c117210 */ /* 0x040fe20007f1e0ff */
[----:B------:R-:W-:-:S04]  /*4650*/  IMAD.IADD R15, R12, 0x1, R15 ;  /* 0x000000010c0f7824 */ /* 0x000fc800078e020f */
[----:B------:R-:W-:Y:S01]  /*4660*/  IMAD.X R6, RZ, RZ, RZ, P0 ;  /* 0x000000ffff067224 */ /* 0x000fe200000e06ff */
[----:B0-----:R-:W-:-:S04]  /*4670*/  LEA R14, P1, R17, UR8, 0x4 ;  /* 0x00000008110e7c11 */ /* 0x001fc8000f8220ff */
[----:B------:R-:W-:Y:S02]  /*4680*/  IADD3 R14, P0, PT, R14, 0x3008, RZ ;  /* 0x000030080e0e7810 */ /* 0x000fe40007f1e0ff */
[----:B------:R-:W-:-:S05]  /*4690*/  LEA.HI.X R17, R17, UR9, R6, 0x4, P1 ;  /* 0x0000000911117c11 */ /* 0x000fca00088f2406 */
[----:B------:R-:W-:-:S07]  /*46a0*/  IMAD.X R17, RZ, RZ, R17, P0 ;  /* 0x000000ffff117224 */ /* 0x000fce00000e0611 */
.L_x_437:
[----:B-1----:R-:W-:-:S05]  /*46b0*/  IMAD.WIDE.U32 R8, R15, 0x10, R10 ;  /* 0x000000100f087825 */ /* 0x002fca00078e000a */
[----:B------:R-:W2:Y:S04]  /*46c0*/  LDG.E.64.CONSTANT R22, desc[UR6][R8.64] ;  /* 0x0000000608167981 */ /* 0x000ea8000c1e9b00 */
[----:B------:R0:W3:Y:S02]  /*46d0*/  LDG.E.64.CONSTANT R6, desc[UR6][R8.64+0x8] ;  /* 0x0000080608067981 */ /* 0x0000e4000c1e9b00 */
[----:B0-----:R-:W-:Y:S02]  /*46e0*/  IMAD.MOV.U32 R8, RZ, RZ, R14 ;  /* 0x000000ffff087224 */ /* 0x001fe400078e000e */
[----:B------:R-:W-:-:S05]  /*46f0*/  IMAD.MOV.U32 R9, RZ, RZ, R17 ;  /* 0x000000ffff097224 */ /* 0x000fca00078e0011 */
[----:B------:R0:W5:Y:S04]  /*4700*/  LDG.E.64.CONSTANT R20, desc[UR6][R8.64+-0x2008] ;  /* 0xffdff80608147981 */ /* 0x000168000c1e9b00 */
[----:B------:R0:W5:Y:S01]  /*4710*/  LDG.E.64.CONSTANT R18, desc[UR6][R8.64+-0x2000] ;  /* 0xffe0000608127981 */ /* 0x000162000c1e9b00 */
[----:B------:R-:W-:Y:S01]  /*4720*/  BSSY.RECONVERGENT B2, `(.L_x_429) ;  /* 0x0000015000027945 */ /* 0x000fe20003800200 */
[----:B--2---:R-:W-:Y:S01]  /*4730*/  DSETP.GEU.AND P0, PT, |R4|, |R22|, PT ;  /* 0x400000160400722a */ /* 0x004fe20003f0e200 */
[----:B------:R-:W-:Y:S02]  /*4740*/  IMAD.MOV.U32 R16, RZ, RZ, R22 ;  /* 0x000000ffff107224 */ /* 0x000fe400078e0016 */
[----:B------:R-:W-:Y:S01]  /*4750*/  IMAD.MOV.U32 R17, RZ, RZ, R23 ;  /* 0x000000ffff117224 */ /* 0x000fe200078e0017 */
[----:B---3--:R-:W-:Y:S01]  /*4760*/  MOV R29, R7 ;  /* 0x00000007001d7202 */ /* 0x008fe20000000f00 */
[----:B------:R-:W-:-:S09]  /*4770*/  IMAD.MOV.U32 R27, RZ, RZ, R6 ;  /* 0x000000ffff1b7224 */ /* 0x000fd200078e0006 */
        /* <DEDUP_REMOVED lines=15> */
.L_x_430:
[----:B------:R-:W-:Y:S05]  /*4870*/  BSYNC.RECONVERGENT B2 ;  /* 0x0000000000027941 */ /* 0x000fea0003800200 */
.L_x_429:
[----:B------:R0:W5:Y:S04]  /*4880*/  LDG.E.64.CONSTANT R6, desc[UR6][R8.64+-0x1008] ;  /* 0xffeff80608067981 */ /* 0x000168000c1e9b00 */
[----:B------:R0:W5:Y:S02]  /*4890*/  LDG.E.64.CONSTANT R4, desc[UR6][R8.64+-0x1000] ;  /* 0xfff0000608047981 */ /* 0x000164000c1e9b00 */
[----:B-----5:R-:W-:Y:S01]  /*48a0*/  DSETP.GEU.AND P0, PT, |R16|, |R20|, PT ;  /* 0x400000141000722a */ /* 0x020fe20003f0e200 */
[----:B------:R-:W-:Y:S01]  /*48b0*/  BSSY.RECONVERGENT B2, `(.L_x_431) ;  /* 0x0000014000027945 */ /* 0x000fe20003800200 */
[----:B------:R-:W-:Y:S02]  /*48c0*/  IMAD.MOV.U32 R2, RZ, RZ, R20 ;  /* 0x000000ffff027224 */ /* 0x000fe400078e0014 */
[----:B------:R-:W-:-:S02]  /*48d0*/  IMAD.MOV.U32 R3, RZ, RZ, R21 ;  /* 0x000000ffff037224 */ /* 0x000fc400078e0015 */
        /* <DEDUP_REMOVED lines=17> */
.L_x_432:
[----:B------:R-:W-:Y:S05]  /*49f0*/  BSYNC.RECONVERGENT B2 ;  /* 0x0000000000027941 */ /* 0x000fea0003800200 */
.L_x_431:
[----:B------:R0:W5:Y:S04]  /*4a00*/  LDG.E.64.CONSTANT R16, desc[UR6][R8.64+-0x8] ;  /* 0xfffff80608107981 */ /* 0x000168000c1e9b00 */
[----:B------:R0:W5:Y:S01]  /*4a10*/  LDG.E.64.CONSTANT R18, desc[UR6][R8.64] ;  /* 0x0000000608127981 */ /* 0x000162000c1e9b00 */
[----:B------:R-:W-:Y:S01]  /*4a20*/  DSETP.GEU.AND P0, PT, |R2|, |R6|, PT ;  /* 0x400000060200722a */ /* 0x000fe20003f0e200 */
[----:B------:R-:W-:Y:S01]  /*4a30*/  BSSY.RECONVERGENT B2, `(.L_x_433) ;  /* 0x0000014000027945 */ /* 0x000fe20003800200 */
[----:B------:R-:W-:Y:S02]  /*4a40*/  IMAD.MOV.U32 R20, RZ, RZ, R6 ;  /* 0x000000ffff147224 */ /* 0x000fe400078e0006 */
[----:B------:R-:W-:Y:S02]  /*4a50*/  IMAD.MOV.U32 R21, RZ, RZ, R7 ;  /* 0x000000ffff157224 */ /* 0x000fe400078e0007 */
[----:B------:R-:W-:-:S02]  /*4a60*/  IMAD.MOV.U32 R29, RZ, RZ, R4 ;  /* 0x000000ffff1d7224 */ /* 0x000fc400078e0004 */
        /* <DEDUP_REMOVED lines=16> */
.L_x_434:
[----:B------:R-:W-:Y:S05]  /*4b70*/  BSYNC.RECONVERGENT B2 ;  /* 0x0000000000027941 */ /* 0x000fea0003800200 */
.L_x_433:
[----:B-----5:R-:W-:Y:S01]  /*4b80*/  DSETP.GEU.AND P0, PT, |R20|, |R16|, PT ;  /* 0x400000101400722a */ /* 0x020fe20003f0e200 */
[----:B------:R-:W-:Y:S01]  /*4b90*/  BSSY.RECONVERGENT B2, `(.L_x_435) ;  /* 0x0000014000027945 */ /* 0x000fe20003800200 */
[----:B------:R-:W-:Y:S02]  /*4ba0*/  IMAD.MOV.U32 R4, RZ, RZ, R16 ;  /* 0x000000ffff047224 */ /* 0x000fe400078e0010 */
[----:B------:R-:W-:Y:S02]  /*4bb0*/  IMAD.MOV.U32 R5, RZ, RZ, R17 ;  /* 0x000000ffff057224 */ /* 0x000fe400078e0011 */
[----:B------:R-:W-:Y:S02]  /*4bc0*/  IMAD.MOV.U32 R2, RZ, RZ, R18 ;  /* 0x000000ffff027224 */ /* 0x000fe400078e0012 */
[----:B------:R-:W-:-:S06]  /*4bd0*/  IMAD.MOV.U32 R3, RZ, RZ, R19 ;  /* 0x000000ffff037224 */ /* 0x000fcc00078e0013 */
        /* <DEDUP_REMOVED lines=15> */
.L_x_436:
[----:B------:R-:W-:Y:S05]  /*4cd0*/  BSYNC.RECONVERGENT B2 ;  /* 0x0000000000027941 */ /* 0x000fea0003800200 */
.L_x_435:
[----:B------:R-:W-:Y:S01]  /*4ce0*/  VIADD R12, R12, 0x400 ;  /* 0x000004000c0c7836 */ /* 0x000fe20000000000 */
[----:B------:R-:W-:Y:S01]  /*4cf0*/  IADD3 R14, P1, PT, R8, 0x4000, RZ ;  /* 0x00004000080e7810 */ /* 0x000fe20007f3e0ff */
[----:B------:R-:W-:-:S03]  /*4d00*/  VIADD R15, R15, 0x400 ;  /* 0x000004000f0f7836 */ /* 0x000fc60000000000 */
[----:B------:R-:W-:Y:S01]  /*4d10*/  ISETP.GE.AND P0, PT, R12, R13, PT ;  /* 0x0000000d0c00720c */ /* 0x000fe20003f06270 */
[----:B------:R-:W-:-:S12]  /*4d20*/  IMAD.X R17, RZ, RZ, R9, P1 ;  /* 0x000000ffff117224 */ /* 0x000fd800008e0609 */
[----:B------:R-:W-:Y:S05]  /*4d30*/  @!P0 BRA `(.L_x_437) ;  /* 0xfffffff8005c8947 */ /* 0x000fea000383ffff */
.L_x_423:
[----:B------:R-:W-:Y:S05]  /*4d40*/  BSYNC.RECONVERGENT B1 ;  /* 0x0000000000017941 */ /* 0x000fea0003800200 */
.L_x_422:
        /* <DEDUP_REMOVED lines=32> */
.L_x_439:
[----:B------:R-:W-:Y:S05]  /*4f50*/  BSYNC.RECONVERGENT B1 ;  /* 0x0000000000017941 */ /* 0x000fea0003800200 */
.L_x_438:
        /* <DEDUP_REMOVED lines=12> */
[----:B---3--:R-:W-:Y:S01]  /*5020*/  IMAD.MOV.U32 R8, RZ, RZ, R14 ;  /* 0x000000ffff087224 */ /* 0x008fe200078e000e */
[----:B------:R-:W-:Y:S01]  /*5030*/  MOV R2, R4 ;  /* 0x0000000400027202 */ /* 0x000fe20000000f00 */
[----:B----4-:R-:W-:Y:S02]  /*5040*/  IMAD.MOV.U32 R9, RZ, RZ, R13 ;  /* 0x000000ffff097224 */ /* 0x010fe400078e000d */
        /* <DEDUP_REMOVED lines=16> */
.L_x_441:
[----:B------:R-:W-:Y:S05]  /*5150*/  BSYNC.RECONVERGENT B1 ;  /* 0x0000000000017941 */ /* 0x000fea0003800200 */
.L_x_440:
[----:B------:R-:W-:Y:S01]  /*5160*/  ISETP.GT.AND P0, PT, R10, 0x1b, PT ;  /* 0x0000001b0a00780c */ /* 0x000fe20003f04270 */
[----:B0-----:R0:W0:Y:S01]  /*5170*/  SHFL.DOWN PT, R6, R2, 0x4, 0x1f ;  /* 0x08801f0002067f89 */ /* 0x00102200000e0000 */
[----:B------:R-:W-:Y:S01]  /*5180*/  BSSY.RECONVERGENT B1, `(.L_x_442) ;  /* 0x000001d000017945 */ /* 0x000fe20003800200 */
[----:B------:R-:W-:Y:S02]  /*5190*/  IMAD.MOV.U32 R11, RZ, RZ, R8 ;  /* 0x000000ffff0b7224 */ /* 0x000fe400078e0008 */
[----:B------:R0:W0:Y:S01]  /*51a0*/  SHFL.DOWN PT, R7, R3, 0x4, 0x1f ;  /* 0x08801f0003077f89 */ /* 0x00002200000e0000 */
[----:B------:R-:W-:Y:S02]  /*51b0*/  IMAD.MOV.U32 R12, RZ, RZ, R9 ;  /* 0x000000ffff0c7224 */ /* 0x000fe400078e0009 */
[----:B-1----:R-:W-:Y:S01]  /*51c0*/  IMAD.MOV.U32 R4, RZ, RZ, R2 ;  /* 0x000000ffff047224 */ /* 0x002fe200078e0002 */
[----:B----4-:R1:W4:Y:S01]  /*51d0*/  SHFL.DOWN PT, R13, R8, 0x4, 0x1f ;  /* 0x08801f00080d7f89 */ /* 0x01032200000e0000 */
[----:B--2---:R-:W-:-:S03]  /*51e0*/  IMAD.MOV.U32 R5, RZ, RZ, R3 ;  /* 0x000000ffff057224 */ /* 0x004fc600078e0003 */
[----:B---3--:R1:W2:Y:S01]  /*51f0*/  SHFL.DOWN PT, R14, R9, 0x4, 0x1f ;  /* 0x08801f00090e7f89 */ /* 0x0082a200000e0000 */
[----:B------:R-:W-:Y:S05]  /*5200*/  @P0 BRA `(.L_x_443) ;  /* 0x0000000000500947 */ /* 0x000fea0003800000 */
[----:B0-----:R-:W-:Y:S01]  /*5210*/  DSETP.GEU.AND P0, PT, |R2|, |R6|, PT ;  /* 0x400000060200722a */ /* 0x001fe20003f0e200 */
[----:B----4-:R-:W-:Y:S02]  /*5220*/  IMAD.MOV.U32 R11, RZ, RZ, R13 ;  /* 0x000000ffff0b7224 */ /* 0x010fe400078e000d */
        /* <DEDUP_REMOVED lines=18> */
.L_x_443:
[----:B------:R-:W-:Y:S05]  /*5350*/  BSYNC.RECONVERGENT B1 ;  /* 0x0000000000017941 */ /* 0x000fea0003800200 */
.L_x_442:
[----:B------:R-:W-:Y:S01]  /*5360*/  ISETP.GT.AND P0, PT, R10, 0x17, PT ;  /* 0x000000170a00780c */ /* 0x000fe20003f04270 */
[----:B0-----:R0:W3:Y:S01]  /*5370*/  SHFL.DOWN PT, R2, R4, 0x8, 0x1f ;  /* 0x09001f0004027f89 */ /* 0x0010e200000e0000 */
[----:B------:R-:W-:Y:S01]  /*5380*/  BSSY.RECONVERGENT B1, `(.L_x_444) ;  /* 0x000001d000017945 */ /* 0x000fe20003800200 */
[----:B-1----:R-:W-:Y:S02]  /*5390*/  IMAD.MOV.U32 R8, RZ, RZ, R11 ;  /* 0x000000ffff087224 */ /* 0x002fe400078e000b */
[----:B------:R0:W1:Y:S01]  /*53a0*/  SHFL.DOWN PT, R3, R5, 0x8, 0x1f ;  /* 0x09001f0005037f89 */ /* 0x00006200000e0000 */
[----:B------:R-:W-:Y:S02]  /*53b0*/  IMAD.MOV.U32 R9, RZ, RZ, R12 ;  /* 0x000000ffff097224 */ /* 0x000fe400078e000c */
[----:B------:R-:W-:Y:S01]  /*53c0*/  IMAD.MOV.U32 R6, RZ, RZ, R4 ;  /* 0x000000ffff067224 */ /* 0x000fe200078e0004 */
[----:B--2---:R0:W2:Y:S01]  /*53d0*/  SHFL.DOWN PT, R14, R11, 0x8, 0x1f ;  /* 0x09001f000b0e7f89 */ /* 0x0040a200000e0000 */
[----:B------:R-:W-:-:S03]  /*53e0*/  IMAD.MOV.U32 R7, RZ, RZ, R5 ;  /* 0x000000ffff077224 */ /* 0x000fc600078e0005 */
[----:B----4-:R0:W4:Y:S01]  /*53f0*/  SHFL.DOWN PT, R13, R12, 0x8, 0x1f ;  /* 0x09001f000c0d7f89 */ /* 0x01012200000e0000 */
[----:B------:R-:W-:Y:S05]  /*5400*/  @P0 BRA `(.L_x_445) ;  /* 0x0000000000500947 */ /* 0x000fea0003800000 */
[----:B-1-3--:R-:W-:Y:S01]  /*5410*/  DSETP.GEU.AND P0, PT, |R4|, |R2|, PT ;  /* 0x400000020400722a */ /* 0x00afe20003f0e200 */
[----:B--2---:R-:W-:Y:S01]  /*5420*/  IMAD.MOV.U32 R8, RZ, RZ, R14 ;  /* 0x000000ffff087224 */ /* 0x004fe200078e000e */
        /* <DEDUP_REMOVED lines=18> */
.L_x_445:
[----:B------:R-:W-:Y:S05]  /*5550*/  BSYNC.RECONVERGENT B1 ;  /* 0x0000000000017941 */ /* 0x000fea0003800200 */
.L_x_444:
[----:B------:R-:W-:Y:S01]  /*5560*/  ISETP.GT.AND P0, PT, R10, 0xf, PT ;  /* 0x0000000f0a00780c */ /* 0x000fe20003f04270 */
[----:B0-----:R0:W0:Y:S01]  /*5570*/  SHFL.DOWN PT, R4, R6, 0x10, 0x1f ;  /* 0x0a001f0006047f89 */ /* 0x00102200000e0000 */
[----:B------:R-:W-:Y:S01]  /*5580*/  BSSY.RECONVERGENT B1, `(.L_x_446) ;  /* 0x000001d000017945 */ /* 0x000fe20003800200 */
[----:B--2---:R-:W-:Y:S02]  /*5590*/  IMAD.MOV.U32 R14, RZ, RZ, R8 ;  /* 0x000000ffff0e7224 */ /* 0x004fe400078e0008 */
[----:B------:R2:W0:Y:S01]  /*55a0*/  SHFL.DOWN PT, R5, R7, 0x10, 0x1f ;  /* 0x0a001f0007057f89 */ /* 0x00042200000e0000 */
[----:B------:R-:W-:Y:S02]  /*55b0*/  IMAD.MOV.U32 R15, RZ, RZ, R9 ;  /* 0x000000ffff0f7224 */ /* 0x000fe400078e0009 */
[----:B---3--:R-:W-:Y:S01]  /*55c0*/  IMAD.MOV.U32 R2, RZ, RZ, R6 ;  /* 0x000000ffff027224 */ /* 0x008fe200078e0006 */
[----:B------:R2:W3:Y:S01]  /*55d0*/  SHFL.DOWN PT, R11, R8, 0x10, 0x1f ;  /* 0x0a001f00080b7f89 */ /* 0x0004e200000e0000 */
[----:B-1----:R-:W-:-:S03]  /*55e0*/  IMAD.MOV.U32 R3, RZ, RZ, R7 ;  /* 0x000000ffff037224 */ /* 0x002fc600078e0007 */
[----:B------:R2:W1:Y:S01]  /*55f0*/  SHFL.DOWN PT, R12, R9, 0x10, 0x1f ;  /* 0x0a001f00090c7f89 */ /* 0x00046200000e0000 */
[----:B------:R-:W-:Y:S05]  /*5600*/  @P0 BRA `(.L_x_447) ;  /* 0x0000000000500947 */ /* 0x000fea0003800000 */
[----:B0-----:R-:W-:Y:S01]  /*5610*/  DSETP.GEU.AND P0, PT, |R6|, |R4|, PT ;  /* 0x400000040600722a */ /* 0x001fe20003f0e200 */
[----:B---3--:R-:W-:Y:S02]  /*5620*/  IMAD.MOV.U32 R14, RZ, RZ, R11 ;  /* 0x000000ffff0e7224 */ /* 0x008fe400078e000b */
[----:B-1----:R-:W-:Y:S02]  /*5630*/  IMAD.MOV.U32 R15, RZ, RZ, R12 ;  /* 0x000000ffff0f7224 */ /* 0x002fe400078e000c */
        /* <DEDUP_REMOVED lines=17> */
.L_x_447:
[----:B------:R-:W-:Y:S05]  /*5750*/  BSYNC.RECONVERGENT B1 ;  /* 0x0000000000017941 */ /* 0x000fea0003800200 */
.L_x_446:
        /* <DEDUP_REMOVED lines=11> */
.L_x_449:
[----:B------:R-:W-:Y:S05]  /*5810*/  BSYNC.RECONVERGENT B1 ;  /* 0x0000000000017941 */ /* 0x000fea0003800200 */
.L_x_448:
        /* <DEDUP_REMOVED lines=8> */
[----:B--2---:R-:W2:Y:S04]  /*58a0*/  LDS.128 R4, [R0+0x20] ;  /* 0x0000200000047984 */ /* 0x004ea80000000c00 */
[----:B-1--4-:R1:W4:Y:S04]  /*58b0*/  LDS.64 R12, [R0+0x80] ;  /* 0x00008000000c7984 */ /* 0x0123280000000a00 */
[----:B---3--:R1:W3:Y:S01]  /*58c0*/  LDS.128 R8, [R0+0x30] ;  /* 0x0000300000087984 */ /* 0x0082e20000000c00 */
[----:B0-----:R-:W-:Y:S01]  /*58d0*/  DSETP.GEU.AND P0, PT, |R2|, |R16|, PT ;  /* 0x400000100200722a */ /* 0x001fe20003f0e200 */
[----:B------:R-:W-:-:S02]  /*58e0*/  IMAD.MOV.U32 R24, RZ, RZ, R16 ;  /* 0x000000ffff187224 */ /* 0x000fc400078e0010 */
[----:B------:R-:W-:Y:S02]  /*58f0*/  IMAD.MOV.U32 R25, RZ, RZ, R17 ;  /* 0x000000ffff197224 */ /* 0x000fe400078e0011 */
[----:B--2---:R-:W-:Y:S02]  /*5900*/  IMAD.MOV.U32 R27, RZ, RZ, R4 ;  /* 0x000000ffff1b7224 */ /* 0x004fe400078e0004 */
[----:B------:R-:W-:-:S07]  /*5910*/  IMAD.MOV.U32 R29, RZ, RZ, R5 ;  /* 0x000000ffff1d7224 */ /* 0x000fce00078e0005 */
[----:B-1-34-:R-:W-:Y:S05]  /*5920*/  @!P0 BRA `(.L_x_451) ;  /* 0x0000000000388947 */ /* 0x01afea0003800000 */
        /* <DEDUP_REMOVED lines=14> */
.L_x_451:
[----:B------:R-:W-:Y:S05]  /*5a10*/  BSYNC.RECONVERGENT B1 ;  /* 0x0000000000017941 */ /* 0x000fea0003800200 */
.L_x_450:
        /* <DEDUP_REMOVED lines=23> */
.L_x_453:
[----:B------:R-:W-:Y:S05]  /*5b90*/  BSYNC.RECONVERGENT B1 ;  /* 0x0000000000017941 */ /* 0x000fea0003800200 */
.L_x_452:
        /* <DEDUP_REMOVED lines=21> */
.L_x_455:
[----:B------:R-:W-:Y:S05]  /*5cf0*/  BSYNC.RECONVERGENT B1 ;  /* 0x0000000000017941 */ /* 0x000fea0003800200 */
.L_x_454:
        /* <DEDUP_REMOVED lines=23> */
.L_x_457:
[----:B------:R-:W-:Y:S05]  /*5e70*/  BSYNC.RECONVERGENT B1 ;  /* 0x0000000000017941 */ /* 0x000fea0003800200 */
.L_x_456:
[----:B------:R-:W-:Y:S01]  /*5e80*/  DSETP.GEU.AND P0, PT, |R14|, |R22|, PT ;  /* 0x400000160e00722a */ /* 0x000fe20003f0e200 */
[----:B------:R-:W-:Y:S01]  /*5e90*/  BSSY.RECONVERGENT B1, `(.L_x_458) ;  /* 0x0000014000017945 */ /* 0x000fe20003800200 */
[----:B------:R-:W-:Y:S01]  /*5ea0*/  MOV R2, R22 ;  /* 0x0000001600027202 */ /* 0x000fe20000000f00 */
[----:B------:R-:W-:Y:S02]  /*5eb0*/  IMAD.MOV.U32 R3, RZ, RZ, R23 ;  /* 0x000000ffff037224 */ /* 0x000fe400078e0017 */
[----:B-1----:R-:W-:Y:S02]  /*5ec0*/  IMAD.MOV.U32 R19, RZ, RZ, R8 ;  /* 0x000000ffff137224 */ /* 0x002fe400078e0008 */
        /* <DEDUP_REMOVED lines=16> */
.L_x_459:
[----:B------:R-:W-:Y:S05]  /*5fd0*/  BSYNC.RECONVERGENT B1 ;  /* 0x0000000000017941 */ /* 0x000fea0003800200 */
.L_x_458:
        /* <DEDUP_REMOVED lines=21> */
.L_x_461:
[----:B------:R-:W-:Y:S05]  /*6130*/  BSYNC.RECONVERGENT B1 ;  /* 0x0000000000017941 */ /* 0x000fea0003800200 */
.L_x_460:
        /* <DEDUP_REMOVED lines=20> */
.L_x_383:
[----:B------:R-:W-:Y:S05]  /*6280*/  BSYNC.RECONVERGENT B0 ;  /* 0x0000000000007941 */ /* 0x000fea0003800200 */
.L_x_350:
[----:B------:R-:W-:Y:S05]  /*6290*/  @P1 EXIT ;  /* 0x000000000000194d */ /* 0x000fea0003800000 */
[----:B01----:R-:W0:Y:S02]  /*62a0*/  LDC.64 R4, c[0x0][0x388] ;  /* 0x0000e200ff047b82 */ /* 0x003e240000000a00 */
[----:B0-----:R-:W-:Y:S04]  /*62b0*/  STG.E.64 desc[UR6][R4.64], R2 ;  /* 0x0000000204007986 */ /* 0x001fe8000c101b06 */
[----:B------:R-:W-:Y:S01]  /*62c0*/  STG.E.64 desc[UR6][R4.64+0x8], R14 ;  /* 0x0000080e04007986 */ /* 0x000fe2000c101b06 */
[----:B------:R-:W-:Y:S05]  /*62d0*/  EXIT ;  /* 0x000000000000794d */ /* 0x000fea0003800000 */
.L_x_462:
        /* <DEDUP_REMOVED lines=10> */
.L_x_723:


//--------------------- .text._ZN6thrust24THRUST_300001_SM_1000_NS8cuda_cub4core6detail13_kernel_agentINS1_8__reduce10DrainAgentIiEEJN3cub18CUB_300001_SM_10009GridQueueIjEEiEEEvDpT0_ --------------------------
	.section	.text._ZN6thrust24THRUST_300001_SM_1000_NS8cuda_cub4core6detail13_kernel_agentINS1_8__reduce10DrainAgentIiEEJN3cub18CUB_300001_SM_10009GridQueueIjEEiEEEvDpT0_,"ax",@progbits
	.align	128
        .global         _ZN6thrust24THRUST_300001_SM_1000_NS8cuda_cub4core6detail13_kernel_agentINS1_8__reduce10DrainAgentIiEEJN3cub18CUB_300001_SM_10009GridQueueIjEEiEEEvDpT0_
        .type           _ZN6thrust24THRUST_300001_SM_1000_NS8cuda_cub4core6detail13_kernel_agentINS1_8__reduce10DrainAgentIiEEJN3cub18CUB_300001_SM_10009GridQueueIjEEiEEEvDpT0_,@function
        .size           _ZN6thrust24THRUST_300001_SM_1000_NS8cuda_cub4core6detail13_kernel_agentINS1_8__reduce10DrainAgentIiEEJN3cub18CUB_300001_SM_10009GridQueueIjEEiEEEvDpT0_,(.L_x_724 - _ZN6thrust24THRUST_300001_SM_1000_NS8cuda_cub4core6detail13_kernel_agentINS1_8__reduce10DrainAgentIiEEJN3cub18CUB_300001_SM_10009GridQueueIjEEiEEEvDpT0_)
        .other          _ZN6thrust24THRUST_300001_SM_1000_NS8cuda_cub4core6detail13_kernel_agentINS1_8__reduce10DrainAgentIiEEJN3cub18CUB_300001_SM_10009GridQueueIjEEiEEEvDpT0_,@"STO_CUDA_ENTRY STV_DEFAULT"
_ZN6thrust24THRUST_300001_SM_1000_NS8cuda_cub4core6detail13_kernel_agentINS1_8__reduce10DrainAgentIiEEJN3cub18CUB_300001_SM_10009GridQueueIjEEiEEEvDpT0_:
.text._ZN6thrust24THRUST_300001_SM_1000_NS8cuda_cub4core6detail13_kernel_agentINS1_8__reduce10DrainAgentIiEEJN3cub18CUB_300001_SM_10009GridQueueIjEEiEEEvDpT0_:
[----:B------:R-:W-:Y:S08]  /*0000*/  LDC R1, c[0x0][0x37c] ;  /* 0x0000df00ff017b82 */ /* 0x000ff00000000800 */
[----:B------:R-:W0:Y:S01]  /*0010*/  LDC.64 R2, c[0x0][0x380] ;  /* 0x0000e000ff027b82 */ /* 0x000e220000000a00 */
[----:B------:R-:W0:Y:S07]  /*0020*/  LDCU.64 UR4, c[0x0][0x358] ;  /* 0x00006b00ff0477ac */ /* 0x000e2e0008000a00 */
[----:B------:R-:W1:Y:S01]  /*0030*/  LDC R5, c[0x0][0x388] ;  /* 0x0000e200ff057b82 */ /* 0x000e620000000800 */
[----:B0-----:R-:W-:Y:S04]  /*0040*/  STG.E desc[UR4][R2.64+0x4], RZ ;  /* 0x000004ff02007986 */ /* 0x001fe8000c101904 */
[----:B-1----:R-:W-:Y:S01]  /*0050*/  STG.E desc[UR4][R2.64], R5 ;  /* 0x0000000502007986 */ /* 0x002fe2000c101904 */
[----:B------:R-:W-:Y:S05]  /*0060*/  EXIT ;  /* 0x000000000000794d */ /* 0x000fea0003800000 */
.L_x_463:
        /* <DEDUP_REMOVED lines=9> */
.L_x_724:


//--------------------- .text._ZN6thrust24THRUST_300001_SM_1000_NS8cuda_cub4core6detail13_kernel_agentINS1_8__reduce11ReduceAgentINS0_12zip_iteratorIN4cuda3std3__45tupleIJNS0_10device_ptrIdEENS0_17counting_iteratorIlNS0_11use_defaultESF_SF_EEEEEEEPNSB_IJdlEEESJ_iNS1_9__extrema9arg_max_fIdl6actionEEEEJSI_SK_iN3cub18CUB_300001_SM_100013GridEvenShareIiEENSR_9GridQueueIjEESO_EEEvDpT0_ --------------------------
	.section	.text._ZN6thrust24THRUST_300001_SM_1000_NS8cuda_cub4core6detail13_kernel_agentINS1_8__reduce11ReduceAgentINS0_12zip_iteratorIN4cuda3std3__45tupleIJNS0_10device_ptrIdEENS0_17counting_iteratorIlNS0_11use_defaultESF_SF_EEEEEEEPNSB_IJdlEEESJ_iNS1_9__extrema9arg_max_fIdl6actionEEEEJSI_SK_iN3cub18CUB_300001_SM_100013GridEvenShareIiEENSR_9GridQueueIjEESO_EEEvDpT0_,"ax",@progbits
	.align	128
        .global         _ZN6thrust24THRUST_300001_SM_1000_NS8cuda_cub4core6detail13_kernel_agentINS1_8__reduce11ReduceAgentINS0_12zip_iteratorIN4cuda3std3__45tupleIJNS0_10device_ptrIdEENS0_17counting_iteratorIlNS0_11use_defaultESF_SF_EEEEEEEPNSB_IJdlEEESJ_iNS1_9__extrema9arg_max_fIdl6actionEEEEJSI_SK_iN3cub18CUB_300001_SM_100013GridEvenShareIiEENSR_9GridQueueIjEESO_EEEvDpT0_
        .type           _ZN6thrust24THRUST_300001_SM_1000_NS8cuda_cub4core6detail13_kernel_agentINS1_8__reduce11ReduceAgentINS0_12zip_iteratorIN4cuda3std3__45tupleIJNS0_10device_ptrIdEENS0_17counting_iteratorIlNS0_11use_defaultESF_SF_EEEEEEEPNSB_IJdlEEESJ_iNS1_9__extrema9arg_max_fIdl6actionEEEEJSI_SK_iN3cub18CUB_300001_SM_100013GridEvenShareIiEENSR_9GridQueueIjEESO_EEEvDpT0_,@function
        .size           _ZN6thrust24THRUST_300001_SM_1000_NS8cuda_cub4core6detail13_kernel_agentINS1_8__reduce11ReduceAgentINS0_12zip_iteratorIN4cuda3std3__45tupleIJNS0_10device_ptrIdEENS0_17counting_iteratorIlNS0_11use_defaultESF_SF_EEEEEEEPNSB_IJdlEEESJ_iNS1_9__extrema9arg_max_fIdl6actionEEEEJSI_SK_iN3cub18CUB_300001_SM_100013GridEvenShareIiEENSR_9GridQueueIjEESO_EEEvDpT0_,(.L_x_725 - _ZN6thrust24THRUST_300001_SM_1000_NS8cuda_cub4core6detail13_kernel_agentINS1_8__reduce11ReduceAgentINS0_12zip_iteratorIN4cuda3std3__45tupleIJNS0_10device_ptrIdEENS0_17counting_iteratorIlNS0_11use_defaultESF_SF_EEEEEEEPNSB_IJdlEEESJ_iNS1_9__extrema9arg_max_fIdl6actionEEEEJSI_SK_iN3cub18CUB_300001_SM_100013GridEvenShareIiEENSR_9GridQueueIjEESO_EEEvDpT0_)
        .other          _ZN6thrust24THRUST_300001_SM_1000_NS8cuda_cub4core6detail13_kernel_agentINS1_8__reduce11ReduceAgentINS0_12zip_iteratorIN4cuda3std3__45tupleIJNS0_10device_ptrIdEENS0_17counting_iteratorIlNS0_11use_defaultESF_SF_EEEEEEEPNSB_IJdlEEESJ_iNS1_9__extrema9arg_max_fIdl6actionEEEEJSI_SK_iN3cub18CUB_300001_SM_100013GridEvenShareIiEENSR_9GridQueueIjEESO_EEEvDpT0_,@"STO_CUDA_ENTRY STV_DEFAULT"
_ZN6thrust24THRUST_300001_SM_1000_NS8cuda_cub4core6detail13_kernel_agentINS1_8__reduce11ReduceAgentINS0_12zip_iteratorIN4cuda3std3__45tupleIJNS0_10device_ptrIdEENS0_17counting_iteratorIlNS0_11use_defaultESF_SF_EEEEEEEPNSB_IJdlEEESJ_iNS1_9__extrema9arg_max_fIdl6actionEEEEJSI_SK_iN3cub18CUB_300001_SM_100013GridEvenShareIiEENSR_9GridQueueIjEESO_EEEvDpT0_:
.text._ZN6thrust24THRUST_300001_SM_1000_NS8cuda_cub4core6detail13_kernel_agentINS1_8__reduce11ReduceAgentINS0_12zip_iteratorIN4cuda3std3__45tupleIJNS0_10device_ptrIdEENS0_17counting_iteratorIlNS0_11use_defaultESF_SF_EEEEEEEPNSB_IJdlEEESJ_iNS1_9__extrema9arg_max_fIdl6actionEEEEJSI_SK_iN3cub18CUB_300001_SM_100013GridEvenShareIiEENSR_9GridQueueIjEESO_EEEvDpT0_:
[----:B------:R-:W-:Y:S01]  /*0000*/  LDC R1, c[0x0][0x37c] ;  /* 0x0000df00ff017b82 */ /* 0x000fe20000000800 */
[----:B------:R-:W0:Y:S01]  /*0010*/  S2R R0, SR_CTAID.X ;  /* 0x0000000000007919 */ /* 0x000e220000002500 */
[----:B------:R-:W1:Y:S01]  /*0020*/  LDCU UR4, c[0x0][0x398] ;  /* 0x00007300ff0477ac */ /* 0x000e620008000800 */
[----:B------:R-:W-:Y:S01]  /*0030*/  BSSY.RECONVERGENT B0, `(.L_x_464) ;  /* 0x000066d000007945 */ /* 0x000fe20003800200 */
[----:B------:R-:W2:Y:S01]  /*0040*/  LDCU UR6, c[0x0][0x370] ;  /* 0x00006e00ff0677ac */ /* 0x000ea20008000800 */
[----:B------:R-:W3:Y:S01]  /*0050*/  LDCU.64 UR10, c[0x0][0x358] ;  /* 0x00006b00ff0a77ac */ /* 0x000ee20008000a00 */
[----:B-1----:R-:W-:Y:S01]  /*0060*/  IMAD.U32 R7, RZ, RZ, UR4 ;  /* 0x00000004ff077e24 */ /* 0x002fe2000f8e00ff */
[----:B--2---:R-:W-:Y:S01]  /*0070*/  UIMAD UR6, UR6, 0x500, URZ ;  /* 0x00000500060678a4 */ /* 0x004fe2000f8e02ff */
[----:B0-----:R-:W-:-:S04]  /*0080*/  IMAD R10, R0, 0x500, RZ ;  /* 0x00000500000a7824 */ /* 0x001fc800078e02ff */
[----:B------:R-:W-:-:S05]  /*0090*/  VIADD R2, R10, 0x500 ;  /* 0x000005000a027836 */ /* 0x000fca0000000000 */
[----:B------:R-:W-:-:S13]  /*00a0*/  ISETP.GT.AND P0, PT, R2, R7, PT ;  /* 0x000000070200720c */ /* 0x000fda0003f04270 */
[----:B---3--:R-:W-:Y:S05]  /*00b0*/  @!P0 BRA `(.L_x_465) ;  /* 0x0000003800d08947 */ /* 0x008fea0003800000 */
[----:B------:R-:W0:Y:S01]  /*00c0*/  S2R R5, SR_TID.X ;  /* 0x0000000000057919 */ /* 0x000e220000002100 */
[----:B------:R-:W-:Y:S01]  /*00d0*/  IMAD.IADD R4, R7, 0x1, -R10 ;  /* 0x0000000107047824 */ /* 0x000fe200078e0a0a */
[----:B------:R-:W1:Y:S01]  /*00e0*/  LDCU.64 UR6, c[0x0][0x388] ;  /* 0x00007100ff0677ac */ /* 0x000e620008000a00 */
[----:B------:R-:W-:Y:S01]  /*00f0*/  BSSY.RECONVERGENT B1, `(.L_x_466) ;  /* 0x0000010000017945 */ /* 0x000fe20003800200 */
[----:B------:R-:W-:Y:S01]  /*0100*/  IMAD.MOV.U32 R8, RZ, RZ, RZ ;  /* 0x000000ffff087224 */ /* 0x000fe200078e00ff */
[----:B------:R-:W-:Y:S01]  /*0110*/  CS2R R2, SRZ ;  /* 0x0000000000027805 */ /* 0x000fe2000001ff00 */
[----:B------:R-:W2:Y:S01]  /*0120*/  LDCU.64 UR8, c[0x0][0x388] ;  /* 0x00007100ff0877ac */ /* 0x000ea20008000a00 */
[----:B------:R-:W-:Y:S01]  /*0130*/  IMAD.MOV.U32 R6, RZ, RZ, RZ ;  /* 0x000000ffff067224 */ /* 0x000fe200078e00ff */
[----:B0-----:R-:W-:Y:S01]  /*0140*/  ISETP.GE.AND P0, PT, R5, R4, PT ;  /* 0x000000040500720c */ /* 0x001fe20003f06270 */
[----:B------:R-:W-:-:S12]  /*0150*/  IMAD.MOV.U32 R9, RZ, RZ, R5 ;  /* 0x000000ffff097224 */ /* 0x000fd800078e0005 */
[----:B-12---:R-:W-:Y:S05]  /*0160*/  @P0 BRA `(.L_x_467) ;  /* 0x0000000000200947 */ /* 0x006fea0003800000 */
[----:B------:R-:W0:Y:S01]  /*0170*/  LDC.64 R2, c[0x0][0x380] ;  /* 0x0000e000ff027b82 */ /* 0x000e220000000a00 */
[----:B------:R-:W-:Y:S01]  /*0180*/  IMAD.IADD R11, R10, 0x1, R5 ;  /* 0x000000010a0b7824 */ /* 0x000fe200078e0205 */
[----:B------:R-:W1:Y:S03]  /*0190*/  LDCU.64 UR4, c[0x0][0x388] ;  /* 0x00007100ff0477ac */ /* 0x000e660008000a00 */
[----:B0-----:R-:W-:-:S06]  /*01a0*/  IMAD.WIDE R2, R11, 0x8, R2 ;  /* 0x000000080b027825 */ /* 0x001fcc00078e0202 */
[----:B------:R-:W5:Y:S01]  /*01b0*/  LDG.E.64 R2, desc[UR10][R2.64] ;  /* 0x0000000a02027981 */ /* 0x000f62000c1e1b00 */
[----:B-1----:R-:W-:Y:S01]  /*01c0*/  IADD3 R8, P0, PT, R11, UR4, RZ ;  /* 0x000000040b087c10 */ /* 0x002fe2000ff1e0ff */
[----:B------:R-:W-:-:S03]  /*01d0*/  VIADD R9, R5, 0x100 ;  /* 0x0000010005097836 */ /* 0x000fc60000000000 */
[----:B------:R-:W-:-:S09]  /*01e0*/  LEA.HI.X.SX32 R6, R11, UR5, 0x1, P0 ;  /* 0x000000050b067c11 */ /* 0x000fd200080f0eff */
.L_x_467:
[----:B------:R-:W-:Y:S05]  /*01f0*/  BSYNC.RECONVERGENT B1 ;  /* 0x0000000000017941 */ /* 0x000fea0003800200 */
.L_x_466:
        /* <DEDUP_REMOVED lines=9> */
[----:B------:R-:W0:Y:S01]  /*0290*/  LDC.64 R12, c[0x0][0x380] ;  /* 0x0000e000ff0c7b82 */ /* 0x000e220000000a00 */
[----:B------:R-:W-:Y:S01]  /*02a0*/  LEA.HI R7, R18, 0x1, RZ, 0x18 ;  /* 0x0000000112077811 */ /* 0x000fe200078fc0ff */
[----:B------:R-:W-:-:S03]  /*02b0*/  IMAD.IADD R11, R10, 0x1, R9 ;  /* 0x000000010a0b7824 */ /* 0x000fc600078e0209 */
[----:B------:R-:W-:-:S05]  /*02c0*/  LOP3.LUT R7, R7, 0x3, RZ, 0xc0, !PT ;  /* 0x0000000307077812 */ /* 0x000fca00078ec0ff */
[----:B------:R-:W-:-:S07]  /*02d0*/  IMAD.MOV R7, RZ, RZ, -R7 ;  /* 0x000000ffff077224 */ /* 0x000fce00078e0a07 */
.L_x_474:
[----:B0-----:R-:W-:-:S06]  /*02e0*/  IMAD.WIDE R14, R11, 0x8, R12 ;  /* 0x000000080b0e7825 */ /* 0x001fcc00078e020c */
[----:B------:R-:W2:Y:S01]  /*02f0*/  LDG.E.64 R14, desc[UR10][R14.64] ;  /* 0x0000000a0e0e7981 */ /* 0x000ea2000c1e1b00 */
[----:B------:R-:W-:Y:S01]  /*0300*/  IADD3 R22, P1, PT, R11, UR6, RZ ;  /* 0x000000060b167c10 */ /* 0x000fe2000ff3e0ff */
[----:B------:R-:W-:Y:S01]  /*0310*/  VIADD R7, R7, 0x1 ;  /* 0x0000000107077836 */ /* 0x000fe20000000000 */
[----:B------:R-:W-:Y:S01]  /*0320*/  BSSY.RECONVERGENT B3, `(.L_x_472) ;  /* 0x000001b000037945 */ /* 0x000fe20003800200 */
[----:B------:R-:W-:Y:S01]  /*0330*/  IMAD.MOV.U32 R19, RZ, RZ, R8 ;  /* 0x000000ffff137224 */ /* 0x000fe200078e0008 */
[----:B------:R-:W-:Y:S01]  /*0340*/  LEA.HI.X.SX32 R21, R11, UR7, 0x1, P1 ;  /* 0x000000070b157c11 */ /* 0x000fe200088f0eff */
[----:B------:R-:W-:Y:S01]  /*0350*/  IMAD.MOV.U32 R20, RZ, RZ, R6 ;  /* 0x000000ffff147224 */ /* 0x000fe200078e0006 */
[----:B------:R-:W-:Y:S01]  /*0360*/  ISETP.NE.AND P2, PT, R7, RZ, PT ;  /* 0x000000ff0700720c */ /* 0x000fe20003f45270 */
[----:B-----5:R-:W-:Y:S02]  /*0370*/  IMAD.MOV.U32 R16, RZ, RZ, R2 ;  /* 0x000000ffff107224 */ /* 0x020fe400078e0002 */
[----:B------:R-:W-:-:S02]  /*0380*/  IMAD.MOV.U32 R17, RZ, RZ, R3 ;  /* 0x000000ffff117224 */ /* 0x000fc400078e0003 */
[----:B------:R-:W-:Y:S02]  /*0390*/  IMAD.MOV.U32 R8, RZ, RZ, R22 ;  /* 0x000000ffff087224 */ /* 0x000fe400078e0016 */
        /* <DEDUP_REMOVED lines=19> */
.L_x_473:
[----:B------:R-:W-:Y:S05]  /*04d0*/  BSYNC.RECONVERGENT B3 ;  /* 0x0000000000037941 */ /* 0x000fea0003800200 */
.L_x_472:
[----:B------:R-:W-:Y:S02]  /*04e0*/  VIADD R9, R9, 0x100 ;  /* 0x0000010009097836 */ /* 0x000fe40000000000 */
[----:B------:R-:W-:Y:S01]  /*04f0*/  VIADD R11, R11, 0x100 ;  /* 0x000001000b0b7836 */ /* 0x000fe20000000000 */
[----:B------:R-:W-:Y:S06]  /*0500*/  @P2 BRA `(.L_x_474) ;  /* 0xfffffffc00742947 */ /* 0x000fec000383ffff */
.L_x_471:
[----:B------:R-:W-:Y:S05]  /*0510*/  BSYNC.RECONVERGENT B2 ;  /* 0x0000000000027941 */ /* 0x000fea0003800200 */
.L_x_470:
[----:B------:R-:W-:-:S13]  /*0520*/  ISETP.GE.U32.AND P0, PT, R18, 0x300, PT ;  /* 0x000003001200780c */ /* 0x000fda0003f06070 */
[----:B------:R-:W-:Y:S05]  /*0530*/  @!P0 BRA `(.L_x_469) ;  /* 0x0000000400cc8947 */ /* 0x000fea0003800000 */
[----:B------:R-:W0:Y:S01]  /*0540*/  LDC.64 R12, c[0x0][0x380] ;  /* 0x0000e000ff0c7b82 */ /* 0x000e220000000a00 */
[----:B------:R-:W-:-:S04]  /*0550*/  IMAD.IADD R7, R10, 0x1, R9 ;  /* 0x000000010a077824 */ /* 0x000fc800078e0209 */
[C---:B------:R-:W-:Y:S02]  /*0560*/  VIADD R27, R7.reuse, 0x100 ;  /* 0x00000100071b7836 */ /* 0x040fe40000000000 */
[C---:B------:R-:W-:Y:S02]  /*0570*/  VIADD R26, R7.reuse, 0x200 ;  /* 0x00000200071a7836 */ /* 0x040fe40000000000 */
[----:B------:R-:W-:Y:S01]  /*0580*/  VIADD R25, R7, 0x300 ;  /* 0x0000030007197836 */ /* 0x000fe20000000000 */
[----:B0-----:R-:W-:-:S05]  /*0590*/  IADD3 R10, P0, PT, R12, 0x1000, RZ ;  /* 0x000010000c0a7810 */ /* 0x001fca0007f1e0ff */
[----:B------:R-:W-:-:S08]  /*05a0*/  IMAD.X R11, RZ, RZ, R13, P0 ;  /* 0x000000ffff0b7224 */ /* 0x000fd000000e060d */
.L_x_483:
[----:B------:R-:W-:-:S05]  /*05b0*/  IMAD.WIDE R22, R7, 0x8, R10 ;  /* 0x0000000807167825 */ /* 0x000fca00078e020a */
[----:B------:R-:W2:Y:S04]  /*05c0*/  LDG.E.64 R20, desc[UR10][R22.64+-0x1000] ;  /* 0xfff0000a16147981 */ /* 0x000ea8000c1e1b00 */
[----:B-----5:R0:W5:Y:S04]  /*05d0*/  LDG.E.64 R16, desc[UR10][R22.64+-0x800] ;  /* 0xfff8000a16107981 */ /* 0x020168000c1e1b00 */
[----:B------:R0:W5:Y:S04]  /*05e0*/  LDG.E.64 R14, desc[UR10][R22.64] ;  /* 0x0000000a160e7981 */ /* 0x000168000c1e1b00 */
[----:B------:R0:W5:Y:S01]  /*05f0*/  LDG.E.64 R12, desc[UR10][R22.64+0x800] ;  /* 0x0008000a160c7981 */ /* 0x000162000c1e1b00 */
[C---:B------:R-:W-:Y:S01]  /*0600*/  IADD3 R29, P1, PT, R7.reuse, UR8, RZ ;  /* 0x00000008071d7c10 */ /* 0x040fe2000ff3e0ff */
[----:B------:R-:W-:Y:S03]  /*0610*/  BSSY.RECONVERGENT B2, `(.L_x_475) ;  /* 0x0000016000027945 */ /* 0x000fe60003800200 */
[----:B------:R-:W-:Y:S01]  /*0620*/  LEA.HI.X.SX32 R31, R7, UR9, 0x1, P1 ;  /* 0x00000009071f7c11 */ /* 0x000fe200088f0eff */
[----:B------:R-:W-:-:S03]  /*0630*/  IMAD.MOV.U32 R24, RZ, RZ, R29 ;  /* 0x000000ffff187224 */ /* 0x000fc600078e001d */
[----:B------:R-:W-:Y:S01]  /*0640*/  MOV R28, R31 ;  /* 0x0000001f001c7202 */ /* 0x000fe20000000f00 */
        /* <DEDUP_REMOVED lines=18> */
.L_x_476:
[----:B------:R-:W-:Y:S05]  /*0770*/  BSYNC.RECONVERGENT B2 ;  /* 0x0000000000027941 */ /* 0x000fea0003800200 */
.L_x_475:
[----:B-----5:R-:W-:Y:S01]  /*0780*/  DSETP.GEU.AND P0, PT, |R18|, |R16|, PT ;  /* 0x400000101200722a */ /* 0x020fe20003f0e200 */
[C---:B------:R-:W-:Y:S01]  /*0790*/  IADD3 R21, P1, PT, R27.reuse, UR8, RZ ;  /* 0x000000081b157c10 */ /* 0x040fe2000ff3e0ff */
[----:B------:R-:W-:Y:S01]  /*07a0*/  BSSY.RECONVERGENT B2, `(.L_x_477) ;  /* 0x0000015000027945 */ /* 0x000fe20003800200 */
[----:B------:R-:W-:Y:S02]  /*07b0*/  IMAD.MOV.U32 R2, RZ, RZ, R16 ;  /* 0x000000ffff027224 */ /* 0x000fe400078e0010 */
[----:B------:R-:W-:Y:S01]  /*07c0*/  LEA.HI.X.SX32 R23, R27, UR9, 0x1, P1 ;  /* 0x000000091b177c11 */ /* 0x000fe200088f0eff */
[----:B------:R-:W-:Y:S02]  /*07d0*/  IMAD.MOV.U32 R6, RZ, RZ, R21 ;  /* 0x000000ffff067224 */ /* 0x000fe400078e0015 */
[----:B------:R-:W-:Y:S02]  /*07e0*/  IMAD.MOV.U32 R3, RZ, RZ, R17 ;  /* 0x000000ffff037224 */ /* 0x000fe400078e0011 */
[----:B------:R-:W-:-:S04]  /*07f0*/  IMAD.MOV.U32 R8, RZ, RZ, R23 ;  /* 0x000000ffff087224 */ /* 0x000fc800078e0017 */
        /* <DEDUP_REMOVED lines=15> */
.L_x_478:
[----:B------:R-:W-:Y:S05]  /*08f0*/  BSYNC.RECONVERGENT B2 ;  /* 0x0000000000027941 */ /* 0x000fea0003800200 */
.L_x_477:
[----:B------:R-:W-:Y:S01]  /*0900*/  DSETP.GEU.AND P0, PT, |R2|, |R14|, PT ;  /* 0x4000000e0200722a */ /* 0x000fe20003f0e200 */
[C---:B------:R-:W-:Y:S01]  /*0910*/  IADD3 R21, P1, PT, R26.reuse, UR8, RZ ;  /* 0x000000081a157c10 */ /* 0x040fe2000ff3e0ff */
[----:B------:R-:W-:Y:S01]  /*0920*/  BSSY.RECONVERGENT B2, `(.L_x_479) ;  /* 0x0000016000027945 */ /* 0x000fe20003800200 */
[----:B------:R-:W-:Y:S01]  /*0930*/  IADD3 R29, P2, PT, R25, UR8, RZ ;  /* 0x00000008191d7c10 */ /* 0x000fe2000ff5e0ff */
[----:B------:R-:W-:Y:S01]  /*0940*/  IMAD.MOV.U32 R16, RZ, RZ, R14 ;  /* 0x000000ffff107224 */ /* 0x000fe200078e000e */
        /* <DEDUP_REMOVED lines=19> */
.L_x_480:
[----:B------:R-:W-:Y:S05]  /*0a80*/  BSYNC.RECONVERGENT B2 ;  /* 0x0000000000027941 */ /* 0x000fea0003800200 */
.L_x_479:
[----:B------:R-:W-:Y:S01]  /*0a90*/  DSETP.GEU.AND P0, PT, |R16|, |R12|, PT ;  /* 0x4000000c1000722a */ /* 0x000fe20003f0e200 */
[----:B------:R-:W-:Y:S01]  /*0aa0*/  LEA.HI.X.SX32 R14, R25, UR9, 0x1, P2 ;  /* 0x00000009190e7c11 */ /* 0x000fe200090f0eff */
[----:B------:R-:W-:Y:S01]  /*0ab0*/  BSSY.RECONVERGENT B2, `(.L_x_481) ;  /* 0x0000014000027945 */ /* 0x000fe20003800200 */
[----:B------:R-:W-:Y:S02]  /*0ac0*/  IMAD.MOV.U32 R8, RZ, RZ, R29 ;  /* 0x000000ffff087224 */ /* 0x000fe400078e001d */
[----:B------:R-:W-:Y:S02]  /*0ad0*/  IMAD.MOV.U32 R2, RZ, RZ, R12 ;  /* 0x000000ffff027224 */ /* 0x000fe400078e000c */
[----:B------:R-:W-:Y:S02]  /*0ae0*/  IMAD.MOV.U32 R6, RZ, RZ, R14 ;  /* 0x000000ffff067224 */ /* 0x000fe400078e000e */
[----:B------:R-:W-:-:S05]  /*0af0*/  IMAD.MOV.U32 R3, RZ, RZ, R13 ;  /* 0x000000ffff037224 */ /* 0x000fca00078e000d */
        /* <DEDUP_REMOVED lines=15> */
.L_x_482:
[----:B------:R-:W-:Y:S05]  /*0bf0*/  BSYNC.RECONVERGENT B2 ;  /* 0x0000000000027941 */ /* 0x000fea0003800200 */
.L_x_481:
[----:B------:R-:W-:Y:S02]  /*0c00*/  VIADD R9, R9, 0x400 ;  /* 0x0000040009097836 */ /* 0x000fe40000000000 */
[----:B------:R-:W-:Y:S02]  /*0c10*/  VIADD R27, R27, 0x400 ;  /* 0x000004001b1b7836 */ /* 0x000fe40000000000 */
[----:B------:R-:W-:Y:S01]  /*0c20*/  VIADD R26, R26, 0x400 ;  /* 0x000004001a1a7836 */ /* 0x000fe20000000000 */
[----:B------:R-:W-:Y:S01]  /*0c30*/  ISETP.GE.AND P0, PT, R9, R4, PT ;  /* 0x000000040900720c */ /* 0x000fe20003f06270 */
[----:B------:R-:W-:Y:S02]  /*0c40*/  VIADD R25, R25, 0x400 ;  /* 0x0000040019197836 */ /* 0x000fe40000000000 */
[----:B------:R-:W-:-:S10]  /*0c50*/  VIADD R7, R7, 0x400 ;  /* 0x0000040007077836 */ /* 0x000fd40000000000 */
[----:B------:R-:W-:Y:S05]  /*0c60*/  @!P0 BRA `(.L_x_483) ;  /* 0xfffffff800508947 */ /* 0x000fea000383ffff */
.L_x_469:
[----:B------:R-:W-:Y:S05]  /*0c70*/  BSYNC.RECONVERGENT B1 ;  /* 0x0000000000017941 */ /* 0x000fea0003800200 */
.L_x_468:
        /* <DEDUP_REMOVED lines=34> */
.L_x_486:
[----:B------:R-:W-:Y:S05]  /*0ea0*/  BSYNC.RECONVERGENT B1 ;  /* 0x0000000000017941 */ /* 0x000fea0003800200 */
.L_x_485:
        /* <DEDUP_REMOVED lines=31> */
.L_x_488:
[----:B------:R-:W-:Y:S05]  /*10a0*/  BSYNC.RECONVERGENT B1 ;  /* 0x0000000000017941 */ /* 0x000fea0003800200 */
.L_x_487:
[----:B------:R-:W-:Y:S01]  /*10b0*/  ISETP.GT.AND P0, PT, R15, 0x1b, PT ;  /* 0x0000001b0f00780c */ /* 0x000fe20003f04270 */
[----:B---3--:R3:W3:Y:S01]  /*10c0*/  SHFL.DOWN PT, R8, R2, 0x4, 0x1f ;  /* 0x08801f0002087f89 */ /* 0x0086e200000e0000 */
[----:B------:R-:W-:Y:S01]  /*10d0*/  BSSY.RECONVERGENT B1, `(.L_x_489) ;  /* 0x000001d000017945 */ /* 0x000fe20003800200 */
[----:B0-----:R-:W-:Y:S01]  /*10e0*/  MOV R11, R4 ;  /* 0x00000004000b7202 */ /* 0x001fe20000000f00 */
[----:B------:R-:W-:Y:S01]  /*10f0*/  IMAD.MOV.U32 R12, RZ, RZ, R13 ;  /* 0x000000ffff0c7224 */ /* 0x000fe200078e000d */
[----:B------:R0:W0:Y:S01]  /*1100*/  SHFL.DOWN PT, R9, R3, 0x4, 0x1f ;  /* 0x08801f0003097f89 */ /* 0x00002200000e0000 */
[----:B-1----:R-:W-:Y:S02]  /*1110*/  IMAD.MOV.U32 R6, RZ, RZ, R2 ;  /* 0x000000ffff067224 */ /* 0x002fe400078e0002 */
[----:B--2---:R-:W-:Y:S01]  /*1120*/  IMAD.MOV.U32 R7, RZ, RZ, R3 ;  /* 0x000000ffff077224 */ /* 0x004fe200078e0003 */
[----:B----4-:R1:W2:Y:S04]  /*1130*/  SHFL.DOWN PT, R17, R4, 0x4, 0x1f ;  /* 0x08801f0004117f89 */ /* 0x0102a800000e0000 */
[----:B------:R1:W4:Y:S01]  /*1140*/  SHFL.DOWN PT, R10, R13, 0x4, 0x1f ;  /* 0x08801f000d0a7f89 */ /* 0x00032200000e0000 */
        /* <DEDUP_REMOVED lines=21> */
.L_x_490:
[----:B------:R-:W-:Y:S05]  /*12a0*/  BSYNC.RECONVERGENT B1 ;  /* 0x0000000000017941 */ /* 0x000fea0003800200 */
.L_x_489:
[----:B------:R-:W-:Y:S01]  /*12b0*/  ISETP.GT.AND P0, PT, R15, 0x17, PT ;  /* 0x000000170f00780c */ /* 0x000fe20003f04270 */
[----:B---3--:R3:W2:Y:S01]  /*12c0*/  SHFL.DOWN PT, R8, R6, 0x8, 0x1f ;  /* 0x09001f0006087f89 */ /* 0x0086a200000e0000 */
[----:B------:R-:W-:Y:S01]  /*12d0*/  BSSY.RECONVERGENT B1, `(.L_x_491) ;  /* 0x000001d000017945 */ /* 0x000fe20003800200 */
[----:B-1----:R-:W-:Y:S02]  /*12e0*/  IMAD.MOV.U32 R4, RZ, RZ, R11 ;  /* 0x000000ffff047224 */ /* 0x002fe400078e000b */
[----:B0-----:R3:W0:Y:S01]  /*12f0*/  SHFL.DOWN PT, R9, R7, 0x8, 0x1f ;  /* 0x09001f0007097f89 */ /* 0x00162200000e0000 */
[----:B----4-:R-:W-:Y:S02]  /*1300*/  IMAD.MOV.U32 R10, RZ, RZ, R12 ;  /* 0x000000ffff0a7224 */ /* 0x010fe400078e000c */
[----:B------:R-:W-:Y:S01]  /*1310*/  IMAD.MOV.U32 R2, RZ, RZ, R6 ;  /* 0x000000ffff027224 */ /* 0x000fe200078e0006 */
[----:B------:R3:W1:Y:S01]  /*1320*/  SHFL.DOWN PT, R14, R11, 0x8, 0x1f ;  /* 0x09001f000b0e7f89 */ /* 0x00066200000e0000 */
[----:B------:R-:W-:-:S03]  /*1330*/  IMAD.MOV.U32 R3, RZ, RZ, R7 ;  /* 0x000000ffff037224 */ /* 0x000fc600078e0007 */
[----:B------:R3:W4:Y:S01]  /*1340*/  SHFL.DOWN PT, R13, R12, 0x8, 0x1f ;  /* 0x09001f000c0d7f89 */ /* 0x00072200000e0000 */
[----:B------:R-:W-:Y:S05]  /*1350*/  @P0 BRA `(.L_x_492) ;  /* 0x0000000000500947 */ /* 0x000fea0003800000 */
[----:B0-2---:R-:W-:Y:S01]  /*1360*/  DSETP.GEU.AND P0, PT, |R6|, |R8|, PT ;  /* 0x400000080600722a */ /* 0x005fe20003f0e200 */
[----:B-1----:R-:W-:Y:S02]  /*1370*/  IMAD.MOV.U32 R4, RZ, RZ, R14 ;  /* 0x000000ffff047224 */ /* 0x002fe400078e000e */
        /* <DEDUP_REMOVED lines=18> */
.L_x_492:
[----:B------:R-:W-:Y:S05]  /*14a0*/  BSYNC.RECONVERGENT B1 ;  /* 0x0000000000017941 */ /* 0x000fea0003800200 */
.L_x_491:
[----:B------:R-:W-:Y:S01]  /*14b0*/  ISETP.GT.AND P0, PT, R15, 0xf, PT ;  /* 0x0000000f0f00780c */ /* 0x000fe20003f04270 */
[----:B---3--:R3:W1:Y:S01]  /*14c0*/  SHFL.DOWN PT, R6, R2, 0x10, 0x1f ;  /* 0x0a001f0002067f89 */ /* 0x00866200000e0000 */
[----:B------:R-:W-:Y:S01]  /*14d0*/  BSSY.RECONVERGENT B1, `(.L_x_493) ;  /* 0x000001d000017945 */ /* 0x000fe20003800200 */
[----:B--2---:R-:W-:Y:S02]  /*14e0*/  IMAD.MOV.U32 R17, RZ, RZ, R4 ;  /* 0x000000ffff117224 */ /* 0x004fe400078e0004 */
[----:B------:R3:W2:Y:S01]  /*14f0*/  SHFL.DOWN PT, R7, R3, 0x10, 0x1f ;  /* 0x0a001f0003077f89 */ /* 0x0006a200000e0000 */
[----:B------:R-:W-:Y:S02]  /*1500*/  IMAD.MOV.U32 R19, RZ, RZ, R10 ;  /* 0x000000ffff137224 */ /* 0x000fe400078e000a */
[----:B------:R-:W-:Y:S01]  /*1510*/  IMAD.MOV.U32 R12, RZ, RZ, R2 ;  /* 0x000000ffff0c7224 */ /* 0x000fe200078e0002 */
[----:B0-----:R3:W0:Y:S01]  /*1520*/  SHFL.DOWN PT, R9, R4, 0x10, 0x1f ;  /* 0x0a001f0004097f89 */ /* 0x00162200000e0000 */
[----:B----4-:R-:W-:-:S03]  /*1530*/  IMAD.MOV.U32 R13, RZ, RZ, R3 ;  /* 0x000000ffff0d7224 */ /* 0x010fc600078e0003 */
[----:B------:R3:W4:Y:S01]  /*1540*/  SHFL.DOWN PT, R11, R10, 0x10, 0x1f ;  /* 0x0a001f000a0b7f89 */ /* 0x00072200000e0000 */
[----:B------:R-:W-:Y:S05]  /*1550*/  @P0 BRA `(.L_x_494) ;  /* 0x0000000000500947 */ /* 0x000fea0003800000 */
[----:B-12---:R-:W-:Y:S01]  /*1560*/  DSETP.GEU.AND P0, PT, |R2|, |R6|, PT ;  /* 0x400000060200722a */ /* 0x006fe20003f0e200 */
[----:B0-----:R-:W-:Y:S01]  /*1570*/  IMAD.MOV.U32 R17, RZ, RZ, R9 ;  /* 0x000000ffff117224 */ /* 0x001fe200078e0009 */
        /* <DEDUP_REMOVED lines=18> */
.L_x_494:
[----:B------:R-:W-:Y:S05]  /*16a0*/  BSYNC.RECONVERGENT B1 ;  /* 0x0000000000017941 */ /* 0x000fea0003800200 */
.L_x_493:
[----:B------:R-:W-:Y:S01]  /*16b0*/  ISETP.NE.AND P0, PT, R15, RZ, PT ;  /* 0x000000ff0f00720c */ /* 0x000fe20003f05270 */
[----:B------:R-:W-:-:S12]  /*16c0*/  BSSY.RECONVERGENT B1, `(.L_x_495) ;  /* 0x000000b000017945 */ /* 0x000fd80003800200 */
[----:B------:R-:W-:Y:S05]  /*16d0*/  @P0 BRA `(.L_x_496) ;  /* 0x0000000000240947 */ /* 0x000fea0003800000 */
[----:B---3--:R-:W3:Y:S01]  /*16e0*/  S2R R4, SR_CgaCtaId ;  /* 0x0000000000047919 */ /* 0x008ee20000008800 */
[----:B------:R-:W-:Y:S01]  /*16f0*/  MOV R3, 0x400 ;  /* 0x0000040000037802 */ /* 0x000fe20000000f00 */
[----:B------:R-:W-:Y:S01]  /*1700*/  IMAD.MOV.U32 R18, RZ, RZ, R17 ;  /* 0x000000ffff127224 */ /* 0x000fe200078e0011 */
[----:B------:R-:W-:-:S04]  /*1710*/  SHF.R.U32.HI R2, RZ, 0x1, R5 ;  /* 0x00000001ff027819 */ /* 0x000fc80000011605 */
[----:B------:R-:W-:Y:S02]  /*1720*/  LOP3.LUT R2, R2, 0x1f0, RZ, 0xc0, !PT ;  /* 0x000001f002027812 */ /* 0x000fe400078ec0ff */
[----:B---3--:R-:W-:-:S05]  /*1730*/  LEA R3, R4, R3, 0x18 ;  /* 0x0000000304037211 */ /* 0x008fca00078ec0ff */
[----:B------:R-:W-:-:S05]  /*1740*/  IMAD.IADD R3, R2, 0x1, R3 ;  /* 0x0000000102037824 */ /* 0x000fca00078e0203 */
[----:B------:R3:W-:Y:S04]  /*1750*/  STS.64 [R3+0x10], R18 ;  /* 0x0000101203007388 */ /* 0x0007e80000000a00 */
[----:B------:R3:W-:Y:S02]  /*1760*/  STS.64 [R3+0x8], R12 ;  /* 0x0000080c03007388 */ /* 0x0007e40000000a00 */
.L_x_496:
[----:B------:R-:W-:Y:S05]  /*1770*/  BSYNC.RECONVERGENT B1 ;  /* 0x0000000000017941 */ /* 0x000fea0003800200 */
.L_x_495:
[----:B------:R-:W-:Y:S01]  /*1780*/  BAR.SYNC.DEFER_BLOCKING 0x0 ;  /* 0x0000000000007b1d */ /* 0x000fe20000010000 */
[----:B------:R-:W-:-:S13]  /*1790*/  ISETP.NE.AND P1, PT, R5, RZ, PT ;  /* 0x000000ff0500720c */ /* 0x000fda0003f25270 */
[----:B------:R-:W-:Y:S05]  /*17a0*/  @P1 BRA `(.L_x_497) ;  /* 0x0000004c00d41947 */ /* 0x000fea0003800000 */
[----:B---3--:R-:W3:Y:S01]  /*17b0*/  S2R R3, SR_CgaCtaId ;  /* 0x0000000000037919 */ /* 0x008ee20000008800 */
[----:B------:R-:W-:Y:S01]  /*17c0*/  MOV R2, 0x400 ;  /* 0x0000040000027802 */ /* 0x000fe20000000f00 */
[----:B------:R-:W-:Y:S03]  /*17d0*/  BSSY.RECONVERGENT B1, `(.L_x_498) ;  /* 0x000001a000017945 */ /* 0x000fe60003800200 */
[----:B---3--:R-:W-:-:S05]  /*17e0*/  LEA R32, R3, R2, 0x18 ;  /* 0x0000000203207211 */ /* 0x008fca00078ec0ff */
[----:B-1----:R-:W1:Y:S04]  /*17f0*/  LDS.64 R14, [R32+0x18] ;  /* 0x00001800200e7984 */ /* 0x002e680000000a00 */
[----:B0---4-:R-:W0:Y:S04]  /*1800*/  LDS.128 R8, [R32+0x20] ;  /* 0x0000200020087984 */ /* 0x011e280000000c00 */
[----:B------:R3:W4:Y:S04]  /*1810*/  LDS.64 R2, [R32+0x80] ;  /* 0x0000800020027984 */ /* 0x0007280000000a00 */
[----:B--2---:R3:W2:Y:S01]  /*1820*/  LDS.128 R4, [R32+0x30] ;  /* 0x0000300020047984 */ /* 0x0046a20000000c00 */
        /* <DEDUP_REMOVED lines=20> */
.L_x_499:
[----:B------:R-:W-:Y:S05]  /*1970*/  BSYNC.RECONVERGENT B1 ;  /* 0x0000000000017941 */ /* 0x000fea0003800200 */
.L_x_498:
[----:B------:R0:W1:Y:S01]  /*1980*/  LDS.128 R12, [R32+0x40] ;  /* 0x00004000200c7984 */ /* 0x0000620000000c00 */
[----:B------:R-:W-:Y:S01]  /*1990*/  DSETP.GEU.AND P0, PT, |R28|, |R10|, PT ;  /* 0x4000000a1c00722a */ /* 0x000fe20003f0e200 */
[----:B------:R-:W-:Y:S01]  /*19a0*/  BSSY.RECONVERGENT B1, `(.L_x_500) ;  /* 0x0000017000017945 */ /* 0x000fe20003800200 */
[----:B------:R-:W-:Y:S01]  /*19b0*/  IMAD.MOV.U32 R33, RZ, RZ, R4 ;  /* 0x000000ffff217224 */ /* 0x000fe200078e0004 */
[----:B------:R0:W2:Y:S01]  /*19c0*/  LDS.128 R16, [R32+0x50] ;  /* 0x0000500020107984 */ /* 0x0000a20000000c00 */
[----:B------:R-:W-:Y:S02]  /*19d0*/  IMAD.MOV.U32 R35, RZ, RZ, R5 ;  /* 0x000000ffff237224 */ /* 0x000fe400078e0005 */
[----:B------:R-:W-:Y:S01]  /*19e0*/  IMAD.MOV.U32 R8, RZ, RZ, R10 ;  /* 0x000000ffff087224 */ /* 0x000fe200078e000a */
[----:B------:R0:W3:Y:S01]  /*19f0*/  LDS.128 R20, [R32+0x60] ;  /* 0x0000600020147984 */ /* 0x0000e20000000c00 */
[----:B------:R-:W-:-:S03]  /*1a00*/  IMAD.MOV.U32 R9, RZ, RZ, R11 ;  /* 0x000000ffff097224 */ /* 0x000fc600078e000b */
[----:B------:R0:W4:Y:S03]  /*1a10*/  LDS.128 R24, [R32+0x70] ;  /* 0x0000700020187984 */ /* 0x0001260000000c00 */
        /* <DEDUP_REMOVED lines=15> */
.L_x_501:
[----:B------:R-:W-:Y:S05]  /*1b10*/  BSYNC.RECONVERGENT B1 ;  /* 0x0000000000017941 */ /* 0x000fea0003800200 */
.L_x_500:
        /* <DEDUP_REMOVED lines=21> */
.L_x_503:
[----:B------:R-:W-:Y:S05]  /*1c70*/  BSYNC.RECONVERGENT B1 ;  /* 0x0000000000017941 */ /* 0x000fea0003800200 */
.L_x_502:
[----:B------:R-:W-:Y:S01]  /*1c80*/  DSETP.GEU.AND P0, PT, |R4|, |R14|, PT ;  /* 0x4000000e0400722a */ /* 0x000fe20003f0e200 */
[----:B------:R-:W-:Y:S01]  /*1c90*/  BSSY.RECONVERGENT B1, `(.L_x_504) ;  /* 0x0000014000017945 */ /* 0x000fe20003800200 */
[----:B------:R-:W-:Y:S02]  /*1ca0*/  IMAD.MOV.U32 R6, RZ, RZ, R14 ;  /* 0x000000ffff067224 */ /* 0x000fe400078e000e */
[----:B------:R-:W-:Y:S02]  /*1cb0*/  IMAD.MOV.U32 R7, RZ, RZ, R15 ;  /* 0x000000ffff077224 */ /* 0x000fe400078e000f */
[----:B--2---:R-:W-:Y:S02]  /*1cc0*/  IMAD.MOV.U32 R9, RZ, RZ, R16 ;  /* 0x000000ffff097224 */ /* 0x004fe400078e0010 */
        /* <DEDUP_REMOVED lines=16> */
.L_x_505:
[----:B------:R-:W-:Y:S05]  /*1dd0*/  BSYNC.RECONVERGENT B1 ;  /* 0x0000000000017941 */ /* 0x000fea0003800200 */
.L_x_504:
        /* <DEDUP_REMOVED lines=21> */
.L_x_507:
[----:B------:R-:W-:Y:S05]  /*1f30*/  BSYNC.RECONVERGENT B1 ;  /* 0x0000000000017941 */ /* 0x000fea0003800200 */
.L_x_506:
[----:B------:R-:W-:Y:S01]  /*1f40*/  DSETP.GEU.AND P0, PT, |R4|, |R22|, PT ;  /* 0x400000160400722a */ /* 0x000fe20003f0e200 */
[----:B------:R-:W-:Y:S01]  /*1f50*/  BSSY.RECONVERGENT B1, `(.L_x_508) ;  /* 0x0000014000017945 */ /* 0x000fe20003800200 */
[----:B------:R-:W-:Y:S02]  /*1f60*/  IMAD.MOV.U32 R6, RZ, RZ, R22 ;  /* 0x000000ffff067224 */ /* 0x000fe400078e0016 */
[----:B------:R-:W-:Y:S02]  /*1f70*/  IMAD.MOV.U32 R7, RZ, RZ, R23 ;  /* 0x000000ffff077224 */ /* 0x000fe400078e0017 */
[----:B----4-:R-:W-:Y:S02]  /*1f80*/  IMAD.MOV.U32 R9, RZ, RZ, R24 ;  /* 0x000000ffff097224 */ /* 0x010fe400078e0018 */
        /* <DEDUP_REMOVED lines=16> */
.L_x_509:
[----:B------:R-:W-:Y:S05]  /*2090*/  BSYNC.RECONVERGENT B1 ;  /* 0x0000000000017941 */ /* 0x000fea0003800200 */
.L_x_508:
[----:B------:R-:W-:Y:S01]  /*20a0*/  DSETP.GEU.AND P0, PT, |R6|, |R26|, PT ;  /* 0x4000001a0600722a */ /* 0x000fe20003f0e200 */
[----:B------:R-:W-:Y:S02]  /*20b0*/  IMAD.MOV.U32 R12, RZ, RZ, R26 ;  /* 0x000000ffff0c7224 */ /* 0x000fe400078e001a */
[----:B------:R-:W-:Y:S02]  /*20c0*/  IMAD.MOV.U32 R13, RZ, RZ, R27 ;  /* 0x000000ffff0d7224 */ /* 0x000fe400078e001b */
        /* <DEDUP_REMOVED lines=18> */
.L_x_484:
        /* <DEDUP_REMOVED lines=8> */
[----:B------:R-:W-:Y:S01]  /*2270*/  ISETP.GT.AND P0, PT, R11, R4, PT ;  /* 0x000000040b00720c */ /* 0x000fe20003f04270 */
[----:B------:R-:W-:Y:S02]  /*2280*/  IMAD.IADD R9, R4, 0x1, R9 ;  /* 0x0000000104097824 */ /* 0x000fe400078e0209 */
[----:B------:R-:W-:-:S03]  /*2290*/  IMAD.MOV.U32 R11, RZ, RZ, R3 ;  /* 0x000000ffff0b7224 */ /* 0x000fc600078e0003 */
        /* <DEDUP_REMOVED lines=27> */
.L_x_511:
[----:B------:R-:W-:Y:S05]  /*2450*/  BSYNC.RECONVERGENT B1 ;  /* 0x0000000000017941 */ /* 0x000fea0003800200 */
.L_x_510:
[----:B------:R-:W-:Y:S01]  /*2460*/  VIADD R2, R7, 0x2 ;  /* 0x0000000207027836 */ /* 0x000fe20000000000 */
[----:B--2---:R1:W2:Y:S01]  /*2470*/  SHFL.DOWN PT, R12, R10, 0x2, R9 ;  /* 0x084000000a0c7989 */ /* 0x0042a200000e0009 */
[----:B------:R-:W-:Y:S01]  /*2480*/  BSSY.RECONVERGENT B1, `(.L_x_512) ;  /* 0x000001e000017945 */ /* 0x000fe20003800200 */
[----:B------:R-:W-:Y:S02]  /*2490*/  IMAD.MOV.U32 R8, RZ, RZ, R16 ;  /* 0x000000ffff087224 */ /* 0x000fe400078e0010 */
[----:B------:R-:W-:Y:S01]  /*24a0*/  ISETP.GT.AND P0, PT, R2, R9, PT ;  /* 0x000000090200720c */ /* 0x000fe20003f04270 */
[----:B---3--:R1:W3:Y:S01]  /*24b0*/  SHFL.DOWN PT, R13, R11, 0x2, R9 ;  /* 0x084000000b0d7989 */ /* 0x0082e200000e0009 */
[----:B------:R-:W-:Y:S02]  /*24c0*/  IMAD.MOV.U32 R14, RZ, RZ, R18 ;  /* 0x000000ffff0e7224 */ /* 0x000fe400078e0012 */
[----:B------:R-:W-:Y:S01]  /*24d0*/  IMAD.MOV.U32 R2, RZ, RZ, R10 ;  /* 0x000000ffff027224 */ /* 0x000fe200078e000a */
[----:B----4-:R1:W4:Y:S01]  /*24e0*/  SHFL.DOWN PT, R15, R16, 0x2, R9 ;  /* 0x08400000100f7989 */ /* 0x01032200000e0009 */
[----:B------:R-:W-:-:S03]  /*24f0*/  IMAD.MOV.U32 R3, RZ, RZ, R11 ;  /* 0x000000ffff037224 */ /* 0x000fc600078e000b */
[----:B0-----:R1:W0:Y:S04]  /*2500*/  SHFL.DOWN PT, R17, R18, 0x2, R9 ;  /* 0x0840000012117989 */ /* 0x00122800000e0009 */
[----:B------:R-:W-:Y:S05]  /*2510*/  @P0 BRA `(.L_x_513) ;  /* 0x0000000000500947 */ /* 0x000fea0003800000 */
[----:B--23--:R-:W-:Y:S01]  /*2520*/  DSETP.GEU.AND P0, PT, |R10|, |R12|, PT ;  /* 0x4000000c0a00722a */ /* 0x00cfe20003f0e200 */
[----:B----4-:R-:W-:Y:S02]  /*2530*/  IMAD.MOV.U32 R8, RZ, RZ, R15 ;  /* 0x000000ffff087224 */ /* 0x010fe400078e000f */
[----:B0-----:R-:W-:Y:S02]  /*2540*/  IMAD.MOV.U32 R14, RZ, RZ, R17 ;  /* 0x000000ffff0e7224 */ /* 0x001fe400078e0011 */
        /* <DEDUP_REMOVED lines=17> */
.L_x_513:
[----:B------:R-:W-:Y:S05]  /*2660*/  BSYNC.RECONVERGENT B1 ;  /* 0x0000000000017941 */ /* 0x000fea0003800200 */
.L_x_512:
[----:B------:R-:W-:Y:S01]  /*2670*/  VIADD R6, R7, 0x4 ;  /* 0x0000000407067836 */ /* 0x000fe20000000000 */
[----:B--2---:R2:W2:Y:S01]  /*2680*/  SHFL.DOWN PT, R12, R2, 0x4, R9 ;  /* 0x08800000020c7989 */ /* 0x0044a200000e0009 */
[----:B------:R-:W-:Y:S01]  /*2690*/  BSSY.RECONVERGENT B1, `(.L_x_514) ;  /* 0x000001e000017945 */ /* 0x000fe20003800200 */
[----:B-1----:R-:W-:Y:S02]  /*26a0*/  IMAD.MOV.U32 R16, RZ, RZ, R14 ;  /* 0x000000ffff107224 */ /* 0x002fe400078e000e */
        /* <DEDUP_REMOVED lines=28> */
.L_x_515:
[----:B------:R-:W-:Y:S05]  /*2870*/  BSYNC.RECONVERGENT B1 ;  /* 0x0000000000017941 */ /* 0x000fea0003800200 */
.L_x_514:
[----:B--2---:R-:W-:Y:S01]  /*2880*/  VIADD R2, R7, 0x8 ;  /* 0x0000000807027836 */ /* 0x004fe20000000000 */
[----:B------:R2:W2:Y:S01]  /*2890*/  SHFL.DOWN PT, R12, R10, 0x8, R9 ;  /* 0x090000000a0c7989 */ /* 0x0004a200000e0009 */
        /* <DEDUP_REMOVED lines=30> */
.L_x_517:
[----:B------:R-:W-:Y:S05]  /*2a80*/  BSYNC.RECONVERGENT B1 ;  /* 0x0000000000017941 */ /* 0x000fea0003800200 */
.L_x_516:
[----:B-1----:R-:W-:Y:S01]  /*2a90*/  VIADD R6, R7, 0x10 ;  /* 0x0000001007067836 */ /* 0x002fe20000000000 */
[----:B--2---:R1:W2:Y:S01]  /*2aa0*/  SHFL.DOWN PT, R10, R2, 0x10, R9 ;  /* 0x0a000000020a7989 */ /* 0x0042a200000e0009 */
[----:B------:R-:W-:Y:S01]  /*2ab0*/  BSSY.RECONVERGENT B1, `(.L_x_518) ;  /* 0x000001e000017945 */ /* 0x000fe20003800200 */
[----:B0-----:R-:W-:Y:S01]  /*2ac0*/  IMAD.MOV.U32 R17, RZ, RZ, R8 ;  /* 0x000000ffff117224 */ /* 0x001fe200078e0008 */
[----:B------:R-:W-:Y:S01]  /*2ad0*/  MOV R19, R14 ;  /* 0x0000000e00137202 */ /* 0x000fe20000000f00 */
[----:B------:R1:W0:Y:S01]  /*2ae0*/  SHFL.DOWN PT, R11, R3, 0x10, R9 ;  /* 0x0a000000030b7989 */ /* 0x00022200000e0009 */
[----:B------:R-:W-:Y:S01]  /*2af0*/  ISETP.GT.AND P0, PT, R6, R9, PT ;  /* 0x000000090600720c */ /* 0x000fe20003f04270 */
[----:B------:R-:W-:Y:S02]  /*2b00*/  IMAD.MOV.U32 R12, RZ, RZ, R2 ;  /* 0x000000ffff0c7224 */ /* 0x000fe400078e0002 */
[----:B----4-:R1:W4:Y:S01]  /*2b10*/  SHFL.DOWN PT, R15, R8, 0x10, R9 ;  /* 0x0a000000080f7989 */ /* 0x01032200000e0009 */
[----:B---3--:R-:W-:-:S03]  /*2b20*/  IMAD.MOV.U32 R13, RZ, RZ, R3 ;  /* 0x000000ffff0d7224 */ /* 0x008fc600078e0003 */
[----:B------:R1:W3:Y:S06]  /*2b30*/  SHFL.DOWN PT, R21, R14, 0x10, R9 ;  /* 0x0a0000000e157989 */ /* 0x0002ec00000e0009 */
[----:B------:R-:W-:Y:S05]  /*2b40*/  @P0 BRA `(.L_x_519) ;  /* 0x0000000000500947 */ /* 0x000fea0003800000 */
[----:B0-2---:R-:W-:Y:S01]  /*2b50*/  DSETP.GEU.AND P0, PT, |R2|, |R10|, PT ;  /* 0x4000000a0200722a */ /* 0x005fe20003f0e200 */
        /* <DEDUP_REMOVED lines=19> */
.L_x_519:
[----:B------:R-:W-:Y:S05]  /*2c90*/  BSYNC.RECONVERGENT B1 ;  /* 0x0000000000017941 */ /* 0x000fea0003800200 */
.L_x_518:
[----:B------:R-:W-:Y:S01]  /*2ca0*/  ISETP.NE.AND P0, PT, R7, RZ, PT ;  /* 0x000000ff0700720c */ /* 0x000fe20003f05270 */
[----:B------:R-:W-:-:S12]  /*2cb0*/  BSSY.RECONVERGENT B1, `(.L_x_520) ;  /* 0x000000b000017945 */ /* 0x000fd80003800200 */
[----:B------:R-:W-:Y:S05]  /*2cc0*/  @P0 BRA `(.L_x_521) ;  /* 0x0000000000240947 */ /* 0x000fea0003800000 */
[----:B------:R-:W5:Y:S01]  /*2cd0*/  S2R R6, SR_CgaCtaId ;  /* 0x0000000000067919 */ /* 0x000f620000008800 */
[----:B-1----:R-:W-:Y:S01]  /*2ce0*/  MOV R3, 0x400 ;  /* 0x0000040000037802 */ /* 0x002fe20000000f00 */
[----:B------:R-:W-:Y:S01]  /*2cf0*/  IMAD.MOV.U32 R18, RZ, RZ, R17 ;  /* 0x000000ffff127224 */ /* 0x000fe200078e0011 */
[----:B------:R-:W-:-:S04]  /*2d00*/  SHF.R.U32.HI R2, RZ, 0x1, R5 ;  /* 0x00000001ff027819 */ /* 0x000fc80000011605 */
[----:B------:R-:W-:Y:S02]  /*2d10*/  LOP3.LUT R2, R2, 0x1f0, RZ, 0xc0, !PT ;  /* 0x000001f002027812 */ /* 0x000fe400078ec0ff */
[----:B-----5:R-:W-:-:S05]  /*2d20*/  LEA R3, R6, R3, 0x18 ;  /* 0x0000000306037211 */ /* 0x020fca00078ec0ff */
[----:B------:R-:W-:-:S05]  /*2d30*/  IMAD.IADD R3, R2, 0x1, R3 ;  /* 0x0000000102037824 */ /* 0x000fca00078e0203 */
[----:B------:R1:W-:Y:S04]  /*2d40*/  STS.64 [R3+0x10], R18 ;  /* 0x0000101203007388 */ /* 0x0003e80000000a00 */
[----:B------:R1:W-:Y:S02]  /*2d50*/  STS.64 [R3+0x8], R12 ;  /* 0x0000080c03007388 */ /* 0x0003e40000000a00 */
.L_x_521:
[----:B------:R-:W-:Y:S05]  /*2d60*/  BSYNC.RECONVERGENT B1 ;  /* 0x0000000000017941 */ /* 0x000fea0003800200 */
.L_x_520:
[----:B------:R-:W-:Y:S01]  /*2d70*/  BAR.SYNC.DEFER_BLOCKING 0x0 ;  /* 0x0000000000007b1d */ /* 0x000fe20000010000 */
[----:B------:R-:W-:-:S13]  /*2d80*/  ISETP.NE.AND P1, PT, R5, RZ, PT ;  /* 0x000000ff0500720c */ /* 0x000fda0003f25270 */
[----:B------:R-:W-:Y:S05]  /*2d90*/  @P1 BRA `(.L_x_497) ;  /* 0x0000003800581947 */ /* 0x000fea0003800000 */
[----:B------:R-:W-:Y:S01]  /*2da0*/  ISETP.GE.AND P0, PT, R4, 0x21, PT ;  /* 0x000000210400780c */ /* 0x000fe20003f06270 */
[----:B0-----:R-:W-:Y:S02]  /*2db0*/  IMAD.MOV.U32 R11, RZ, RZ, R17 ;  /* 0x000000ffff0b7224 */ /* 0x001fe400078e0011 */
[----:B-1----:R-:W-:Y:S02]  /*2dc0*/  IMAD.MOV.U32 R14, RZ, RZ, R19 ;  /* 0x000000ffff0e7224 */ /* 0x002fe400078e0013 */
        /* <DEDUP_REMOVED lines=29> */
.L_x_523:
[----:B------:R-:W-:Y:S05]  /*2fa0*/  BSYNC.RECONVERGENT B1 ;  /* 0x0000000000017941 */ /* 0x000fea0003800200 */
.L_x_522:
[----:B------:R-:W-:Y:S01]  /*2fb0*/  ISETP.GE.AND P0, PT, R4, 0x41, PT ;  /* 0x000000410400780c */ /* 0x000fe20003f06270 */
[----:B------:R-:W-:Y:S02]  /*2fc0*/  IMAD.MOV.U32 R5, RZ, RZ, R11 ;  /* 0x000000ffff057224 */ /* 0x000fe400078e000b */
[----:B--2---:R-:W-:Y:S02]  /*2fd0*/  IMAD.MOV.U32 R10, RZ, RZ, R14 ;  /* 0x000000ffff0a7224 */ /* 0x004fe400078e000e */
        /* <DEDUP_REMOVED lines=29> */
.L_x_525:
[----:B------:R-:W-:Y:S05]  /*31b0*/  BSYNC.RECONVERGENT B1 ;  /* 0x0000000000017941 */ /* 0x000fea0003800200 */
.L_x_524:
        /* <DEDUP_REMOVED lines=32> */
.L_x_527:
[----:B------:R-:W-:Y:S05]  /*33c0*/  BSYNC.RECONVERGENT B1 ;  /* 0x0000000000017941 */ /* 0x000fea0003800200 */
.L_x_526:
        /* <DEDUP_REMOVED lines=32> */
.L_x_529:
[----:B------:R-:W-:Y:S05]  /*35d0*/  BSYNC.RECONVERGENT B1 ;  /* 0x0000000000017941 */ /* 0x000fea0003800200 */
.L_x_528:
        /* <DEDUP_REMOVED lines=32> */
.L_x_531:
[----:B------:R-:W-:Y:S05]  /*37e0*/  BSYNC.RECONVERGENT B1 ;  /* 0x0000000000017941 */ /* 0x000fea0003800200 */
.L_x_530:
        /* <DEDUP_REMOVED lines=32> */
.L_x_533:
[----:B------:R-:W-:Y:S05]  /*39f0*/  BSYNC.RECONVERGENT B1 ;  /* 0x0000000000017941 */ /* 0x000fea0003800200 */
.L_x_532:
        /* <DEDUP_REMOVED lines=32> */
.L_x_465:
[----:B------:R-:W0:Y:S01]  /*3c00*/  S2R R4, SR_TID.X ;  /* 0x0000000000047919 */ /* 0x000e220000002100 */
[----:B------:R-:W1:Y:S01]  /*3c10*/  LDCU.128 UR12, c[0x0][0x380] ;  /* 0x00007000ff0c77ac */ /* 0x000e620008000c00 */
[----:B------:R-:W-:Y:S02]  /*3c20*/  SHF.R.S32.HI R5, RZ, 0x1f, R10 ;  /* 0x0000001fff057819 */ /* 0x000fe4000001140a */
[----:B0-----:R-:W-:-:S04]  /*3c30*/  IADD3 R2, P0, PT, R10, R4, RZ ;  /* 0x000000040a027210 */ /* 0x001fc80007f1e0ff */
[----:B-1----:R-:W-:Y:S01]  /*3c40*/  LEA R8, P1, R2, UR12, 0x3 ;  /* 0x0000000c02087c11 */ /* 0x002fe2000f8218ff */
[----:B------:R-:W-:-:S05]  /*3c50*/  IMAD.X R3, RZ, RZ, R5, P0 ;  /* 0x000000ffff037224 */ /* 0x000fca00000e0605 */
[----:B------:R-:W-:-:S05]  /*3c60*/  LEA.HI.X R9, R2, UR13, R3, 0x3, P1 ;  /* 0x0000000d02097c11 */ /* 0x000fca00088f1c03 */
[----:B------:R-:W2:Y:S04]  /*3c70*/  LDG.E.64 R12, desc[UR10][R8.64] ;  /* 0x0000000a080c7981 */ /* 0x000ea8000c1e1b00 */
[----:B------:R-:W2:Y:S04]  /*3c80*/  LDG.E.64 R14, desc[UR10][R8.64+0x800] ;  /* 0x0008000a080e7981 */ /* 0x000ea8000c1e1b00 */
[----:B------:R-:W3:Y:S04]  /*3c90*/  LDG.E.64 R16, desc[UR10][R8.64+0x1000] ;  /* 0x0010000a08107981 */ /* 0x000ee8000c1e1b00 */
[----:B------:R-:W4:Y:S04]  /*3ca0*/  LDG.E.64 R18, desc[UR10][R8.64+0x1800] ;  /* 0x0018000a08127981 */ /* 0x000f28000c1e1b00 */
[----:B------:R0:W5:Y:S01]  /*3cb0*/  LDG.E.64 R2, desc[UR10][R8.64+0x2000] ;  /* 0x0020000a08027981 */ /* 0x000162000c1e1b00 */
[----:B------:R-:W-:Y:S01]  /*3cc0*/  BSSY.RECONVERGENT B1, `(.L_x_534) ;  /* 0x000001f000017945 */ /* 0x000fe20003800200 */
[C---:B0-----:R-:W-:Y:S01]  /*3cd0*/  LOP3.LUT R8, R4.reuse, 0x400, RZ, 0xfc, !PT ;  /* 0x0000040004087812 */ /* 0x041fe200078efcff */
[----:B------:R-:W-:Y:S01]  /*3ce0*/  VIADD R9, R4, 0x200 ;  /* 0x0000020004097836 */ /* 0x000fe20000000000 */
[----:B--2---:R-:W-:-:S06]  /*3cf0*/  DSETP.GEU.AND P0, PT, |R12|, |R14|, PT ;  /* 0x4000000e0c00722a */ /* 0x004fcc0003f0e200 */
[----:B------:R-:W-:Y:S02]  /*3d00*/  FSEL R12, R12, R14, P0 ;  /* 0x0000000e0c0c7208 */ /* 0x000fe40000000000 */
[----:B------:R-:W-:Y:S02]  /*3d10*/  FSEL R13, R13, R15, P0 ;  /* 0x0000000f0d0d7208 */ /* 0x000fe40000000000 */
[----:B------:R-:W-:-:S04]  /*3d20*/  IADD3 R14, P1, PT, R10, UR14, RZ ;  /* 0x0000000e0a0e7c10 */ /* 0x000fc8000ff3e0ff */
[----:B---3--:R-:W-:Y:S01]  /*3d30*/  DSETP.GEU.AND P2, PT, |R12|, |R16|, PT ;  /* 0x400000100c00722a */ /* 0x008fe20003f4e200 */
[----:B------:R-:W-:-:S05]  /*3d40*/  IADD3 R6, P5, PT, R8, R14, RZ ;  /* 0x0000000e08067210 */ /* 0x000fca0007fbe0ff */
[----:B------:R-:W-:Y:S02]  /*3d50*/  FSEL R12, R12, R16, P2 ;  /* 0x000000100c0c7208 */ /* 0x000fe40001000000 */
[----:B------:R-:W-:-:S06]  /*3d60*/  FSEL R13, R13, R17, P2 ;  /* 0x000000110d0d7208 */ /* 0x000fcc0001000000 */
[----:B----4-:R-:W-:-:S06]  /*3d70*/  DSETP.GEU.AND P3, PT, |R12|, |R18|, PT ;  /* 0x400000120c00722a */ /* 0x010fcc0003f6e200 */
[----:B------:R-:W-:Y:S02]  /*3d80*/  FSEL R10, R12, R18, P3 ;  /* 0x000000120c0a7208 */ /* 0x000fe40001800000 */
[----:B------:R-:W-:Y:S02]  /*3d90*/  FSEL R11, R13, R19, P3 ;  /* 0x000000130d0b7208 */ /* 0x000fe40001800000 */
[----:B------:R-:W-:Y:S01]  /*3da0*/  IADD3.X R12, PT, PT, R5, UR15, RZ, P1, !PT ;  /* 0x0000000f050c7c10 */ /* 0x000fe20008ffe4ff */
[C---:B------:R-:W-:Y:S01]  /*3db0*/  VIADD R5, R4.reuse, 0x100 ;  /* 0x0000010004057836 */ /* 0x040fe20000000000 */
[----:B------:R-:W-:Y:S02]  /*3dc0*/  ISETP.LE.AND P1, PT, R7, UR6, PT ;  /* 0x0000000607007c0c */ /* 0x000fe4000bf23270 */
[----:B-----5:R-:W-:Y:S02]  /*3dd0*/  DSETP.GEU.AND P4, PT, |R10|, |R2|, PT ;  /* 0x400000020a00722a */ /* 0x020fe40003f8e200 */
[----:B------:R-:W-:Y:S01]  /*3de0*/  @P2 SEL R9, R4, R5, P0 ;  /* 0x0000000504092207 */ /* 0x000fe20000000000 */
[----:B------:R-:W-:-:S02]  /*3df0*/  IMAD.X R5, RZ, RZ, R12, P5 ;  /* 0x000000ffff057224 */ /* 0x000fc400028e060c */
[----:B------:R-:W-:-:S09]  /*3e00*/  @!P3 VIADD R9, R4, 0x300 ;  /* 0x000003000409b836 */ /* 0x000fd20000000000 */
        /* <DEDUP_REMOVED lines=10> */
.L_x_535:
[----:B------:R-:W-:Y:S05]  /*3eb0*/  BSYNC.RECONVERGENT B1 ;  /* 0x0000000000017941 */ /* 0x000fea0003800200 */
.L_x_534:
        /* <DEDUP_REMOVED lines=12> */
[----:B------:R-:W-:-:S05]  /*3f80*/  IMAD.MOV.U32 R11, RZ, RZ, 0x500 ;  /* 0x00000500ff0b7424 */ /* 0x000fca00078e00ff */
[----:B------:R-:W2:Y:S01]  /*3f90*/  ATOMG.E.ADD.STRONG.GPU PT, R10, desc[UR10][R8.64], R11 ;  /* 0x8000000b080a79a8 */ /* 0x000ea200081ef10a */
[----:B------:R-:W0:Y:S01]  /*3fa0*/  S2UR UR5, SR_CgaCtaId ;  /* 0x00000000000579c3 */ /* 0x000e220000008800 */
[----:B------:R-:W-:Y:S02]  /*3fb0*/  UMOV UR4, 0x400 ;  /* 0x0000040000047882 */ /* 0x000fe40000000000 */
[----:B0-----:R-:W-:Y:S01]  /*3fc0*/  ULEA UR4, UR5, UR4, 0x18 ;  /* 0x0000000405047291 */ /* 0x001fe2000f8ec0ff */
[----:B--2---:R-:W-:-:S08]  /*3fd0*/  VIADD R10, R10, UR6 ;  /* 0x000000060a0a7c36 */ /* 0x004fd00008000000 */
[----:B------:R0:W-:Y:S03]  /*3fe0*/  STS [UR4+0x98], R10 ;  /* 0x0000980aff007988 */ /* 0x0001e60008000804 */
.L_x_538:
[----:B------:R-:W-:Y:S05]  /*3ff0*/  BSYNC.RECONVERGENT B1 ;  /* 0x0000000000017941 */ /* 0x000fea0003800200 */
.L_x_537:
[----:B------:R-:W1:Y:S08]  /*4000*/  S2UR UR5, SR_CgaCtaId ;  /* 0x00000000000579c3 */ /* 0x000e700000008800 */
[----:B------:R-:W-:Y:S06]  /*4010*/  BAR.SYNC.DEFER_BLOCKING 0x0 ;  /* 0x0000000000007b1d */ /* 0x000fec0000010000 */
[----:B------:R-:W-:-:S02]  /*4020*/  UMOV UR4, 0x400 ;  /* 0x0000040000047882 */ /* 0x000fc40000000000 */
[----:B-1----:R-:W-:-:S06]  /*4030*/  ULEA UR4, UR5, UR4, 0x18 ;  /* 0x0000000405047291 */ /* 0x002fcc000f8ec0ff */
[----:B------:R-:W-:-:S05]  /*4040*/  IMAD.U32 R14, RZ, RZ, UR4 ;  /* 0x00000004ff0e7e24 */ /* 0x000fca000f8e00ff */
[----:B------:R-:W0:Y:S02]  /*4050*/  LDS R12, [R14+0x98] ;  /* 0x000098000e0c7984 */ /* 0x000e240000000800 */
[----:B0-----:R-:W-:-:S05]  /*4060*/  VIADD R10, R12, 0x500 ;  /* 0x000005000c0a7836 */ /* 0x001fca0000000000 */
[----:B------:R-:W-:-:S13]  /*4070*/  ISETP.GT.AND P0, PT, R10, R7, PT ;  /* 0x000000070a00720c */ /* 0x000fda0003f04270 */
[----:B------:R-:W-:Y:S05]  /*4080*/  @P0 BRA `(.L_x_539) ;  /* 0x0000000400900947 */ /* 0x000fea0003800000 */
[----:B------:R-:W-:Y:S01]  /*4090*/  BSSY.RECONVERGENT B1, `(.L_x_539) ;  /* 0x0000063000017945 */ /* 0x000fe20003800200 */
[----:B------:R-:W-:Y:S01]  /*40a0*/  IMAD.MOV.U32 R20, RZ, RZ, R2 ;  /* 0x000000ffff147224 */ /* 0x000fe200078e0002 */
[----:B------:R-:W0:Y:S01]  /*40b0*/  LDCU UR7, c[0x0][0x398] ;  /* 0x00007300ff0777ac */ /* 0x000e220008000800 */
[----:B------:R-:W-:Y:S02]  /*40c0*/  IMAD.MOV.U32 R21, RZ, RZ, R3 ;  /* 0x000000ffff157224 */ /* 0x000fe400078e0003 */
[----:B------:R-:W-:Y:S01]  /*40d0*/  IMAD.MOV.U32 R27, RZ, RZ, R6 ;  /* 0x000000ffff1b7224 */ /* 0x000fe200078e0006 */
[----:B------:R-:W1:Y:S01]  /*40e0*/  LDCU.128 UR12, c[0x0][0x380] ;  /* 0x00007000ff0c77ac */ /* 0x000e620008000c00 */
[----:B------:R-:W-:-:S07]  /*40f0*/  IMAD.MOV.U32 R22, RZ, RZ, R5 ;  /* 0x000000ffff167224 */ /* 0x000fce00078e0005 */
.L_x_542:
[----:B------:R-:W-:-:S04]  /*4100*/  IADD3 R28, P0, PT, R4, R12, RZ ;  /* 0x0000000c041c7210 */ /* 0x000fc80007f1e0ff */
[----:B------:R-:W-:Y:S02]  /*4110*/  LEA.HI.X.SX32 R25, R12, RZ, 0x1, P0 ;  /* 0x000000ff0c197211 */ /* 0x000fe400000f0eff */
[----:B-1----:R-:W-:-:S04]  /*4120*/  LEA R6, P0, R28, UR12, 0x3 ;  /* 0x0000000c1c067c11 */ /* 0x002fc8000f8018ff */
[----:B------:R-:W-:-:S05]  /*4130*/  LEA.HI.X R7, R28, UR13, R25, 0x3, P0 ;  /* 0x0000000d1c077c11 */ /* 0x000fca00080f1c19 */
[----:B------:R-:W2:Y:S04]  /*4140*/  LDG.E.64 R18, desc[UR10][R6.64] ;  /* 0x0000000a06127981 */ /* 0x000ea8000c1e1b00 */
[----:B------:R-:W3:Y:S04]  /*4150*/  LDG.E.64 R16, desc[UR10][R6.64+0x800] ;  /* 0x0008000a06107981 */ /* 0x000ee8000c1e1b00 */
[----:B------:R-:W4:Y:S04]  /*4160*/  LDG.E.64 R12, desc[UR10][R6.64+0x1000] ;  /* 0x0010000a060c7981 */ /* 0x000f28000c1e1b00 */
[----:B------:R-:W4:Y:S01]  /*4170*/  LDG.E.64 R10, desc[UR10][R6.64+0x1800] ;  /* 0x0018000a060a7981 */ /* 0x000f22000c1e1b00 */
[----:B------:R-:W-:-:S03]  /*4180*/  IADD3 R28, P0, PT, R28, UR14, RZ ;  /* 0x0000000e1c1c7c10 */ /* 0x000fc6000ff1e0ff */
[----:B------:R1:W5:Y:S01]  /*4190*/  LDG.E.64 R2, desc[UR10][R6.64+0x2000] ;  /* 0x0020000a06027981 */ /* 0x000362000c1e1b00 */
[----:B------:R-:W-:Y:S01]  /*41a0*/  IADD3.X R25, PT, PT, R25, UR15, RZ, P0, !PT ;  /* 0x0000000f19197c10 */ /* 0x000fe200087fe4ff */
[----:B------:R-:W-:Y:S01]  /*41b0*/  BSSY.RECONVERGENT B2, `(.L_x_540) ;  /* 0x0000038000027945 */ /* 0x000fe20003800200 */
[----:B------:R-:W-:Y:S01]  /*41c0*/  BAR.SYNC.DEFER_BLOCKING 0x0 ;  /* 0x0000000000007b1d */ /* 0x000fe20000010000 */
[C---:B------:R-:W-:Y:S02]  /*41d0*/  IADD3 R24, P4, PT, R28.reuse, 0x200, RZ ;  /* 0x000002001c187810 */ /* 0x040fe40007f9e0ff */
[C---:B------:R-:W-:Y:S02]  /*41e0*/  IADD3 R15, P5, PT, R28.reuse, 0x300, RZ ;  /* 0x000003001c0f7810 */ /* 0x040fe40007fbe0ff */
[C---:B------:R-:W-:Y:S02]  /*41f0*/  IADD3 R23, P3, PT, R28.reuse, 0x100, RZ ;  /* 0x000001001c177810 */ /* 0x040fe40007f7e0ff */
[----:B-1----:R-:W-:-:S02]  /*4200*/  IADD3 R6, P6, PT, R28, 0x400, RZ ;  /* 0x000004001c067810 */ /* 0x002fc40007fde0ff */
[----:B------:R-:W-:Y:S01]  /*4210*/  IADD3.X R26, PT, PT, RZ, R25, RZ, P3, !PT ;  /* 0x00000019ff1a7210 */ /* 0x000fe20001ffe4ff */
[----:B--2---:R-:W-:-:S14]  /*4220*/  DSETP.GEU.AND P2, PT, |R20|, |R18|, PT ;  /* 0x400000121400722a */ /* 0x004fdc0003f4e200 */
[----:B------:R-:W-:-:S04]  /*4230*/  @P2 ISETP.GE.U32.AND P0, PT, R27, R28, PT ;  /* 0x0000001c1b00220c */ /* 0x000fc80003f06070 */
[----:B------:R-:W-:-:S13]  /*4240*/  @P2 ISETP.GE.AND.EX P0, PT, R22, R25, PT, P0 ;  /* 0x000000191600220c */ /* 0x000fda0003f06300 */
[----:B------:R-:W-:-:S06]  /*4250*/  @P2 DSETP.LT.OR P0, PT, |R18|, |R20|, !P0 ;  /* 0x400000141200222a */ /* 0x000fcc0004701600 */
[----:B------:R-:W-:Y:S02]  /*4260*/  @P2 FSEL R5, R20, R18, P0 ;  /* 0x0000001214052208 */ /* 0x000fe40000000000 */
[----:B------:R-:W-:Y:S01]  /*4270*/  @P2 FSEL R20, R21, R19, P0 ;  /* 0x0000001315142208 */ /* 0x000fe20000000000 */
[----:B------:R-:W-:Y:S01]  /*4280*/  IMAD.X R21, RZ, RZ, R25, P4 ;  /* 0x000000ffff157224 */ /* 0x000fe200020e0619 */
[----:B------:R-:W-:Y:S01]  /*4290*/  @P2 SEL R28, R27, R28, P0 ;  /* 0x0000001c1b1c2207 */ /* 0x000fe20000000000 */
[----:B------:R-:W-:Y:S02]  /*42a0*/  @P2 IMAD.MOV.U32 R18, RZ, RZ, R5 ;  /* 0x000000ffff122224 */ /* 0x000fe400078e0005 */
[----:B------:R-:W-:Y:S02]  /*42b0*/  @P2 IMAD.MOV.U32 R19, RZ, RZ, R20 ;  /* 0x000000ffff132224 */ /* 0x000fe400078e0014 */
[--C-:B------:R-:W-:Y:S02]  /*42c0*/  IMAD.X R20, RZ, RZ, R25.reuse, P5 ;  /* 0x000000ffff147224 */ /* 0x100fe400028e0619 */
[----:B------:R-:W-:Y:S01]  /*42d0*/  IMAD.X R5, RZ, RZ, R25, P6 ;  /* 0x000000ffff057224 */ /* 0x000fe200030e0619 */
[----:B------:R-:W-:Y:S01]  /*42e0*/  @P2 SEL R25, R22, R25, P0 ;  /* 0x0000001916192207 */ /* 0x000fe20000000000 */
        /* <DEDUP_REMOVED lines=20> */
[----:B------:R-:W-:-:S05]  /*4430*/  ISETP.NE.AND P2, PT, R4, RZ, PT ;  /* 0x000000ff0400720c */ /* 0x000fca0003f45270 */
[----:B------:R-:W-:-:S14]  /*4440*/  DSETP.GEU.AND P1, PT, |R12|, |R10|, PT ;  /* 0x4000000a0c00722a */ /* 0x000fdc0003f2e200 */
[----:B------:R-:W-:-:S04]  /*4450*/  @P1 ISETP.GE.U32.AND P0, PT, R24, R15, PT ;  /* 0x0000000f1800120c */ /* 0x000fc80003f06070 */
[----:B------:R-:W-:-:S13]  /*4460*/  @P1 ISETP.GE.AND.EX P0, PT, R21, R20, PT, P0 ;  /* 0x000000141500120c */ /* 0x000fda0003f06300 */
[----:B------:R-:W-:-:S06]  /*4470*/  @P1 DSETP.LT.OR P0, PT, |R10|, |R12|, !P0 ;  /* 0x4000000c0a00122a */ /* 0x000fcc0004701600 */
[----:B------:R-:W-:Y:S02]  /*4480*/  @P1 FSEL R16, R12, R10, P0 ;  /* 0x0000000a0c101208 */ /* 0x000fe40000000000 */
[----:B------:R-:W-:Y:S01]  /*4490*/  @P1 FSEL R13, R13, R11, P0 ;  /* 0x0000000b0d0d1208 */ /* 0x000fe20000000000 */
[----:B------:R-:W-:Y:S06]  /*44a0*/  @P2 BRA `(.L_x_541) ;  /* 0x0000000000202947 */ /* 0x000fec0003800000 */
[----:B------:R-:W-:-:S05]  /*44b0*/  IMAD.MOV.U32 R17, RZ, RZ, 0x500 ;  /* 0x00000500ff117424 */ /* 0x000fca00078e00ff */
[----:B------:R-:W2:Y:S01]  /*44c0*/  ATOMG.E.ADD.STRONG.GPU PT, R7, desc[UR10][R8.64], R17 ;  /* 0x80000011080779a8 */ /* 0x000ea200081ef10a */
[----:B------:R-:W1:Y:S01]  /*44d0*/  S2UR UR5, SR_CgaCtaId ;  /* 0x00000000000579c3 */ /* 0x000e620000008800 */
[----:B------:R-:W-:Y:S02]  /*44e0*/  UMOV UR4, 0x400 ;  /* 0x0000040000047882 */ /* 0x000fe40000000000 */
[----:B-1----:R-:W-:-:S06]  /*44f0*/  ULEA UR4, UR5, UR4, 0x18 ;  /* 0x0000000405047291 */ /* 0x002fcc000f8ec0ff */
[----:B------:R-:W-:Y:S02]  /*4500*/  IMAD.U32 R14, RZ, RZ, UR4 ;  /* 0x00000004ff0e7e24 */ /* 0x000fe4000f8e00ff */
[----:B--2---:R-:W-:-:S05]  /*4510*/  VIADD R7, R7, UR6 ;  /* 0x0000000607077c36 */ /* 0x004fca0008000000 */
[----:B------:R1:W-:Y:S02]  /*4520*/  STS [R14+0x98], R7 ;  /* 0x000098070e007388 */ /* 0x0003e40000000800 */
.L_x_541:
[----:B0-----:R-:W-:Y:S05]  /*4530*/  BSYNC.RECONVERGENT B2 ;  /* 0x0000000000027941 */ /* 0x001fea0003800200 */
.L_x_540:
[----:B------:R-:W-:Y:S01]  /*4540*/  BAR.SYNC.DEFER_BLOCKING 0x0 ;  /* 0x0000000000007b1d */ /* 0x000fe20000010000 */
[----:B------:R-:W-:Y:S01]  /*4550*/  @P1 IMAD.MOV.U32 R10, RZ, RZ, R16 ;  /* 0x000000ffff0a1224 */ /* 0x000fe200078e0010 */
[----:B------:R-:W-:Y:S01]  /*4560*/  @P1 SEL R15, R24, R15, P0 ;  /* 0x0000000f180f1207 */ /* 0x000fe20000000000 */
[----:B------:R-:W-:Y:S01]  /*4570*/  @P1 IMAD.MOV.U32 R11, RZ, RZ, R13 ;  /* 0x000000ffff0b1224 */ /* 0x000fe200078e000d */
[----:B------:R-:W-:Y:S01]  /*4580*/  @P1 SEL R20, R21, R20, P0 ;  /* 0x0000001415141207 */ /* 0x000fe20000000000 */
[----:B-1----:R-:W-:-:S04]  /*4590*/  IMAD.U32 R7, RZ, RZ, UR7 ;  /* 0x00000007ff077e24 */ /* 0x002fc8000f8e00ff */
[----:B-----5:R-:W-:-:S14]  /*45a0*/  DSETP.GEU.AND P2, PT, |R10|, |R2|, PT ;  /* 0x400000020a00722a */ /* 0x020fdc0003f4e200 */
[----:B------:R-:W-:Y:S01]  /*45b0*/  @P2 ISETP.GE.U32.AND P0, PT, R15, R6, PT ;  /* 0x000000060f00220c */ /* 0x000fe20003f06070 */
[----:B------:R-:W0:Y:S03]  /*45c0*/  LDS R12, [R14+0x98] ;  /* 0x000098000e0c7984 */ /* 0x000e260000000800 */
        /* <DEDUP_REMOVED lines=9> */
[----:B------:R-:W-:-:S02]  /*4660*/  IMAD.MOV.U32 R22, RZ, RZ, R5 ;  /* 0x000000ffff167224 */ /* 0x000fc400078e0005 */
[----:B------:R-:W-:Y:S02]  /*4670*/  IMAD.MOV.U32 R20, RZ, RZ, R2 ;  /* 0x000000ffff147224 */ /* 0x000fe400078e0002 */
[----:B------:R-:W-:Y:S02]  /*4680*/  IMAD.MOV.U32 R21, RZ, RZ, R3 ;  /* 0x000000ffff157224 */ /* 0x000fe400078e0003 */
[----:B0-----:R-:W-:-:S05]  /*4690*/  VIADD R10, R12, 0x500 ;  /* 0x000005000c0a7836 */ /* 0x001fca0000000000 */
[----:B------:R-:W-:-:S13]  /*46a0*/  ISETP.GT.AND P0, PT, R10, R7, PT ;  /* 0x000000070a00720c */ /* 0x000fda0003f04270 */
[----:B------:R-:W-:Y:S05]  /*46b0*/  @!P0 BRA `(.L_x_542) ;  /* 0xfffffff800908947 */ /* 0x000fea000383ffff */
[----:B------:R-:W-:Y:S05]  /*46c0*/  BSYNC.RECONVERGENT B1 ;  /* 0x0000000000017941 */ /* 0x000fea0003800200 */
.L_x_539:
[----:B------:R-:W-:Y:S01]  /*46d0*/  ISETP.GE.AND P0, PT, R12, R7, PT ;  /* 0x000000070c00720c */ /* 0x000fe20003f06270 */
[----:B------:R-:W0:Y:S01]  /*46e0*/  LDCU.64 UR6, c[0x0][0x388] ;  /* 0x00007100ff0677ac */ /* 0x000e220008000a00 */
[----:B------:R-:W-:Y:S01]  /*46f0*/  BSSY.RECONVERGENT B1, `(.L_x_536) ;  /* 0x00000ac000017945 */ /* 0x000fe20003800200 */
[----:B------:R-:W1:Y:S10]  /*4700*/  LDCU.64 UR4, c[0x0][0x388] ;  /* 0x00007100ff0477ac */ /* 0x000e740008000a00 */
[----:B------:R-:W-:Y:S05]  /*4710*/  @P0 BRA `(.L_x_543) ;  /* 0x0000000800a40947 */ /* 0x000fea0003800000 */
[----:B------:R-:W-:-:S05]  /*4720*/  IMAD.IADD R9, R7, 0x1, -R12 ;  /* 0x0000000107097824 */ /* 0x000fca00078e0a0c */
[----:B------:R-:W-:-:S13]  /*4730*/  ISETP.GE.AND P0, PT, R4, R9, PT ;  /* 0x000000090400720c */ /* 0x000fda0003f06270 */
[----:B------:R-:W-:Y:S05]  /*4740*/  @P0 BRA `(.L_x_543) ;  /* 0x0000000800980947 */ /* 0x000fea0003800000 */
[----:B------:R-:W-:Y:S01]  /*4750*/  LOP3.LUT R8, RZ, R4, RZ, 0x33, !PT ;  /* 0x00000004ff087212 */ /* 0x000fe200078e33ff */
[----:B------:R-:W-:Y:S03]  /*4760*/  BSSY.RECONVERGENT B2, `(.L_x_544) ;  /* 0x000002f000027945 */ /* 0x000fe60003800200 */
[----:B------:R-:W-:Y:S01]  /*4770*/  IADD3 R18, PT, PT, -R12, R7, R8 ;  /* 0x000000070c127210 */ /* 0x000fe20007ffe108 */
[----:B------:R-:W-:-:S03]  /*4780*/  IMAD.MOV.U32 R8, RZ, RZ, R4 ;  /* 0x000000ffff087224 */ /* 0x000fc600078e0004 */
[----:B------:R-:W-:-:S04]  /*4790*/  LOP3.LUT R7, R18, 0x300, RZ, 0xc0, !PT ;  /* 0x0000030012077812 */ /* 0x000fc800078ec0ff */
[----:B------:R-:W-:-:S13]  /*47a0*/  ISETP.NE.AND P0, PT, R7, 0x300, PT ;  /* 0x000003000700780c */ /* 0x000fda0003f05270 */
[----:B------:R-:W-:Y:S05]  /*47b0*/  @!P0 BRA `(.L_x_545) ;  /* 0x0000000000a48947 */ /* 0x000fea0003800000 */
[----:B------:R-:W2:Y:S01]  /*47c0*/  LDC.64 R10, c[0x0][0x380] ;  /* 0x0000e000ff0a7b82 */ /* 0x000ea20000000a00 */
[----:B------:R-:W-:Y:S01]  /*47d0*/  LEA.HI R7, R18, 0x1, RZ, 0x18 ;  /* 0x0000000112077811 */ /* 0x000fe200078fc0ff */
[----:B------:R-:W-:Y:S02]  /*47e0*/  IMAD.IADD R13, R4, 0x1, R12 ;  /* 0x00000001040d7824 */ /* 0x000fe400078e020c */
[----:B------:R-:W-:Y:S01]  /*47f0*/  IMAD.MOV.U32 R8, RZ, RZ, R4 ;  /* 0x000000ffff087224 */ /* 0x000fe200078e0004 */
[----:B------:R-:W-:-:S05]  /*4800*/  LOP3.LUT R7, R7, 0x3, RZ, 0xc0, !PT ;  /* 0x0000000307077812 */ /* 0x000fca00078ec0ff */
[----:B------:R-:W-:-:S07]  /*4810*/  IMAD.MOV R7, RZ, RZ, -R7 ;  /* 0x000000ffff077224 */ /* 0x000fce00078e0a07 */
.L_x_548:
[----:B--2---:R-:W-:-:S06]  /*4820*/  IMAD.WIDE R14, R13, 0x8, R10 ;  /* 0x000000080d0e7825 */ /* 0x004fcc00078e020a */
[----:B------:R-:W2:Y:S01]  /*4830*/  LDG.E.64 R14, desc[UR10][R14.64] ;  /* 0x0000000a0e0e7981 */ /* 0x000ea2000c1e1b00 */
[----:B-1----:R-:W-:Y:S01]  /*4840*/  IADD3 R22, P1, PT, R13, UR4, RZ ;  /* 0x000000040d167c10 */ /* 0x002fe2000ff3e0ff */
[----:B------:R-:W-:Y:S01]  /*4850*/  VIADD R7, R7, 0x1 ;  /* 0x0000000107077836 */ /* 0x000fe20000000000 */
[----:B------:R-:W-:Y:S01]  /*4860*/  BSSY.RECONVERGENT B3, `(.L_x_546) ;  /* 0x000001b000037945 */ /* 0x000fe20003800200 */
[----:B------:R-:W-:Y:S01]  /*4870*/  IMAD.MOV.U32 R19, RZ, RZ, R6 ;  /* 0x000000ffff137224 */ /* 0x000fe200078e0006 */
[----:B------:R-:W-:Y:S01]  /*4880*/  LEA.HI.X.SX32 R21, R13, UR5, 0x1, P1 ;  /* 0x000000050d157c11 */ /* 0x000fe200088f0eff */
[----:B------:R-:W-:Y:S01]  /*4890*/  IMAD.MOV.U32 R20, RZ, RZ, R5 ;  /* 0x000000ffff147224 */ /* 0x000fe200078e0005 */
[----:B------:R-:W-:Y:S01]  /*48a0*/  MOV R16, R2 ;  /* 0x0000000200107202 */ /* 0x000fe20000000f00 */
[----:B------:R-:W-:Y:S01]  /*48b0*/  IMAD.MOV.U32 R17, RZ, RZ, R3 ;  /* 0x000000ffff117224 */ /* 0x000fe200078e0003 */
[----:B------:R-:W-:Y:S01]  /*48c0*/  ISETP.NE.AND P2, PT, R7, RZ, PT ;  /* 0x000000ff0700720c */ /* 0x000fe20003f45270 */
        /* <DEDUP_REMOVED lines=20> */
.L_x_547:
[----:B0-----:R-:W-:Y:S05]  /*4a10*/  BSYNC.RECONVERGENT B3 ;  /* 0x0000000000037941 */ /* 0x001fea0003800200 */
.L_x_546:
[----:B------:R-:W-:Y:S02]  /*4a20*/  VIADD R8, R8, 0x100 ;  /* 0x0000010008087836 */ /* 0x000fe40000000000 */
[----:B------:R-:W-:Y:S01]  /*4a30*/  VIADD R13, R13, 0x100 ;  /* 0x000001000d0d7836 */ /* 0x000fe20000000000 */
[----:B------:R-:W-:Y:S06]  /*4a40*/  @P2 BRA `(.L_x_548) ;  /* 0xfffffffc00742947 */ /* 0x000fec000383ffff */
.L_x_545:
[----:B01----:R-:W-:Y:S05]  /*4a50*/  BSYNC.RECONVERGENT B2 ;  /* 0x0000000000027941 */ /* 0x003fea0003800200 */
.L_x_544:
        /* <DEDUP_REMOVED lines=9> */
.L_x_557:
[----:B------:R-:W-:-:S05]  /*4af0*/  IMAD.WIDE R22, R7, 0x8, R10 ;  /* 0x0000000807167825 */ /* 0x000fca00078e020a */
[----:B------:R-:W2:Y:S04]  /*4b00*/  LDG.E.64 R20, desc[UR10][R22.64+-0x1000] ;  /* 0xfff0000a16147981 */ /* 0x000ea8000c1e1b00 */
[----:B------:R0:W5:Y:S04]  /*4b10*/  LDG.E.64 R16, desc[UR10][R22.64+-0x800] ;  /* 0xfff8000a16107981 */ /* 0x000168000c1e1b00 */
[----:B------:R0:W5:Y:S04]  /*4b20*/  LDG.E.64 R14, desc[UR10][R22.64] ;  /* 0x0000000a160e7981 */ /* 0x000168000c1e1b00 */
[----:B------:R0:W5:Y:S01]  /*4b30*/  LDG.E.64 R12, desc[UR10][R22.64+0x800] ;  /* 0x0008000a160c7981 */ /* 0x000162000c1e1b00 */
[C---:B------:R-:W-:Y:S01]  /*4b40*/  IADD3 R29, P1, PT, R7.reuse, UR6, RZ ;  /* 0x00000006071d7c10 */ /* 0x040fe2000ff3e0ff */
[----:B------:R-:W-:Y:S03]  /*4b50*/  BSSY.RECONVERGENT B2, `(.L_x_549) ;  /* 0x0000016000027945 */ /* 0x000fe60003800200 */
[----:B------:R-:W-:Y:S01]  /*4b60*/  LEA.HI.X.SX32 R30, R7, UR7, 0x1, P1 ;  /* 0x00000007071e7c11 */ /* 0x000fe200088f0eff */
        /* <DEDUP_REMOVED lines=20> */
.L_x_550:
[----:B------:R-:W-:Y:S05]  /*4cb0*/  BSYNC.RECONVERGENT B2 ;  /* 0x0000000000027941 */ /* 0x000fea0003800200 */
.L_x_549:
        /* <DEDUP_REMOVED lines=23> */
.L_x_552:
[----:B------:R-:W-:Y:S05]  /*4e30*/  BSYNC.RECONVERGENT B2 ;  /* 0x0000000000027941 */ /* 0x000fea0003800200 */
.L_x_551:
        /* <DEDUP_REMOVED lines=24> */
.L_x_554:
[----:B------:R-:W-:Y:S05]  /*4fc0*/  BSYNC.RECONVERGENT B2 ;  /* 0x0000000000027941 */ /* 0x000fea0003800200 */
.L_x_553:
        /* <DEDUP_REMOVED lines=22> */
.L_x_556:
[----:B------:R-:W-:Y:S05]  /*5130*/  BSYNC.RECONVERGENT B2 ;  /* 0x0000000000027941 */ /* 0x000fea0003800200 */
.L_x_555:
[----:B------:R-:W-:Y:S02]  /*5140*/  VIADD R8, R8, 0x400 ;  /* 0x0000040008087836 */ /* 0x000fe40000000000 */
[----:B------:R-:W-:Y:S02]  /*5150*/  VIADD R27, R27, 0x400 ;  /* 0x000004001b1b7836 */ /* 0x000fe40000000000 */
[----:B------:R-:W-:Y:S01]  /*5160*/  VIADD R26, R26, 0x400 ;  /* 0x000004001a1a7836 */ /* 0x000fe20000000000 */
[----:B------:R-:W-:Y:S01]  /*5170*/  ISETP.GE.AND P0, PT, R8, R9, PT ;  /* 0x000000090800720c */ /* 0x000fe20003f06270 */
[----:B------:R-:W-:Y:S02]  /*5180*/  VIADD R25, R25, 0x400 ;  /* 0x0000040019197836 */ /* 0x000fe40000000000 */
[----:B------:R-:W-:-:S10]  /*5190*/  VIADD R7, R7, 0x400 ;  /* 0x0000040007077836 */ /* 0x000fd40000000000 */
[----:B------:R-:W-:Y:S05]  /*51a0*/  @!P0 BRA `(.L_x_557) ;  /* 0xfffffff800508947 */ /* 0x000fea000383ffff */
.L_x_543:
[----:B01----:R-:W-:Y:S05]  /*51b0*/  BSYNC.RECONVERGENT B1 ;  /* 0x0000000000017941 */ /* 0x003fea0003800200 */
.L_x_536:
        /* <DEDUP_REMOVED lines=13> */
[----:B------:R-:W-:Y:S01]  /*5290*/  MOV R12, R7 ;  /* 0x00000007000c7202 */ /* 0x000fe20000000f00 */
[----:B------:R-:W-:Y:S02]  /*52a0*/  IMAD.MOV.U32 R13, RZ, RZ, R16 ;  /* 0x000000ffff0d7224 */ /* 0x000fe400078e0010 */
        /* <DEDUP_REMOVED lines=17> */
.L_x_559:
[----:B------:R-:W-:Y:S05]  /*53c0*/  BSYNC.RECONVERGENT B1 ;  /* 0x0000000000017941 */ /* 0x000fea0003800200 */
.L_x_558:
        /* <DEDUP_REMOVED lines=31> */
.L_x_561:
[----:B------:R-:W-:Y:S05]  /*55c0*/  BSYNC.RECONVERGENT B1 ;  /* 0x0000000000017941 */ /* 0x000fea0003800200 */
.L_x_560:
[----:B------:R-:W-:Y:S01]  /*55d0*/  ISETP.GT.AND P0, PT, R14, 0x1b, PT ;  /* 0x0000001b0e00780c */ /* 0x000fe20003f04270 */
[----:B0-----:R0:W0:Y:S01]  /*55e0*/  SHFL.DOWN PT, R8, R2, 0x4, 0x1f ;  /* 0x08801f0002087f89 */ /* 0x00102200000e0000 */
[----:B------:R-:W-:Y:S01]  /*55f0*/  BSSY.RECONVERGENT B1, `(.L_x_562) ;  /* 0x000001d000017945 */ /* 0x000fe20003800200 */
[----:B---3--:R-:W-:Y:S02]  /*5600*/  IMAD.MOV.U32 R11, RZ, RZ, R5 ;  /* 0x000000ffff0b7224 */ /* 0x008fe400078e0005 */
[----:B------:R3:W0:Y:S01]  /*5610*/  SHFL.DOWN PT, R9, R3, 0x4, 0x1f ;  /* 0x08801f0003097f89 */ /* 0x00062200000e0000 */
[----:B------:R-:W-:Y:S02]  /*5620*/  IMAD.MOV.U32 R12, RZ, RZ, R10 ;  /* 0x000000ffff0c7224 */ /* 0x000fe400078e000a */
[----:B-1----:R-:W-:Y:S01]  /*5630*/  IMAD.MOV.U32 R6, RZ, RZ, R2 ;  /* 0x000000ffff067224 */ /* 0x002fe200078e0002 */
[----:B----4-:R3:W1:Y:S01]  /*5640*/  SHFL.DOWN PT, R16, R5, 0x4, 0x1f ;  /* 0x08801f0005107f89 */ /* 0x01066200000e0000 */
[----:B--2---:R-:W-:-:S03]  /*5650*/  IMAD.MOV.U32 R7, RZ, RZ, R3 ;  /* 0x000000ffff077224 */ /* 0x004fc600078e0003 */
[----:B------:R3:W2:Y:S01]  /*5660*/  SHFL.DOWN PT, R13, R10, 0x4, 0x1f ;  /* 0x08801f000a0d7f89 */ /* 0x0006a200000e0000 */
[----:B------:R-:W-:Y:S05]  /*5670*/  @P0 BRA `(.L_x_563) ;  /* 0x0000000000500947 */ /* 0x000fea0003800000 */
[----:B0-----:R-:W-:Y:S01]  /*5680*/  DSETP.GEU.AND P0, PT, |R2|, |R8|, PT ;  /* 0x400000080200722a */ /* 0x001fe20003f0e200 */
[----:B-1----:R-:W-:Y:S02]  /*5690*/  IMAD.MOV.U32 R11, RZ, RZ, R16 ;  /* 0x000000ffff0b7224 */ /* 0x002fe400078e0010 */
[----:B--2---:R-:W-:Y:S02]  /*56a0*/  IMAD.MOV.U32 R12, RZ, RZ, R13 ;  /* 0x000000ffff0c7224 */ /* 0x004fe400078e000d */
        /* <DEDUP_REMOVED lines=17> */
.L_x_563:
[----:B------:R-:W-:Y:S05]  /*57c0*/  BSYNC.RECONVERGENT B1 ;  /* 0x0000000000017941 */ /* 0x000fea0003800200 */
.L_x_562:
[----:B------:R-:W-:Y:S01]  /*57d0*/  ISETP.GT.AND P0, PT, R14, 0x17, PT ;  /* 0x000000170e00780c */ /* 0x000fe20003f04270 */
[----:B0-----:R0:W4:Y:S01]  /*57e0*/  SHFL.DOWN PT, R8, R6, 0x8, 0x1f ;  /* 0x09001f0006087f89 */ /* 0x00112200000e0000 */
[----:B------:R-:W-:Y:S01]  /*57f0*/  BSSY.RECONVERGENT B1, `(.L_x_564) ;  /* 0x000001d000017945 */ /* 0x000fe20003800200 */
[----:B---3--:R-:W-:Y:S02]  /*5800*/  IMAD.MOV.U32 R5, RZ, RZ, R11 ;  /* 0x000000ffff057224 */ /* 0x008fe400078e000b */
[----:B------:R0:W3:Y:S01]  /*5810*/  SHFL.DOWN PT, R9, R7, 0x8, 0x1f ;  /* 0x09001f0007097f89 */ /* 0x0000e200000e0000 */
[----:B------:R-:W-:Y:S02]  /*5820*/  IMAD.MOV.U32 R10, RZ, RZ, R12 ;  /* 0x000000ffff0a7224 */ /* 0x000fe400078e000c */
[----:B------:R-:W-:Y:S01]  /*5830*/  IMAD.MOV.U32 R2, RZ, RZ, R6 ;  /* 0x000000ffff027224 */ /* 0x000fe200078e0006 */
[----:B-1----:R0:W1:Y:S01]  /*5840*/  SHFL.DOWN PT, R16, R11, 0x8, 0x1f ;  /* 0x09001f000b107f89 */ /* 0x00206200000e0000 */
[----:B------:R-:W-:-:S03]  /*5850*/  IMAD.MOV.U32 R3, RZ, RZ, R7 ;  /* 0x000000ffff037224 */ /* 0x000fc600078e0007 */
[----:B--2---:R0:W2:Y:S01]  /*5860*/  SHFL.DOWN PT, R13, R12, 0x8, 0x1f ;  /* 0x09001f000c0d7f89 */ /* 0x0040a200000e0000 */
[----:B------:R-:W-:Y:S05]  /*5870*/  @P0 BRA `(.L_x_565) ;  /* 0x0000000000500947 */ /* 0x000fea0003800000 */
[----:B---34-:R-:W-:Y:S01]  /*5880*/  DSETP.GEU.AND P0, PT, |R6|, |R8|, PT ;  /* 0x400000080600722a */ /* 0x018fe20003f0e200 */
[----:B-1----:R-:W-:Y:S02]  /*5890*/  IMAD.MOV.U32 R5, RZ, RZ, R16 ;  /* 0x000000ffff057224 */ /* 0x002fe400078e0010 */
        /* <DEDUP_REMOVED lines=18> */
.L_x_565:
[----:B------:R-:W-:Y:S05]  /*59c0*/  BSYNC.RECONVERGENT B1 ;  /* 0x0000000000017941 */ /* 0x000fea0003800200 */
.L_x_564:
[----:B------:R-:W-:Y:S01]  /*59d0*/  ISETP.GT.AND P0, PT, R14, 0xf, PT ;  /* 0x0000000f0e00780c */ /* 0x000fe20003f04270 */
[----:B0-----:R0:W0:Y:S01]  /*59e0*/  SHFL.DOWN PT, R6, R2, 0x10, 0x1f ;  /* 0x0a001f0002067f89 */ /* 0x00102200000e0000 */
[----:B------:R-:W-:Y:S01]  /*59f0*/  BSSY.RECONVERGENT B1, `(.L_x_566) ;  /* 0x000001d000017945 */ /* 0x000fe20003800200 */
[----:B------:R-:W-:Y:S02]  /*5a00*/  IMAD.MOV.U32 R17, RZ, RZ, R5 ;  /* 0x000000ffff117224 */ /* 0x000fe400078e0005 */
[----:B------:R0:W0:Y:S01]  /*5a10*/  SHFL.DOWN PT, R7, R3, 0x10, 0x1f ;  /* 0x0a001f0003077f89 */ /* 0x00002200000e0000 */
[----:B------:R-:W-:Y:S02]  /*5a20*/  IMAD.MOV.U32 R19, RZ, RZ, R10 ;  /* 0x000000ffff137224 */ /* 0x000fe400078e000a */
[----:B------:R-:W-:Y:S01]  /*5a30*/  IMAD.MOV.U32 R12, RZ, RZ, R2 ;  /* 0x000000ffff0c7224 */ /* 0x000fe200078e0002 */
[----:B----4-:R4:W0:Y:S01]  /*5a40*/  SHFL.DOWN PT, R8, R5, 0x10, 0x1f ;  /* 0x0a001f0005087f89 */ /* 0x01082200000e0000 */
[----:B--2---:R-:W-:-:S03]  /*5a50*/  IMAD.MOV.U32 R13, RZ, RZ, R3 ;  /* 0x000000ffff0d7224 */ /* 0x004fc600078e0003 */
[----:B---3--:R4:W2:Y:S01]  /*5a60*/  SHFL.DOWN PT, R9, R10, 0x10, 0x1f ;  /* 0x0a001f000a097f89 */ /* 0x0088a200000e0000 */
[----:B------:R-:W-:Y:S05]  /*5a70*/  @P0 BRA `(.L_x_567) ;  /* 0x0000000000500947 */ /* 0x000fea0003800000 */
[----:B0-----:R-:W-:Y:S01]  /*5a80*/  DSETP.GEU.AND P0, PT, |R2|, |R6|, PT ;  /* 0x400000060200722a */ /* 0x001fe20003f0e200 */
[----:B------:R-:W-:Y:S02]  /*5a90*/  IMAD.MOV.U32 R17, RZ, RZ, R8 ;  /* 0x000000ffff117224 */ /* 0x000fe400078e0008 */
        /* <DEDUP_REMOVED lines=18> */
.L_x_567:
[----:B------:R-:W-:Y:S05]  /*5bc0*/  BSYNC.RECONVERGENT B1 ;  /* 0x0000000000017941 */ /* 0x000fea0003800200 */
.L_x_566:
[----:B------:R-:W-:Y:S01]  /*5bd0*/  ISETP.NE.AND P0, PT, R14, RZ, PT ;  /* 0x000000ff0e00720c */ /* 0x000fe20003f05270 */
[----:B------:R-:W-:-:S12]  /*5be0*/  BSSY.RECONVERGENT B1, `(.L_x_568) ;  /* 0x000000b000017945 */ /* 0x000fd80003800200 */
[----:B------:R-:W-:Y:S05]  /*5bf0*/  @P0 BRA `(.L_x_569) ;  /* 0x0000000000240947 */ /* 0x000fea0003800000 */
[----:B0-----:R-:W0:Y:S01]  /*5c00*/  S2R R6, SR_CgaCtaId ;  /* 0x0000000000067919 */ /* 0x001e220000008800 */
[----:B------:R-:W-:Y:S01]  /*5c10*/  MOV R3, 0x400 ;  /* 0x0000040000037802 */ /* 0x000fe20000000f00 */
[----:B------:R-:W-:Y:S01]  /*5c20*/  IMAD.MOV.U32 R18, RZ, RZ, R17 ;  /* 0x000000ffff127224 */ /* 0x000fe200078e0011 */
[----:B------:R-:W-:-:S04]  /*5c30*/  SHF.R.U32.HI R2, RZ, 0x1, R4 ;  /* 0x00000001ff027819 */ /* 0x000fc80000011604 */
[----:B------:R-:W-:Y:S02]  /*5c40*/  LOP3.LUT R2, R2, 0x1f0, RZ, 0xc0, !PT ;  /* 0x000001f002027812 */ /* 0x000fe400078ec0ff */
[----:B0-----:R-:W-:-:S05]  /*5c50*/  LEA R3, R6, R3, 0x18 ;  /* 0x0000000306037211 */ /* 0x001fca00078ec0ff */
[----:B------:R-:W-:-:S05]  /*5c60*/  IMAD.IADD R3, R2, 0x1, R3 ;  /* 0x0000000102037824 */ /* 0x000fca00078e0203 */
[----:B------:R3:W-:Y:S04]  /*5c70*/  STS.64 [R3+0x10], R18 ;  /* 0x0000101203007388 */ /* 0x0007e80000000a00 */
[----:B------:R3:W-:Y:S02]  /*5c80*/  STS.64 [R3+0x8], R12 ;  /* 0x0000080c03007388 */ /* 0x0007e40000000a00 */
.L_x_569:
[----:B------:R-:W-:Y:S05]  /*5c90*/  BSYNC.RECONVERGENT B1 ;  /* 0x0000000000017941 */ /* 0x000fea0003800200 */
.L_x_568:
[----:B------:R-:W-:Y:S01]  /*5ca0*/  BAR.SYNC.DEFER_BLOCKING 0x0 ;  /* 0x0000000000007b1d */ /* 0x000fe20000010000 */
[----:B------:R-:W-:-:S13]  /*5cb0*/  ISETP.NE.AND P1, PT, R4, RZ, PT ;  /* 0x000000ff0400720c */ /* 0x000fda0003f25270 */
[----:B------:R-:W-:Y:S05]  /*5cc0*/  @P1 BRA `(.L_x_497) ;  /* 0x00000008008c1947 */ /* 0x000fea0003800000 */
[----:B0--3--:R-:W0:Y:S01]  /*5cd0*/  S2R R3, SR_CgaCtaId ;  /* 0x0000000000037919 */ /* 0x009e220000008800 */
[----:B------:R-:W-:Y:S01]  /*5ce0*/  MOV R2, 0x400 ;  /* 0x0000040000027802 */ /* 0x000fe20000000f00 */
[----:B------:R-:W-:Y:S03]  /*5cf0*/  BSSY.RECONVERGENT B1, `(.L_x_570) ;  /* 0x000001a000017945 */ /* 0x000fe60003800200 */
[----:B0-----:R-:W-:-:S05]  /*5d00*/  LEA R30, R3, R2, 0x18 ;  /* 0x00000002031e7211 */ /* 0x001fca00078ec0ff */
[----:B------:R-:W0:Y:S04]  /*5d10*/  LDS.64 R14, [R30+0x18] ;  /* 0x000018001e0e7984 */ /* 0x000e280000000a00 */
[----:B----4-:R-:W3:Y:S04]  /*5d20*/  LDS.128 R4, [R30+0x20] ;  /* 0x000020001e047984 */ /* 0x010ee80000000c00 */
[----:B------:R4:W1:Y:S04]  /*5d30*/  LDS.64 R28, [R30+0x80] ;  /* 0x000080001e1c7984 */ /* 0x0008680000000a00 */
[----:B--2---:R4:W2:Y:S01]  /*5d40*/  LDS.128 R8, [R30+0x30] ;  /* 0x000030001e087984 */ /* 0x0048a20000000c00 */
[----:B0-----:R-:W-:Y:S01]  /*5d50*/  DSETP.GEU.AND P0, PT, |R12|, |R14|, PT ;  /* 0x4000000e0c00722a */ /* 0x001fe20003f0e200 */
[----:B------:R-:W-:Y:S01]  /*5d60*/  MOV R2, R14 ;  /* 0x0000000e00027202 */ /* 0x000fe20000000f00 */
[----:B------:R-:W-:-:S02]  /*5d70*/  IMAD.MOV.U32 R3, RZ, RZ, R15 ;  /* 0x000000ffff037224 */ /* 0x000fc400078e000f */
[----:B---3--:R-:W-:Y:S02]  /*5d80*/  IMAD.MOV.U32 R31, RZ, RZ, R4 ;  /* 0x000000ffff1f7224 */ /* 0x008fe400078e0004 */
[----:B------:R-:W-:-:S08]  /*5d90*/  IMAD.MOV.U32 R33, RZ, RZ, R5 ;  /* 0x000000ffff217224 */ /* 0x000fd000078e0005 */
[----:B-12-4-:R-:W-:Y:S05]  /*5da0*/  @!P0 BRA `(.L_x_571) ;  /* 0x0000000000388947 */ /* 0x016fea0003800000 */
        /* <DEDUP_REMOVED lines=14> */
.L_x_571:
[----:B------:R-:W-:Y:S05]  /*5e90*/  BSYNC.RECONVERGENT B1 ;  /* 0x0000000000017941 */ /* 0x000fea0003800200 */
.L_x_570:
        /* <DEDUP_REMOVED lines=25> */
.L_x_573:
[----:B------:R-:W-:Y:S05]  /*6030*/  BSYNC.RECONVERGENT B1 ;  /* 0x0000000000017941 */ /* 0x000fea0003800200 */
.L_x_572:
        /* <DEDUP_REMOVED lines=21> */
.L_x_575:
[----:B------:R-:W-:Y:S05]  /*6190*/  BSYNC.RECONVERGENT B1 ;  /* 0x0000000000017941 */ /* 0x000fea0003800200 */
.L_x_574:
        /* <DEDUP_REMOVED lines=21> */
.L_x_577:
[----:B------:R-:W-:Y:S05]  /*62f0*/  BSYNC.RECONVERGENT B1 ;  /* 0x0000000000017941 */ /* 0x000fea0003800200 */
.L_x_576:
        /* <DEDUP_REMOVED lines=21> */
.L_x_579:
[----:B------:R-:W-:Y:S05]  /*6450*/  BSYNC.RECONVERGENT B1 ;  /* 0x0000000000017941 */ /* 0x000fea0003800200 */
.L_x_578:
        /* <DEDUP_REMOVED lines=21> */
.L_x_581:
[----:B------:R-:W-:Y:S05]  /*65b0*/  BSYNC.RECONVERGENT B1 ;  /* 0x0000000000017941 */ /* 0x000fea0003800200 */
.L_x_580:
        /* <DEDUP_REMOVED lines=20> */
.L_x_497:
[----:B------:R-:W-:Y:S05]  /*6700*/  BSYNC.RECONVERGENT B0 ;  /* 0x0000000000007941 */ /* 0x000fea0003800200 */
.L_x_464:
[----:B------:R-:W-:Y:S05]  /*6710*/  @P1 EXIT ;  /* 0x000000000000194d */ /* 0x000fea0003800000 */
[----:B01-3--:R-:W0:Y:S01]  /*6720*/  LDC.64 R2, c[0x0][0x390] ;  /* 0x0000e400ff027b82 */ /* 0x00be220000000a00 */
[----:B------:R-:W-:Y:S02]  /*6730*/  IMAD.MOV.U32 R18, RZ, RZ, R17 ;  /* 0x000000ffff127224 */ /* 0x000fe400078e0011 */
[----:B0-----:R-:W-:-:S05]  /*6740*/  IMAD.WIDE.U32 R2, R0, 0x10, R2 ;  /* 0x0000001000027825 */ /* 0x001fca00078e0002 */
[----:B------:R-:W-:Y:S04]  /*6750*/  STG.E.64 desc[UR10][R2.64], R12 ;  /* 0x0000000c02007986 */ /* 0x000fe8000c101b0a */
[----:B------:R-:W-:Y:S01]  /*6760*/  STG.E.64 desc[UR10][R2.64+0x8], R18 ;  /* 0x0000081202007986 */ /* 0x000fe2000c101b0a */
[----:B------:R-:W-:Y:S05]  /*6770*/  EXIT ;  /* 0x000000000000794d */ /* 0x000fea0003800000 */
.L_x_582:
        /* <DEDUP_REMOVED lines=16> */
.L_x_725:


//--------------------- .text._ZN6thrust24THRUST_300001_SM_1000_NS8cuda_cub4core6detail13_kernel_agentINS1_8__reduce11ReduceAgentINS0_12zip_iteratorIN4cuda3std3__45tupleIJNS0_10device_ptrIdEENS0_17counting_iteratorIlNS0_11use_defaultESF_SF_EEEEEEEPNSB_IJdlEEESJ_iNS1_9__extrema9arg_max_fIdl6actionEEEEJSI_SK_iSO_EEEvDpT0_ --------------------------
	.section	.text._ZN6thrust24THRUST_300001_SM_1000_NS8cuda_cub4core6detail13_kernel_agentINS1_8__reduce11ReduceAgentINS0_12zip_iteratorIN4cuda3std3__45tupleIJNS0_10device_ptrIdEENS0_17counting_iteratorIlNS0_11use_defaultESF_SF_EEEEEEEPNSB_IJdlEEESJ_iNS1_9__extrema9arg_max_fIdl6actionEEEEJSI_SK_iSO_EEEvDpT0_,"ax",@progbits
	.align	128
        .global         _ZN6thrust24THRUST_300001_SM_1000_NS8cuda_cub4core6detail13_kernel_agentINS1_8__reduce11ReduceAgentINS0_12zip_iteratorIN4cuda3std3__45tupleIJNS0_10device_ptrIdEENS0_17counting_iteratorIlNS0_11use_defaultESF_SF_EEEEEEEPNSB_IJdlEEESJ_iNS1_9__extrema9arg_max_fIdl6actionEEEEJSI_SK_iSO_EEEvDpT0_
        .type           _ZN6thrust24THRUST_300001_SM_1000_NS8cuda_cub4core6detail13_kernel_agentINS1_8__reduce11ReduceAgentINS0_12zip_iteratorIN4cuda3std3__45tupleIJNS0_10device_ptrIdEENS0_17counting_iteratorIlNS0_11use_defaultESF_SF_EEEEEEEPNSB_IJdlEEESJ_iNS1_9__extrema9arg_max_fIdl6actionEEEEJSI_SK_iSO_EEEvDpT0_,@function
        .size           _ZN6thrust24THRUST_300001_SM_1000_NS8cuda_cub4core6detail13_kernel_agentINS1_8__reduce11ReduceAgentINS0_12zip_iteratorIN4cuda3std3__45tupleIJNS0_10device_ptrIdEENS0_17counting_iteratorIlNS0_11use_defaultESF_SF_EEEEEEEPNSB_IJdlEEESJ_iNS1_9__extrema9arg_max_fIdl6actionEEEEJSI_SK_iSO_EEEvDpT0_,(.L_x_726 - _ZN6thrust24THRUST_300001_SM_1000_NS8cuda_cub4core6detail13_kernel_agentINS1_8__reduce11ReduceAgentINS0_12zip_iteratorIN4cuda3std3__45tupleIJNS0_10device_ptrIdEENS0_17counting_iteratorIlNS0_11use_defaultESF_SF_EEEEEEEPNSB_IJdlEEESJ_iNS1_9__extrema9arg_max_fIdl6actionEEEEJSI_SK_iSO_EEEvDpT0_)
        .other          _ZN6thrust24THRUST_300001_SM_1000_NS8cuda_cub4core6detail13_kernel_agentINS1_8__reduce11ReduceAgentINS0_12zip_iteratorIN4cuda3std3__45tupleIJNS0_10device_ptrIdEENS0_17counting_iteratorIlNS0_11use_defaultESF_SF_EEEEEEEPNSB_IJdlEEESJ_iNS1_9__extrema9arg_max_fIdl6actionEEEEJSI_SK_iSO_EEEvDpT0_,@"STO_CUDA_ENTRY STV_DEFAULT"
_ZN6thrust24THRUST_300001_SM_1000_NS8cuda_cub4core6detail13_kernel_agentINS1_8__reduce11ReduceAgentINS0_12zip_iteratorIN4cuda3std3__45tupleIJNS0_10device_ptrIdEENS0_17counting_iteratorIlNS0_11use_defaultESF_SF_EEEEEEEPNSB_IJdlEEESJ_iNS1_9__extrema9arg_max_fIdl6actionEEEEJSI_SK_iSO_EEEvDpT0_:
.text._ZN6thrust24THRUST_300001_SM_1000_NS8cuda_cub4core6detail13_kernel_agentINS1_8__reduce11ReduceAgentINS0_12zip_iteratorIN4cuda3std3__45tupleIJNS0_10device_ptrIdEENS0_17counting_iteratorIlNS0_11use_defaultESF_SF_EEEEEEEPNSB_IJdlEEESJ_iNS1_9__extrema9arg_max_fIdl6actionEEEEJSI_SK_iSO_EEEvDpT0_:
        /* <DEDUP_REMOVED lines=23> */
.L_x_586:
[----:B0-----:R-:W-:Y:S05]  /*0170*/  BSYNC.RECONVERGENT B1 ;  /* 0x0000000000017941 */ /* 0x001fea0003800200 */
.L_x_585:
        /* <DEDUP_REMOVED lines=19> */
.L_x_593:
        /* <DEDUP_REMOVED lines=31> */
.L_x_592:
[----:B------:R-:W-:Y:S05]  /*04a0*/  BSYNC.RECONVERGENT B3 ;  /* 0x0000000000037941 */ /* 0x000fea0003800200 */
.L_x_591:
[----:B------:R-:W-:Y:S01]  /*04b0*/  IADD3 R14, P0, PT, R14, 0x100, RZ ;  /* 0x000001000e0e7810 */ /* 0x000fe20007f1e0ff */
[----:B------:R-:W-:Y:S02]  /*04c0*/  VIADD R10, R10, 0x100 ;  /* 0x000001000a0a7836 */ /* 0x000fe40000000000 */
[----:B------:R-:W-:Y:S02]  /*04d0*/  IMAD.X R13, RZ, RZ, R13, P3 ;  /* 0x000000ffff0d7224 */ /* 0x000fe400018e060d */
[----:B------:R-:W-:Y:S01]  /*04e0*/  IMAD.X R15, RZ, RZ, R15, P0 ;  /* 0x000000ffff0f7224 */ /* 0x000fe200000e060f */
[----:B------:R-:W-:Y:S07]  /*04f0*/  @P2 BRA `(.L_x_593) ;  /* 0xfffffffc006c2947 */ /* 0x000fee000383ffff */
.L_x_590:
[----:B------:R-:W-:Y:S05]  /*0500*/  BSYNC.RECONVERGENT B2 ;  /* 0x0000000000027941 */ /* 0x000fea0003800200 */
.L_x_589:
[----:B------:R-:W-:-:S13]  /*0510*/  ISETP.GE.U32.AND P0, PT, R16, 0x300, PT ;  /* 0x000003001000780c */ /* 0x000fda0003f06070 */
[----:B------:R-:W-:Y:S05]  /*0520*/  @!P0 BRA `(.L_x_588) ;  /* 0x0000000400bc8947 */ /* 0x000fea0003800000 */
[----:B------:R-:W0:Y:S01]  /*0530*/  LDC.64 R4, c[0x0][0x380] ;  /* 0x0000e000ff047b82 */ /* 0x000e220000000a00 */
[----:B------:R-:W-:-:S07]  /*0540*/  VIADD R20, R10, 0x200 ;  /* 0x000002000a147836 */ /* 0x000fce0000000000 */
[----:B------:R-:W1:Y:S02]  /*0550*/  LDC.64 R6, c[0x0][0x388] ;  /* 0x0000e200ff067b82 */ /* 0x000e640000000a00 */
.L_x_602:
        /* <DEDUP_REMOVED lines=30> */
.L_x_595:
[----:B------:R-:W-:Y:S05]  /*0740*/  BSYNC.RECONVERGENT B2 ;  /* 0x0000000000027941 */ /* 0x000fea0003800200 */
.L_x_594:
[----:B-----5:R-:W-:Y:S01]  /*0750*/  DSETP.GEU.AND P0, PT, |R16|, |R14|, PT ;  /* 0x4000000e1000722a */ /* 0x020fe20003f0e200 */
[C---:B------:R-:W-:Y:S01]  /*0760*/  IADD3 R19, P1, PT, R23.reuse, R6, RZ ;  /* 0x0000000617137210 */ /* 0x040fe20007f3e0ff */
[----:B------:R-:W-:Y:S01]  /*0770*/  BSSY.RECONVERGENT B2, `(.L_x_596) ;  /* 0x0000015000027945 */ /* 0x000fe20003800200 */
[----:B------:R-:W-:Y:S02]  /*0780*/  IMAD.MOV.U32 R2, RZ, RZ, R14 ;  /* 0x000000ffff027224 */ /* 0x000fe400078e000e */
[----:B------:R-:W-:Y:S01]  /*0790*/  LEA.HI.X.SX32 R18, R23, R7, 0x1, P1 ;  /* 0x0000000717127211 */ /* 0x000fe200008f0eff */
[----:B------:R-:W-:Y:S02]  /*07a0*/  IMAD.MOV.U32 R9, RZ, RZ, R19 ;  /* 0x000000ffff097224 */ /* 0x000fe400078e0013 */
[----:B------:R-:W-:Y:S02]  /*07b0*/  IMAD.MOV.U32 R3, RZ, RZ, R15 ;  /* 0x000000ffff037224 */ /* 0x000fe400078e000f */
[----:B------:R-:W-:-:S04]  /*07c0*/  IMAD.MOV.U32 R8, RZ, RZ, R18 ;  /* 0x000000ffff087224 */ /* 0x000fc800078e0012 */
        /* <DEDUP_REMOVED lines=15> */
.L_x_597:
[----:B------:R-:W-:Y:S05]  /*08c0*/  BSYNC.RECONVERGENT B2 ;  /* 0x0000000000027941 */ /* 0x000fea0003800200 */
.L_x_596:
        /* <DEDUP_REMOVED lines=25> */
.L_x_599:
[----:B------:R-:W-:Y:S05]  /*0a60*/  BSYNC.RECONVERGENT B2 ;  /* 0x0000000000027941 */ /* 0x000fea0003800200 */
.L_x_598:
        /* <DEDUP_REMOVED lines=22> */
.L_x_601:
[----:B------:R-:W-:Y:S05]  /*0bd0*/  BSYNC.RECONVERGENT B2 ;  /* 0x0000000000027941 */ /* 0x000fea0003800200 */
.L_x_600:
[C---:B------:R-:W-:Y:S01]  /*0be0*/  VIADD R10, R20.reuse, 0x200 ;  /* 0x00000200140a7836 */ /* 0x040fe20000000000 */
[----:B------:R-:W-:-:S04]  /*0bf0*/  IADD3 R20, PT, PT, R20, 0x400, RZ ;  /* 0x0000040014147810 */ /* 0x000fc80007ffe0ff */
[----:B------:R-:W-:-:S13]  /*0c00*/  ISETP.GE.AND P0, PT, R10, UR5, PT ;  /* 0x000000050a007c0c */ /* 0x000fda000bf06270 */
[----:B------:R-:W-:Y:S05]  /*0c10*/  @!P0 BRA `(.L_x_602) ;  /* 0xfffffff800508947 */ /* 0x000fea000383ffff */
.L_x_588:
[----:B------:R-:W-:Y:S05]  /*0c20*/  BSYNC.RECONVERGENT B1 ;  /* 0x0000000000017941 */ /* 0x000fea0003800200 */
.L_x_587:
        /* <DEDUP_REMOVED lines=35> */
.L_x_605:
[----:B------:R-:W-:Y:S05]  /*0e60*/  BSYNC.RECONVERGENT B1 ;  /* 0x0000000000017941 */ /* 0x000fea0003800200 */
.L_x_604:
        /* <DEDUP_REMOVED lines=31> */
.L_x_607:
[----:B------:R-:W-:Y:S05]  /*1060*/  BSYNC.RECONVERGENT B1 ;  /* 0x0000000000017941 */ /* 0x000fea0003800200 */
.L_x_606:
        /* <DEDUP_REMOVED lines=31> */
.L_x_609:
[----:B------:R-:W-:Y:S05]  /*1260*/  BSYNC.RECONVERGENT B1 ;  /* 0x0000000000017941 */ /* 0x000fea0003800200 */
.L_x_608:
[----:B------:R-:W-:Y:S01]  /*1270*/  ISETP.GT.AND P0, PT, R10, 0x17, PT ;  /* 0x000000170a00780c */ /* 0x000fe20003f04270 */
[----:B-1----:R1:W1:Y:S01]  /*1280*/  SHFL.DOWN PT, R2, R4, 0x8, 0x1f ;  /* 0x09001f0004027f89 */ /* 0x00226200000e0000 */
[----:B------:R-:W-:Y:S01]  /*1290*/  BSSY.RECONVERGENT B1, `(.L_x_610) ;  /* 0x000001d000017945 */ /* 0x000fe20003800200 */
[----:B0-----:R-:W-:Y:S02]  /*12a0*/  IMAD.MOV.U32 R8, RZ, RZ, R11 ;  /* 0x000000ffff087224 */ /* 0x001fe400078e000b */
[----:B------:R0:W0:Y:S01]  /*12b0*/  SHFL.DOWN PT, R3, R5, 0x8, 0x1f ;  /* 0x09001f0005037f89 */ /* 0x00002200000e0000 */
[----:B------:R-:W-:Y:S02]  /*12c0*/  IMAD.MOV.U32 R9, RZ, RZ, R12 ;  /* 0x000000ffff097224 */ /* 0x000fe400078e000c */
[----:B------:R-:W-:Y:S01]  /*12d0*/  IMAD.MOV.U32 R6, RZ, RZ, R4 ;  /* 0x000000ffff067224 */ /* 0x000fe200078e0004 */
[----:B---3--:R3:W0:Y:S01]  /*12e0*/  SHFL.DOWN PT, R14, R11, 0x8, 0x1f ;  /* 0x09001f000b0e7f89 */ /* 0x00862200000e0000 */
[----:B--2---:R-:W-:-:S03]  /*12f0*/  IMAD.MOV.U32 R7, RZ, RZ, R5 ;  /* 0x000000ffff077224 */ /* 0x004fc600078e0005 */
[----:B----4-:R3:W2:Y:S01]  /*1300*/  SHFL.DOWN PT, R13, R12, 0x8, 0x1f ;  /* 0x09001f000c0d7f89 */ /* 0x0106a200000e0000 */
[----:B------:R-:W-:Y:S05]  /*1310*/  @P0 BRA `(.L_x_611) ;  /* 0x0000000000500947 */ /* 0x000fea0003800000 */
[----:B01----:R-:W-:Y:S01]  /*1320*/  DSETP.GEU.AND P0, PT, |R4|, |R2|, PT ;  /* 0x400000020400722a */ /* 0x003fe20003f0e200 */
[----:B------:R-:W-:Y:S01]  /*1330*/  IMAD.MOV.U32 R8, RZ, RZ, R14 ;  /* 0x000000ffff087224 */ /* 0x000fe200078e000e */
[----:B--2---:R-:W-:Y:S01]  /*1340*/  MOV R9, R13 ;  /* 0x0000000d00097202 */ /* 0x004fe20000000f00 */
        /* <DEDUP_REMOVED lines=17> */
.L_x_611:
[----:B------:R-:W-:Y:S05]  /*1460*/  BSYNC.RECONVERGENT B1 ;  /* 0x0000000000017941 */ /* 0x000fea0003800200 */
.L_x_610:
[----:B------:R-:W-:Y:S01]  /*1470*/  ISETP.GT.AND P0, PT, R10, 0xf, PT ;  /* 0x0000000f0a00780c */ /* 0x000fe20003f04270 */
[----:B-1----:R1:W4:Y:S01]  /*1480*/  SHFL.DOWN PT, R4, R6, 0x10, 0x1f ;  /* 0x0a001f0006047f89 */ /* 0x00232200000e0000 */
[----:B------:R-:W-:Y:S01]  /*1490*/  BSSY.RECONVERGENT B1, `(.L_x_612) ;  /* 0x000001d000017945 */ /* 0x000fe20003800200 */
[----:B0-----:R-:W-:Y:S02]  /*14a0*/  IMAD.MOV.U32 R14, RZ, RZ, R8 ;  /* 0x000000ffff0e7224 */ /* 0x001fe400078e0008 */
[----:B------:R1:W0:Y:S01]  /*14b0*/  SHFL.DOWN PT, R5, R7, 0x10, 0x1f ;  /* 0x0a001f0007057f89 */ /* 0x00022200000e0000 */
[----:B------:R-:W-:Y:S02]  /*14c0*/  IMAD.MOV.U32 R15, RZ, RZ, R9 ;  /* 0x000000ffff0f7224 */ /* 0x000fe400078e0009 */
[----:B------:R-:W-:Y:S01]  /*14d0*/  IMAD.MOV.U32 R2, RZ, RZ, R6 ;  /* 0x000000ffff027224 */ /* 0x000fe200078e0006 */
[----:B---3--:R1:W3:Y:S01]  /*14e0*/  SHFL.DOWN PT, R11, R8, 0x10, 0x1f ;  /* 0x0a001f00080b7f89 */ /* 0x0082e200000e0000 */
[----:B------:R-:W-:-:S03]  /*14f0*/  IMAD.MOV.U32 R3, RZ, RZ, R7 ;  /* 0x000000ffff037224 */ /* 0x000fc600078e0007 */
[----:B------:R1:W0:Y:S01]  /*1500*/  SHFL.DOWN PT, R12, R9, 0x10, 0x1f ;  /* 0x0a001f00090c7f89 */ /* 0x00022200000e0000 */
[----:B------:R-:W-:Y:S05]  /*1510*/  @P0 BRA `(.L_x_613) ;  /* 0x0000000000500947 */ /* 0x000fea0003800000 */
[----:B0---4-:R-:W-:Y:S01]  /*1520*/  DSETP.GEU.AND P0, PT, |R6|, |R4|, PT ;  /* 0x400000040600722a */ /* 0x011fe20003f0e200 */
[----:B---3--:R-:W-:Y:S02]  /*1530*/  IMAD.MOV.U32 R14, RZ, RZ, R11 ;  /* 0x000000ffff0e7224 */ /* 0x008fe400078e000b */
        /* <DEDUP_REMOVED lines=18> */
.L_x_613:
[----:B------:R-:W-:Y:S05]  /*1660*/  BSYNC.RECONVERGENT B1 ;  /* 0x0000000000017941 */ /* 0x000fea0003800200 */
.L_x_612:
[----:B------:R-:W-:Y:S01]  /*1670*/  ISETP.NE.AND P0, PT, R10, RZ, PT ;  /* 0x000000ff0a00720c */ /* 0x000fe20003f05270 */
[----:B------:R-:W-:-:S12]  /*1680*/  BSSY.RECONVERGENT B1, `(.L_x_614) ;  /* 0x000000a000017945 */ /* 0x000fd80003800200 */
[----:B------:R-:W-:Y:S05]  /*1690*/  @P0 BRA `(.L_x_615) ;  /* 0x0000000000200947 */ /* 0x000fea0003800000 */
[----:B-1----:R-:W1:Y:S01]  /*16a0*/  S2R R6, SR_CgaCtaId ;  /* 0x0000000000067919 */ /* 0x002e620000008800 */
[----:B0-----:R-:W-:Y:S02]  /*16b0*/  MOV R5, 0x400 ;  /* 0x0000040000057802 */ /* 0x001fe40000000f00 */
[----:B----4-:R-:W-:-:S04]  /*16c0*/  SHF.R.U32.HI R4, RZ, 0x1, R0 ;  /* 0x00000001ff047819 */ /* 0x010fc80000011600 */
[----:B------:R-:W-:Y:S02]  /*16d0*/  LOP3.LUT R4, R4, 0x1f0, RZ, 0xc0, !PT ;  /* 0x000001f004047812 */ /* 0x000fe400078ec0ff */
[----:B-1----:R-:W-:-:S05]  /*16e0*/  LEA R5, R6, R5, 0x18 ;  /* 0x0000000506057211 */ /* 0x002fca00078ec0ff */
[----:B------:R-:W-:-:S05]  /*16f0*/  IMAD.IADD R5, R4, 0x1, R5 ;  /* 0x0000000104057824 */ /* 0x000fca00078e0205 */
[----:B------:R0:W-:Y:S04]  /*1700*/  STS.64 [R5+0x10], R14 ;  /* 0x0000100e05007388 */ /* 0x0001e80000000a00 */
[----:B------:R0:W-:Y:S02]  /*1710*/  STS.64 [R5+0x8], R2 ;  /* 0x0000080205007388 */ /* 0x0001e40000000a00 */
.L_x_615:
[----:B------:R-:W-:Y:S05]  /*1720*/  BSYNC.RECONVERGENT B1 ;  /* 0x0000000000017941 */ /* 0x000fea0003800200 */
.L_x_614:
        /* <DEDUP_REMOVED lines=8> */
[----:B-1--4-:R-:W1:Y:S04]  /*17b0*/  LDS.128 R4, [R0+0x20] ;  /* 0x0000200000047984 */ /* 0x012e680000000c00 */
[----:B--2---:R2:W4:Y:S04]  /*17c0*/  LDS.64 R12, [R0+0x80] ;  /* 0x00008000000c7984 */ /* 0x0045280000000a00 */
[----:B---3--:R2:W3:Y:S01]  /*17d0*/  LDS.128 R8, [R0+0x30] ;  /* 0x0000300000087984 */ /* 0x0084e20000000c00 */
[----:B0-----:R-:W-:Y:S01]  /*17e0*/  DSETP.GEU.AND P0, PT, |R2|, |R16|, PT ;  /* 0x400000100200722a */ /* 0x001fe20003f0e200 */
[----:B------:R-:W-:Y:S01]  /*17f0*/  IMAD.MOV.U32 R24, RZ, RZ, R16 ;  /* 0x000000ffff187224 */ /* 0x000fe200078e0010 */
[----:B------:R-:W-:Y:S01]  /*1800*/  MOV R25, R17 ;  /* 0x0000001100197202 */ /* 0x000fe20000000f00 */
[----:B-1----:R-:W-:-:S02]  /*1810*/  IMAD.MOV.U32 R26, RZ, RZ, R4 ;  /* 0x000000ffff1a7224 */ /* 0x002fc400078e0004 */
[----:B------:R-:W-:-:S09]  /*1820*/  IMAD.MOV.U32 R27, RZ, RZ, R5 ;  /* 0x000000ffff1b7224 */ /* 0x000fd200078e0005 */
        /* <DEDUP_REMOVED lines=15> */
.L_x_618:
[----:B------:R-:W-:Y:S05]  /*1920*/  BSYNC.RECONVERGENT B1 ;  /* 0x0000000000017941 */ /* 0x000fea0003800200 */
.L_x_617:
        /* <DEDUP_REMOVED lines=23> */
.L_x_620:
[----:B------:R-:W-:Y:S05]  /*1aa0*/  BSYNC.RECONVERGENT B1 ;  /* 0x0000000000017941 */ /* 0x000fea0003800200 */
.L_x_619:
        /* <DEDUP_REMOVED lines=21> */
.L_x_622:
[----:B------:R-:W-:Y:S05]  /*1c00*/  BSYNC.RECONVERGENT B1 ;  /* 0x0000000000017941 */ /* 0x000fea0003800200 */
.L_x_621:
        /* <DEDUP_REMOVED lines=23> */
.L_x_624:
[----:B------:R-:W-:Y:S05]  /*1d80*/  BSYNC.RECONVERGENT B1 ;  /* 0x0000000000017941 */ /* 0x000fea0003800200 */
.L_x_623:
        /* <DEDUP_REMOVED lines=21> */
.L_x_626:
[----:B------:R-:W-:Y:S05]  /*1ee0*/  BSYNC.RECONVERGENT B1 ;  /* 0x0000000000017941 */ /* 0x000fea0003800200 */
.L_x_625:
[----:B------:R-:W-:Y:S01]  /*1ef0*/  DSETP.GEU.AND P0, PT, |R2|, |R10|, PT ;  /* 0x4000000a0200722a */ /* 0x000fe20003f0e200 */
[----:B------:R-:W-:Y:S01]  /*1f00*/  BSSY.RECONVERGENT B1, `(.L_x_627) ;  /* 0x0000014000017945 */ /* 0x000fe20003800200 */
[----:B------:R-:W-:Y:S01]  /*1f10*/  IMAD.MOV.U32 R8, RZ, RZ, R10 ;  /* 0x000000ffff087224 */ /* 0x000fe200078e000a */
[----:B---3--:R-:W-:Y:S01]  /*1f20*/  MOV R0, R5 ;  /* 0x0000000500007202 */ /* 0x008fe20000000f00 */
        /* <DEDUP_REMOVED lines=17> */
.L_x_628:
[----:B------:R-:W-:Y:S05]  /*2040*/  BSYNC.RECONVERGENT B1 ;  /* 0x0000000000017941 */ /* 0x000fea0003800200 */
.L_x_627:
        /* <DEDUP_REMOVED lines=21> */
.L_x_603:
        /* <DEDUP_REMOVED lines=9> */
[----:B------:R-:W-:Y:S02]  /*2230*/  VIADD R5, R5, UR6 ;  /* 0x0000000605057c36 */ /* 0x000fe40008000000 */
        /* <DEDUP_REMOVED lines=9> */
[----:B----4-:R-:W-:Y:S01]  /*22d0*/  IMAD.MOV.U32 R14, RZ, RZ, R12 ;  /* 0x000000ffff0e7224 */ /* 0x010fe200078e000c */
[----:B------:R-:W-:Y:S01]  /*22e0*/  MOV R6, R10 ;  /* 0x0000000a00067202 */ /* 0x000fe20000000f00 */
[----:B0-----:R-:W-:Y:S02]  /*22f0*/  IMAD.MOV.U32 R16, RZ, RZ, R13 ;  /* 0x000000ffff107224 */ /* 0x001fe400078e000d */
        /* <DEDUP_REMOVED lines=16> */
.L_x_630:
[----:B------:R-:W-:Y:S05]  /*2400*/  BSYNC.RECONVERGENT B1 ;  /* 0x0000000000017941 */ /* 0x000fea0003800200 */
.L_x_629:
        /* <DEDUP_REMOVED lines=32> */
.L_x_632:
[----:B------:R-:W-:Y:S05]  /*2610*/  BSYNC.RECONVERGENT B1 ;  /* 0x0000000000017941 */ /* 0x000fea0003800200 */
.L_x_631:
[----:B-1----:R-:W-:Y:S01]  /*2620*/  VIADD R2, R4, 0x4 ;  /* 0x0000000404027836 */ /* 0x002fe20000000000 */
[----:B------:R1:W4:Y:S01]  /*2630*/  SHFL.DOWN PT, R6, R8, 0x4, R5 ;  /* 0x0880000008067989 */ /* 0x00032200000e0005 */
[----:B------:R-:W-:Y:S01]  /*2640*/  BSSY.RECONVERGENT B1, `(.L_x_633) ;  /* 0x000001e000017945 */ /* 0x000fe20003800200 */
[----:B--2---:R-:W-:Y:S01]  /*2650*/  IMAD.MOV.U32 R14, RZ, RZ, R10 ;  /* 0x000000ffff0e7224 */ /* 0x004fe200078e000a */
[----:B------:R-:W-:Y:S01]  /*2660*/  MOV R16, R12 ;  /* 0x0000000c00107202 */ /* 0x000fe20000000f00 */
[----:B------:R1:W2:Y:S01]  /*2670*/  SHFL.DOWN PT, R7, R9, 0x4, R5 ;  /* 0x0880000009077989 */ /* 0x0002a200000e0005 */
[----:B------:R-:W-:Y:S01]  /*2680*/  ISETP.GT.AND P0, PT, R2, R5, PT ;  /* 0x000000050200720c */ /* 0x000fe20003f04270 */
[----:B------:R-:W-:Y:S02]  /*2690*/  IMAD.MOV.U32 R2, RZ, RZ, R8 ;  /* 0x000000ffff027224 */ /* 0x000fe400078e0008 */
[----:B---3--:R1:W3:Y:S01]  /*26a0*/  SHFL.DOWN PT, R11, R10, 0x4, R5 ;  /* 0x088000000a0b7989 */ /* 0x0082e200000e0005 */
[----:B------:R-:W-:-:S03]  /*26b0*/  IMAD.MOV.U32 R3, RZ, RZ, R9 ;  /* 0x000000ffff037224 */ /* 0x000fc600078e0009 */
[----:B0-----:R1:W0:Y:S06]  /*26c0*/  SHFL.DOWN PT, R13, R12, 0x4, R5 ;  /* 0x088000000c0d7989 */ /* 0x00122c00000e0005 */
        /* <DEDUP_REMOVED lines=21> */
.L_x_634:
[----:B------:R-:W-:Y:S05]  /*2820*/  BSYNC.RECONVERGENT B1 ;  /* 0x0000000000017941 */ /* 0x000fea0003800200 */
.L_x_633:
        /* <DEDUP_REMOVED lines=8> */
[----:B---3--:R3:W1:Y:S01]  /*28b0*/  SHFL.DOWN PT, R11, R14, 0x8, R5 ;  /* 0x090000000e0b7989 */ /* 0x00866200000e0005 */
[----:B--2---:R-:W-:-:S03]  /*28c0*/  IMAD.MOV.U32 R7, RZ, RZ, R3 ;  /* 0x000000ffff077224 */ /* 0x004fc600078e0003 */
[----:B0-----:R3:W0:Y:S04]  /*28d0*/  SHFL.DOWN PT, R13, R16, 0x8, R5 ;  /* 0x09000000100d7989 */ /* 0x00162800000e0005 */
        /* <DEDUP_REMOVED lines=21> */
.L_x_636:
[----:B------:R-:W-:Y:S05]  /*2a30*/  BSYNC.RECONVERGENT B1 ;  /* 0x0000000000017941 */ /* 0x000fea0003800200 */
.L_x_635:
[----:B-1----:R-:W-:Y:S01]  /*2a40*/  VIADD R2, R4, 0x10 ;  /* 0x0000001004027836 */ /* 0x002fe20000000000 */
[----:B----4-:R1:W2:Y:S01]  /*2a50*/  SHFL.DOWN PT, R8, R6, 0x10, R5 ;  /* 0x0a00000006087989 */ /* 0x0102a200000e0005 */
[----:B------:R-:W-:Y:S01]  /*2a60*/  BSSY.RECONVERGENT B1, `(.L_x_637) ;  /* 0x000001e000017945 */ /* 0x000fe20003800200 */
[----:B---3--:R-:W-:Y:S02]  /*2a70*/  IMAD.MOV.U32 R14, RZ, RZ, R10 ;  /* 0x000000ffff0e7224 */ /* 0x008fe400078e000a */
[----:B------:R-:W-:Y:S01]  /*2a80*/  ISETP.GT.AND P0, PT, R2, R5, PT ;  /* 0x000000050200720c */ /* 0x000fe20003f04270 */
[----:B------:R1:W3:Y:S01]  /*2a90*/  SHFL.DOWN PT, R9, R7, 0x10, R5 ;  /* 0x0a00000007097989 */ /* 0x0002e200000e0005 */
[----:B------:R-:W-:Y:S02]  /*2aa0*/  IMAD.MOV.U32 R15, RZ, RZ, R12 ;  /* 0x000000ffff0f7224 */ /* 0x000fe400078e000c */
[----:B------:R-:W-:Y:S01]  /*2ab0*/  IMAD.MOV.U32 R2, RZ, RZ, R6 ;  /* 0x000000ffff027224 */ /* 0x000fe200078e0006 */
[----:B------:R1:W4:Y:S01]  /*2ac0*/  SHFL.DOWN PT, R11, R10, 0x10, R5 ;  /* 0x0a0000000a0b7989 */ /* 0x00032200000e0005 */
        /* <DEDUP_REMOVED lines=23> */
.L_x_638:
[----:B------:R-:W-:Y:S05]  /*2c40*/  BSYNC.RECONVERGENT B1 ;  /* 0x0000000000017941 */ /* 0x000fea0003800200 */
.L_x_637:
        /* <DEDUP_REMOVED lines=11> */
.L_x_640:
[----:B------:R-:W-:Y:S05]  /*2d00*/  BSYNC.RECONVERGENT B1 ;  /* 0x0000000000017941 */ /* 0x000fea0003800200 */
.L_x_639:
[----:B------:R-:W-:Y:S01]  /*2d10*/  BAR.SYNC.DEFER_BLOCKING 0x0 ;  /* 0x0000000000007b1d */ /* 0x000fe20000010000 */
[----:B------:R-:W-:-:S13]  /*2d20*/  ISETP.NE.AND P1, PT, R0, RZ, PT ;  /* 0x000000ff0000720c */ /* 0x000fda0003f25270 */
[----:B------:R-:W-:Y:S05]  /*2d30*/  @P1 BRA `(.L_x_616) ;  /* 0x0000003400d41947 */ /* 0x000fea0003800000 */
[----:B------:R-:W-:Y:S01]  /*2d40*/  UISETP.GE.AND UP0, UPT, UR6, 0x21, UPT ;  /* 0x000000210600788c */ /* 0x000fe2000bf06270 */
[----:B----4-:R-:W-:Y:S02]  /*2d50*/  IMAD.MOV.U32 R11, RZ, RZ, R14 ;  /* 0x000000ffff0b7224 */ /* 0x010fe400078e000e */
[----:B--2---:R-:W-:Y:S02]  /*2d60*/  IMAD.MOV.U32 R8, RZ, RZ, R15 ;  /* 0x000000ffff087224 */ /* 0x004fe400078e000f */
        /* <DEDUP_REMOVED lines=8> */
[----:B0-----:R-:W0:Y:S01]  /*2df0*/  LDS.64 R12, [UR4+0x20] ;  /* 0x00002004ff0c7984 */ /* 0x001e220008000a00 */
[----:B-1----:R-:W-:Y:S01]  /*2e00*/  DSETP.GEU.AND P0, PT, |R2|, |R6|, PT ;  /* 0x400000060200722a */ /* 0x002fe20003f0e200 */
[----:B------:R-:W-:Y:S01]  /*2e10*/  MOV R4, R6 ;  /* 0x0000000600047202 */ /* 0x000fe20000000f00 */
[----:B------:R-:W-:Y:S02]  /*2e20*/  IMAD.MOV.U32 R5, RZ, RZ, R7 ;  /* 0x000000ffff057224 */ /* 0x000fe400078e0007 */
[----:B0-----:R-:W-:Y:S02]  /*2e30*/  IMAD.MOV.U32 R11, RZ, RZ, R12 ;  /* 0x000000ffff0b7224 */ /* 0x001fe400078e000c */
        /* <DEDUP_REMOVED lines=16> */
.L_x_642:
[----:B------:R-:W-:Y:S05]  /*2f40*/  BSYNC.RECONVERGENT B1 ;  /* 0x0000000000017941 */ /* 0x000fea0003800200 */
.L_x_641:
[----:B------:R-:W-:Y:S01]  /*2f50*/  UISETP.GE.AND UP0, UPT, UR6, 0x41, UPT ;  /* 0x000000410600788c */ /* 0x000fe2000bf06270 */
[----:B---3--:R-:W-:Y:S02]  /*2f60*/  IMAD.MOV.U32 R9, RZ, RZ, R11 ;  /* 0x000000ffff097224 */ /* 0x008fe400078e000b */
[----:B------:R-:W-:Y:S02]  /*2f70*/  IMAD.MOV.U32 R0, RZ, RZ, R8 ;  /* 0x000000ffff007224 */ /* 0x000fe400078e0008 */
[----:B------:R-:W-:Y:S02]  /*2f80*/  IMAD.MOV.U32 R2, RZ, RZ, R4 ;  /* 0x000000ffff027224 */ /* 0x000fe400078e0004 */
[----:B------:R-:W-:Y:S02]  /*2f90*/  IMAD.MOV.U32 R3, RZ, RZ, R5 ;  /* 0x000000ffff037224 */ /* 0x000fe400078e0005 */
        /* <DEDUP_REMOVED lines=8> */
[----:B------:R-:W-:Y:S02]  /*3020*/  IMAD.MOV.U32 R2, RZ, RZ, R6 ;  /* 0x000000ffff027224 */ /* 0x000fe400078e0006 */
[----:B------:R-:W-:Y:S02]  /*3030*/  IMAD.MOV.U32 R3, RZ, RZ, R7 ;  /* 0x000000ffff037224 */ /* 0x000fe400078e0007 */
[----:B0-----:R-:W-:-:S02]  /*3040*/  IMAD.MOV.U32 R9, RZ, RZ, R12 ;  /* 0x000000ffff097224 */ /* 0x001fc400078e000c */
        /* <DEDUP_REMOVED lines=16> */
.L_x_644:
[----:B------:R-:W-:Y:S05]  /*3150*/  BSYNC.RECONVERGENT B1 ;  /* 0x0000000000017941 */ /* 0x000fea0003800200 */
.L_x_643:
[----:B------:R-:W-:Y:S01]  /*3160*/  UISETP.GE.AND UP0, UPT, UR6, 0x61, UPT ;  /* 0x000000610600788c */ /* 0x000fe2000bf06270 */
[----:B------:R-:W-:Y:S01]  /*3170*/  IMAD.MOV.U32 R11, RZ, RZ, R9 ;  /* 0x000000ffff0b7224 */ /* 0x000fe200078e0009 */
[----:B------:R-:W-:Y:S01]  /*3180*/  MOV R8, R0 ;  /* 0x0000000000087202 */ /* 0x000fe20000000f00 */
[----:B------:R-:W-:Y:S02]  /*3190*/  IMAD.MOV.U32 R4, RZ, RZ, R2 ;  /* 0x000000ffff047224 */ /* 0x000fe400078e0002 */
[----:B------:R-:W-:-:S04]  /*31a0*/  IMAD.MOV.U32 R5, RZ, RZ, R3 ;  /* 0x000000ffff057224 */ /* 0x000fc800078e0003 */
        /* <DEDUP_REMOVED lines=27> */
.L_x_646:
[----:B------:R-:W-:Y:S05]  /*3360*/  BSYNC.RECONVERGENT B1 ;  /* 0x0000000000017941 */ /* 0x000fea0003800200 */
.L_x_645:
[----:B------:R-:W-:Y:S01]  /*3370*/  UISETP.GE.AND UP0, UPT, UR6, 0x81, UPT ;  /* 0x000000810600788c */ /* 0x000fe2000bf06270 */
[----:B------:R-:W-:Y:S02]  /*3380*/  IMAD.MOV.U32 R9, RZ, RZ, R11 ;  /* 0x000000ffff097224 */ /* 0x000fe400078e000b */
        /* <DEDUP_REMOVED lines=30> */
.L_x_648:
[----:B------:R-:W-:Y:S05]  /*3570*/  BSYNC.RECONVERGENT B1 ;  /* 0x0000000000017941 */ /* 0x000fea0003800200 */
.L_x_647:
        /* <DEDUP_REMOVED lines=32> */
.L_x_650:
[----:B------:R-:W-:Y:S05]  /*3780*/  BSYNC.RECONVERGENT B1 ;  /* 0x0000000000017941 */ /* 0x000fea0003800200 */
.L_x_649:
        /* <DEDUP_REMOVED lines=14> */
[----:B------:R-:W-:Y:S01]  /*3870*/  IMAD.MOV.U32 R7, RZ, RZ, R3 ;  /* 0x000000ffff077224 */ /* 0x000fe200078e0003 */
[----:B0-----:R-:W-:Y:S01]  /*3880*/  MOV R0, R13 ;  /* 0x0000000d00007202 */ /* 0x001fe20000000f00 */
        /* <DEDUP_REMOVED lines=16> */
.L_x_652:
[----:B------:R-:W-:Y:S05]  /*3990*/  BSYNC.RECONVERGENT B1 ;  /* 0x0000000000017941 */ /* 0x000fea0003800200 */
.L_x_651:
[----:B------:R-:W-:Y:S01]  /*39a0*/  UISETP.GE.AND UP0, UPT, UR6, 0xe1, UPT ;  /* 0x000000e10600788c */ /* 0x000fe2000bf06270 */
[----:B------:R-:W-:Y:S02]  /*39b0*/  IMAD.MOV.U32 R14, RZ, RZ, R9 ;  /* 0x000000ffff0e7224 */ /* 0x000fe400078e0009 */
[----:B------:R-:W-:Y:S02]  /*39c0*/  IMAD.MOV.U32 R15, RZ, RZ, R0 ;  /* 0x000000ffff0f7224 */ /* 0x000fe400078e0000 */
[----:B------:R-:W-:Y:S02]  /*39d0*/  IMAD.MOV.U32 R2, RZ, RZ, R6 ;  /* 0x000000ffff027224 */ /* 0x000fe400078e0006 */
[----:B------:R-:W-:Y:S02]  /*39e0*/  IMAD.MOV.U32 R3, RZ, RZ, R7 ;  /* 0x000000ffff037224 */ /* 0x000fe400078e0007 */
[----:B------:R-:W-:Y:S05]  /*39f0*/  BRA.U !UP0, `(.L_x_616) ;  /* 0x0000002908a47547 */ /* 0x000fea000b800000 */
[----:B------:R-:W1:Y:S01]  /*3a00*/  S2UR UR5, SR_CgaCtaId ;  /* 0x00000000000579c3 */ /* 0x000e620000008800 */
[----:B------:R-:W-:Y:S02]  /*3a10*/  UMOV UR4, 0x400 ;  /* 0x0000040000047882 */ /* 0x000fe40000000000 */
[----:B-1----:R-:W-:-:S09]  /*3a20*/  ULEA UR4, UR5, UR4, 0x18 ;  /* 0x0000000405047291 */ /* 0x002fd2000f8ec0ff */
[----:B------:R-:W1:Y:S04]  /*3a30*/  LDS.64 R4, [UR4+0x78] ;  /* 0x00007804ff047984 */ /* 0x000e680008000a00 */
[----:B------:R-:W2:Y:S01]  /*3a40*/  LDS.64 R10, [UR4+0x80] ;  /* 0x00008004ff0a7984 */ /* 0x000ea20008000a00 */
        /* <DEDUP_REMOVED lines=21> */
.L_x_584:
        /* <DEDUP_REMOVED lines=30> */
[----:B------:R-:W-:Y:S02]  /*3d80*/  ISETP.GE.U32.AND.EX P0, PT, RZ, RZ, PT, P0 ;  /* 0x000000ffff00720c */ /* 0x000fe40003f06100 */
[----:B------:R-:W-:-:S11]  /*3d90*/  IADD3.X R7, PT, PT, RZ, UR7, RZ, P1, !PT ;  /* 0x00000007ff077c10 */ /* 0x000fd60008ffe4ff */
[----:B------:R-:W-:-:S06]  /*3da0*/  DSETP.LT.OR P0, PT, |R8|, |R4|, !P0 ;  /* 0x400000040800722a */ /* 0x000fcc0004701600 */
[----:B------:R-:W-:Y:S02]  /*3db0*/  FSEL R8, R4, R8, P0 ;  /* 0x0000000804087208 */ /* 0x000fe40000000000 */
[----:B------:R-:W-:Y:S02]  /*3dc0*/  FSEL R9, R5, R9, P0 ;  /* 0x0000000905097208 */ /* 0x000fe40000000000 */
[----:B------:R-:W-:Y:S02]  /*3dd0*/  SEL R23, R6, R23, P0 ;  /* 0x0000001706177207 */ /* 0x000fe40000000000 */
[----:B------:R-:W-:-:S07]  /*3de0*/  SEL R24, R7, R24, P0 ;  /* 0x0000001807187207 */ /* 0x000fce0000000000 */
.L_x_654:
[----:B------:R-:W-:Y:S05]  /*3df0*/  BSYNC.RECONVERGENT B1 ;  /* 0x0000000000017941 */ /* 0x000fea0003800200 */
.L_x_653:
[----:B------:R-:W-:Y:S01]  /*3e00*/  UISETP.GE.U32.AND UP0, UPT, UR4, 0xa00, UPT ;  /* 0x00000a000400788c */ /* 0x000fe2000bf06070 */
[----:B------:R-:W-:-:S08]  /*3e10*/  IMAD.MOV.U32 R5, RZ, RZ, 0x500 ;  /* 0x00000500ff057424 */ /* 0x000fd000078e00ff */
[----:B------:R-:W-:Y:S05]  /*3e20*/  BRA.U !UP0, `(.L_x_655) ;  /* 0x00000005084c7547 */ /* 0x000fea000b800000 */
[----:B------:R-:W-:Y:S01]  /*3e30*/  IMAD.MOV.U32 R12, RZ, RZ, R8 ;  /* 0x000000ffff0c7224 */ /* 0x000fe200078e0008 */
[----:B------:R-:W0:Y:S01]  /*3e40*/  LDCU UR4, c[0x0][0x398] ;  /* 0x00007300ff0477ac */ /* 0x000e220008000800 */
[----:B------:R-:W-:Y:S02]  /*3e50*/  IMAD.MOV.U32 R13, RZ, RZ, R9 ;  /* 0x000000ffff0d7224 */ /* 0x000fe400078e0009 */
[----:B------:R-:W-:Y:S01]  /*3e60*/  IMAD.MOV.U32 R17, RZ, RZ, 0x500 ;  /* 0x00000500ff117424 */ /* 0x000fe200078e00ff */
[----:B------:R-:W1:Y:S01]  /*3e70*/  LDCU.64 UR6, c[0x0][0x388] ;  /* 0x00007100ff0677ac */ /* 0x000e620008000a00 */
[----:B------:R-:W-:-:S05]  /*3e80*/  NOP ;  /* 0x0000000000007918 */ /* 0x000fca0000000000 */
.L_x_656:
[----:B------:R-:W-:-:S05]  /*3e90*/  IMAD.WIDE.U32 R26, R17, 0x8, R2 ;  /* 0x00000008111a7825 */ /* 0x000fca00078e0002 */
[----:B------:R-:W2:Y:S04]  /*3ea0*/  LDG.E.64 R14, desc[UR8][R26.64] ;  /* 0x000000081a0e7981 */ /* 0x000ea8000c1e1b00 */
[----:B------:R-:W3:Y:S04]  /*3eb0*/  LDG.E.64 R4, desc[UR8][R26.64+0x800] ;  /* 0x000800081a047981 */ /* 0x000ee8000c1e1b00 */
[----:B------:R-:W4:Y:S04]  /*3ec0*/  LDG.E.64 R6, desc[UR8][R26.64+0x1000] ;  /* 0x001000081a067981 */ /* 0x000f28000c1e1b00 */
[----:B------:R-:W5:Y:S04]  /*3ed0*/  LDG.E.64 R10, desc[UR8][R26.64+0x1800] ;  /* 0x001800081a0a7981 */ /* 0x000f68000c1e1b00 */
[----:B------:R-:W5:Y:S01]  /*3ee0*/  LDG.E.64 R8, desc[UR8][R26.64+0x2000] ;  /* 0x002000081a087981 */ /* 0x000f62000c1e1b00 */
[----:B-1----:R-:W-:-:S04]  /*3ef0*/  IADD3 R18, P0, P1, R0, UR6, R17 ;  /* 0x0000000600127c10 */ /* 0x002fc8000f91e011 */
[----:B------:R-:W-:Y:S01]  /*3f00*/  IADD3.X R16, PT, PT, RZ, UR7, RZ, P0, P1 ;  /* 0x00000007ff107c10 */ /* 0x000fe200087e24ff */
[----:B------:R-:W-:Y:S01]  /*3f10*/  IMAD.MOV.U32 R20, RZ, RZ, R18 ;  /* 0x000000ffff147224 */ /* 0x000fe200078e0012 */
[----:B------:R-:W-:-:S03]  /*3f20*/  IADD3 R22, P3, PT, R18, 0x100, RZ ;  /* 0x0000010012167810 */ /* 0x000fc60007f7e0ff */
        /* <DEDUP_REMOVED lines=11> */
[----:B------:R-:W-:Y:S01]  /*3fe0*/  IMAD.X R24, RZ, RZ, R16, P3 ;  /* 0x000000ffff187224 */ /* 0x000fe200018e0610 */
[----:B------:R-:W-:-:S03]  /*3ff0*/  IADD3 R13, P3, PT, R18, 0x200, RZ ;  /* 0x00000200120d7810 */ /* 0x000fc60007f7e0ff */
[----:B---3--:R-:W-:-:S14]  /*4000*/  DSETP.GEU.AND P1, PT, |R14|, |R4|, PT ;  /* 0x400000040e00722a */ /* 0x008fdc0003f2e200 */
[----:B------:R-:W-:-:S04]  /*4010*/  @P1 ISETP.GE.U32.AND P0, PT, R20, R22, PT ;  /* 0x000000161400120c */ /* 0x000fc80003f06070 */
[----:B------:R-:W-:-:S13]  /*4020*/  @P1 ISETP.GE.AND.EX P0, PT, R19, R24, PT, P0 ;  /* 0x000000181300120c */ /* 0x000fda0003f06300 */
[----:B------:R-:W-:-:S06]  /*4030*/  @P1 DSETP.LT.OR P0, PT, |R4|, |R14|, !P0 ;  /* 0x4000000e0400122a */ /* 0x000fcc0004701600 */
[----:B------:R-:W-:Y:S01]  /*4040*/  @P1 FSEL R12, R14, R4, P0 ;  /* 0x000000040e0c1208 */ /* 0x000fe20000000000 */
[----:B------:R-:W-:Y:S01]  /*4050*/  IMAD.X R14, RZ, RZ, R16, P3 ;  /* 0x000000ffff0e7224 */ /* 0x000fe200018e0610 */
[----:B------:R-:W-:Y:S02]  /*4060*/  @P1 FSEL R15, R15, R5, P0 ;  /* 0x000000050f0f1208 */ /* 0x000fe40000000000 */
[----:B------:R-:W-:Y:S01]  /*4070*/  @P1 SEL R22, R20, R22, P0 ;  /* 0x0000001614161207 */ /* 0x000fe20000000000 */
[----:B------:R-:W-:Y:S01]  /*4080*/  @P1 IMAD.MOV.U32 R4, RZ, RZ, R12 ;  /* 0x000000ffff041224 */ /* 0x000fe200078e000c */
[----:B------:R-:W-:Y:S01]  /*4090*/  IADD3 R12, P3, PT, R18, 0x300, RZ ;  /* 0x00000300120c7810 */ /* 0x000fe20007f7e0ff */
[----:B------:R-:W-:Y:S02]  /*40a0*/  @P1 IMAD.MOV.U32 R5, RZ, RZ, R15 ;  /* 0x000000ffff051224 */ /* 0x000fe400078e000f */
[----:B------:R-:W-:Y:S01]  /*40b0*/  IMAD.MOV.U32 R15, RZ, RZ, R24 ;  /* 0x000000ffff0f7224 */ /* 0x000fe200078e0018 */
[----:B------:R-:W-:-:S03]  /*40c0*/  @P1 SEL R15, R19, R24, P0 ;  /* 0x00000018130f1207 */ /* 0x000fc60000000000 */
[----:B----4-:R-:W-:-:S14]  /*40d0*/  DSETP.GEU.AND P2, PT, |R4|, |R6|, PT ;  /* 0x400000060400722a */ /* 0x010fdc0003f4e200 */
[----:B------:R-:W-:-:S04]  /*40e0*/  @P2 ISETP.GE.U32.AND P0, PT, R22, R13, PT ;  /* 0x0000000d1600220c */ /* 0x000fc80003f06070 */
[----:B------:R-:W-:-:S13]  /*40f0*/  @P2 ISETP.GE.AND.EX P0, PT, R15, R14, PT, P0 ;  /* 0x0000000e0f00220c */ /* 0x000fda0003f06300 */
[----:B------:R-:W-:-:S06]  /*4100*/  @P2 DSETP.LT.OR P0, PT, |R6|, |R4|, !P0 ;  /* 0x400000040600222a */ /* 0x000fcc0004701600 */
[----:B------:R-:W-:Y:S02]  /*4110*/  @P2 FSEL R4, R4, R6, P0 ;  /* 0x0000000604042208 */ /* 0x000fe40000000000 */
[----:B------:R-:W-:Y:S02]  /*4120*/  @P2 FSEL R5, R5, R7, P0 ;  /* 0x0000000705052208 */ /* 0x000fe40000000000 */
[----:B------:R-:W-:Y:S01]  /*4130*/  @P2 SEL R14, R15, R14, P0 ;  /* 0x0000000e0f0e2207 */ /* 0x000fe20000000000 */
[----:B------:R-:W-:Y:S02]  /*4140*/  @P2 IMAD.MOV.U32 R6, RZ, RZ, R4 ;  /* 0x000000ffff062224 */ /* 0x000fe400078e0004 */
[----:B------:R-:W-:Y:S02]  /*4150*/  @P2 IMAD.MOV.U32 R7, RZ, RZ, R5 ;  /* 0x000000ffff072224 */ /* 0x000fe400078e0005 */
[----:B------:R-:W-:Y:S01]  /*4160*/  IMAD.MOV.U32 R5, RZ, RZ, R13 ;  /* 0x000000ffff057224 */ /* 0x000fe200078e000d */
[----:B------:R-:W-:Y:S01]  /*4170*/  @P2 SEL R5, R22, R13, P0 ;  /* 0x0000000d16052207 */ /* 0x000fe20000000000 */
        /* <DEDUP_REMOVED lines=13> */
[----:B------:R-:W-:-:S04]  /*4250*/  IADD3 R5, PT, PT, R17, 0xa00, RZ ;  /* 0x00000a0011057810 */ /* 0x000fc80007ffe0ff */
[----:B0-----:R-:W-:Y:S01]  /*4260*/  ISETP.GT.AND P1, PT, R5, UR4, PT ;  /* 0x0000000405007c0c */ /* 0x001fe2000bf24270 */
[----:B------:R-:W-:Y:S01]  /*4270*/  DSETP.GEU.AND P2, PT, |R10|, |R8|, PT ;  /* 0x400000080a00722a */ /* 0x000fe20003f4e200 */
[----:B------:R-:W-:-:S04]  /*4280*/  VIADD R5, R17, 0x500 ;  /* 0x0000050011057836 */ /* 0x000fc80000000000 */
[----:B------:R-:W-:-:S09]  /*4290*/  IMAD.MOV.U32 R17, RZ, RZ, R5 ;  /* 0x000000ffff117224 */ /* 0x000fd200078e0005 */
        /* <DEDUP_REMOVED lines=12> */
.L_x_655:
        /* <DEDUP_REMOVED lines=14> */
[----:B------:R-:W-:Y:S01]  /*4440*/  IMAD.IADD R7, R0, 0x1, R5 ;  /* 0x0000000100077824 */ /* 0x000fe200078e0205 */
[----:B------:R-:W-:-:S04]  /*4450*/  LEA.HI R4, R10, 0x1, RZ, 0x18 ;  /* 0x000000010a047811 */ /* 0x000fc800078fc0ff */
[C---:B------:R-:W-:Y:S02]  /*4460*/  IADD3 R14, P0, PT, R7.reuse, UR6, RZ ;  /* 0x00000006070e7c10 */ /* 0x040fe4000ff1e0ff */
[----:B------:R-:W-:Y:S01]  /*4470*/  LOP3.LUT R6, R4, 0x3, RZ, 0xc0, !PT ;  /* 0x0000000304067812 */ /* 0x000fe200078ec0ff */
[----:B------:R-:W-:Y:S02]  /*4480*/  IMAD.MOV.U32 R4, RZ, RZ, R0 ;  /* 0x000000ffff047224 */ /* 0x000fe400078e0000 */
[----:B------:R-:W-:Y:S02]  /*4490*/  IMAD.X R15, RZ, RZ, UR7, P0 ;  /* 0x00000007ff0f7e24 */ /* 0x000fe400080e06ff */
[----:B------:R-:W-:Y:S02]  /*44a0*/  IMAD.MOV R11, RZ, RZ, -R6 ;  /* 0x000000ffff0b7224 */ /* 0x000fe400078e0a06 */
[----:B0-----:R-:W-:-:S04]  /*44b0*/  IMAD.WIDE.U32 R2, R7, 0x8, R2 ;  /* 0x0000000807027825 */ /* 0x001fc800078e0002 */
[----:B------:R-:W-:Y:S02]  /*44c0*/  IMAD.MOV.U32 R12, RZ, RZ, R2 ;  /* 0x000000ffff0c7224 */ /* 0x000fe400078e0002 */
[----:B------:R-:W-:-:S07]  /*44d0*/  IMAD.MOV.U32 R13, RZ, RZ, R3 ;  /* 0x000000ffff0d7224 */ /* 0x000fce00078e0003 */
.L_x_663:
[----:B------:R-:W-:Y:S02]  /*44e0*/  IMAD.MOV.U32 R2, RZ, RZ, R12 ;  /* 0x000000ffff027224 */ /* 0x000fe400078e000c */
[----:B------:R-:W-:-:S06]  /*44f0*/  IMAD.MOV.U32 R3, RZ, RZ, R13 ;  /* 0x000000ffff037224 */ /* 0x000fcc00078e000d */
[----:B------:R-:W2:Y:S01]  /*4500*/  LDG.E.64 R2, desc[UR8][R2.64] ;  /* 0x0000000802027981 */ /* 0x000ea2000c1e1b00 */
[----:B------:R-:W-:Y:S01]  /*4510*/  VIADD R11, R11, 0x1 ;  /* 0x000000010b0b7836 */ /* 0x000fe20000000000 */
[----:B------:R-:W-:Y:S01]  /*4520*/  BSSY.RECONVERGENT B3, `(.L_x_661) ;  /* 0x000001b000037945 */ /* 0x000fe20003800200 */
[----:B------:R-:W-:Y:S01]  /*4530*/  IMAD.MOV.U32 R19, RZ, RZ, R23 ;  /* 0x000000ffff137224 */ /* 0x000fe200078e0017 */
[----:B------:R-:W-:Y:S01]  /*4540*/  MOV R7, R9 ;  /* 0x0000000900077202 */ /* 0x000fe20000000f00 */
[----:B------:R-:W-:Y:S01]  /*4550*/  IMAD.MOV.U32 R16, RZ, RZ, R24 ;  /* 0x000000ffff107224 */ /* 0x000fe200078e0018 */
[----:B------:R-:W-:Y:S01]  /*4560*/  ISETP.NE.AND P2, PT, R11, RZ, PT ;  /* 0x000000ff0b00720c */ /* 0x000fe20003f45270 */
[----:B------:R-:W-:Y:S01]  /*4570*/  IMAD.MOV.U32 R6, RZ, RZ, R8 ;  /* 0x000000ffff067224 */ /* 0x000fe200078e0008 */
[----:B------:R-:W-:Y:S01]  /*4580*/  IADD3 R12, P3, PT, R12, 0x800, RZ ;  /* 0x000008000c0c7810 */ /* 0x000fe20007f7e0ff */
[----:B------:R-:W-:Y:S02]  /*4590*/  IMAD.MOV.U32 R23, RZ, RZ, R14 ;  /* 0x000000ffff177224 */ /* 0x000fe400078e000e */
[----:B------:R-:W-:Y:S01]  /*45a0*/  IMAD.MOV.U32 R24, RZ, RZ, R15 ;  /* 0x000000ffff187224 */ /* 0x000fe200078e000f */
[----:B--2---:R-:W-:Y:S01]  /*45b0*/  DSETP.GEU.AND P0, PT, |R8|, |R2|, PT ;  /* 0x400000020800722a */ /* 0x004fe20003f0e200 */
[----:B------:R-:W-:-:S02]  /*45c0*/  IMAD.MOV.U32 R8, RZ, RZ, R2 ;  /* 0x000000ffff087224 */ /* 0x000fc400078e0002 */
        /* <DEDUP_REMOVED lines=16> */
.L_x_662:
[----:B------:R-:W-:Y:S05]  /*46d0*/  BSYNC.RECONVERGENT B3 ;  /* 0x0000000000037941 */ /* 0x000fea0003800200 */
.L_x_661:
[----:B------:R-:W-:Y:S01]  /*46e0*/  IADD3 R14, P0, PT, R14, 0x100, RZ ;  /* 0x000001000e0e7810 */ /* 0x000fe20007f1e0ff */
[----:B------:R-:W-:Y:S02]  /*46f0*/  VIADD R4, R4, 0x100 ;  /* 0x0000010004047836 */ /* 0x000fe40000000000 */
[----:B------:R-:W-:Y:S02]  /*4700*/  IMAD.X R13, RZ, RZ, R13, P3 ;  /* 0x000000ffff0d7224 */ /* 0x000fe400018e060d */
[----:B------:R-:W-:Y:S01]  /*4710*/  IMAD.X R15, RZ, RZ, R15, P0 ;  /* 0x000000ffff0f7224 */ /* 0x000fe200000e060f */
[----:B------:R-:W-:Y:S07]  /*4720*/  @P2 BRA `(.L_x_663) ;  /* 0xfffffffc006c2947 */ /* 0x000fee000383ffff */
.L_x_660:
[----:B------:R-:W-:Y:S05]  /*4730*/  BSYNC.RECONVERGENT B2 ;  /* 0x0000000000027941 */ /* 0x000fea0003800200 */
.L_x_659:
[----:B------:R-:W-:-:S13]  /*4740*/  ISETP.GE.U32.AND P0, PT, R10, 0x300, PT ;  /* 0x000003000a00780c */ /* 0x000fda0003f06070 */
[----:B------:R-:W-:Y:S05]  /*4750*/  @!P0 BRA `(.L_x_658) ;  /* 0x0000000400fc8947 */ /* 0x000fea0003800000 */
[----:B------:R-:W0:Y:S01]  /*4760*/  LDCU.128 UR12, c[0x0][0x380] ;  /* 0x00007000ff0c77ac */ /* 0x000e220008000c00 */
[----:B------:R-:W1:Y:S01]  /*4770*/  LDC.64 R20, c[0x0][0x380] ;  /* 0x0000e000ff147b82 */ /* 0x000e620000000a00 */
[C---:B------:R-:W-:Y:S01]  /*4780*/  IADD3 R7, P1, PT, R4.reuse, R5, RZ ;  /* 0x0000000504077210 */ /* 0x040fe20007f3e0ff */
[C---:B------:R-:W-:Y:S02]  /*4790*/  IMAD.IADD R16, R4.reuse, 0x1, R5 ;  /* 0x0000000104107824 */ /* 0x040fe400078e0205 */
[----:B------:R-:W-:Y:S02]  /*47a0*/  VIADD R22, R4, 0x200 ;  /* 0x0000020004167836 */ /* 0x000fe40000000000 */
[----:B------:R-:W-:Y:S02]  /*47b0*/  IMAD.X R10, RZ, RZ, RZ, P1 ;  /* 0x000000ffff0a7224 */ /* 0x000fe400008e06ff */
[----:B------:R-:W2:Y:S01]  /*47c0*/  LDC.64 R2, c[0x0][0x388] ;  /* 0x0000e200ff027b82 */ /* 0x000ea20000000a00 */
[----:B0-----:R-:W-:-:S02]  /*47d0*/  LEA R6, P2, R7, UR12, 0x3 ;  /* 0x0000000c07067c11 */ /* 0x001fc4000f8418ff */
[----:B------:R-:W-:Y:S02]  /*47e0*/  IADD3 R18, P0, PT, R16, UR14, RZ ;  /* 0x0000000e10127c10 */ /* 0x000fe4000ff1e0ff */
[----:B------:R-:W-:Y:S02]  /*47f0*/  IADD3 R6, P1, PT, R6, 0x1800, RZ ;  /* 0x0000180006067810 */ /* 0x000fe40007f3e0ff */
[----:B------:R-:W-:Y:S01]  /*4800*/  LEA.HI.X R5, R7, UR13, R10, 0x3, P2 ;  /* 0x0000000d07057c11 */ /* 0x000fe200090f1c0a */
[----:B-1----:R-:W-:-:S04]  /*4810*/  IMAD.WIDE.U32 R20, R16, 0x8, R20 ;  /* 0x0000000810147825 */ /* 0x002fc800078e0014 */
[----:B------:R-:W-:Y:S02]  /*4820*/  IMAD.X R19, RZ, RZ, UR15, P0 ;  /* 0x0000000fff137e24 */ /* 0x000fe400080e06ff */
[----:B------:R-:W-:-:S07]  /*4830*/  IMAD.X R5, RZ, RZ, R5, P1 ;  /* 0x000000ffff057224 */ /* 0x000fce00008e0605 */
.L_x_672:
[----:B------:R-:W3:Y:S01]  /*4840*/  LDG.E.64 R14, desc[UR8][R20.64] ;  /* 0x00000008140e7981 */ /* 0x000ee2000c1e1b00 */
[----:B------:R-:W-:-:S05]  /*4850*/  IMAD.MOV.U32 R4, RZ, RZ, R6 ;  /* 0x000000ffff047224 */ /* 0x000fca00078e0006 */
[----:B------:R0:W5:Y:S04]  /*4860*/  LDG.E.64 R10, desc[UR8][R4.64+-0x1000] ;  /* 0xfff00008040a7981 */ /* 0x000168000c1e1b00 */
[----:B------:R0:W5:Y:S01]  /*4870*/  LDG.E.64 R6, desc[UR8][R4.64+-0x800] ;  /* 0xfff8000804067981 */ /* 0x000162000c1e1b00 */
[----:B------:R-:W-:Y:S01]  /*4880*/  BSSY.RECONVERGENT B2, `(.L_x_664) ;  /* 0x0000015000027945 */ /* 0x000fe20003800200 */
[----:B------:R-:W-:Y:S02]  /*4890*/  IMAD.MOV.U32 R26, RZ, RZ, R18 ;  /* 0x000000ffff1a7224 */ /* 0x000fe400078e0012 */
[----:B------:R-:W-:Y:S01]  /*48a0*/  IMAD.MOV.U32 R25, RZ, RZ, R19 ;  /* 0x000000ffff197224 */ /* 0x000fe200078e0013 */
[----:B---3--:R-:W-:Y:S01]  /*48b0*/  DSETP.GEU.AND P0, PT, |R8|, |R14|, PT ;  /* 0x4000000e0800722a */ /* 0x008fe20003f0e200 */
[----:B------:R-:W-:Y:S01]  /*48c0*/  MOV R12, R14 ;  /* 0x0000000e000c7202 */ /* 0x000fe20000000f00 */
[----:B------:R-:W-:-:S12]  /*48d0*/  IMAD.MOV.U32 R13, RZ, RZ, R15 ;  /* 0x000000ffff0d7224 */ /* 0x000fd800078e000f */
        /* <DEDUP_REMOVED lines=15> */
.L_x_665:
[----:B------:R-:W-:Y:S05]  /*49d0*/  BSYNC.RECONVERGENT B2 ;  /* 0x0000000000027941 */ /* 0x000fea0003800200 */
.L_x_664:
[----:B-----5:R-:W-:Y:S01]  /*49e0*/  DSETP.GEU.AND P0, PT, |R12|, |R10|, PT ;  /* 0x4000000a0c00722a */ /* 0x020fe20003f0e200 */
[----:B------:R-:W-:Y:S01]  /*49f0*/  VIADD R9, R16, 0x100 ;  /* 0x0000010010097836 */ /* 0x000fe20000000000 */
[----:B------:R-:W-:Y:S01]  /*4a00*/  BSSY.RECONVERGENT B2, `(.L_x_666) ;  /* 0x0000016000027945 */ /* 0x000fe20003800200 */
[----:B------:R-:W-:-:S03]  /*4a10*/  IMAD.MOV.U32 R8, RZ, RZ, R10 ;  /* 0x000000ffff087224 */ /* 0x000fc600078e000a */
[----:B--2---:R-:W-:Y:S01]  /*4a20*/  IADD3 R23, P1, PT, R9, R2, RZ ;  /* 0x0000000209177210 */ /* 0x004fe20007f3e0ff */
[----:B------:R-:W-:-:S04]  /*4a30*/  IMAD.MOV.U32 R9, RZ, RZ, R11 ;  /* 0x000000ffff097224 */ /* 0x000fc800078e000b */
[----:B------:R-:W-:Y:S02]  /*4a40*/  IMAD.X R24, RZ, RZ, R3, P1 ;  /* 0x000000ffff187224 */ /* 0x000fe400008e0603 */
[----:B------:R-:W-:Y:S02]  /*4a50*/  IMAD.MOV.U32 R15, RZ, RZ, R23 ;  /* 0x000000ffff0f7224 */ /* 0x000fe400078e0017 */
[----:B------:R-:W-:Y:S01]  /*4a60*/  IMAD.MOV.U32 R14, RZ, RZ, R24 ;  /* 0x000000ffff0e7224 */ /* 0x000fe200078e0018 */
        /* <DEDUP_REMOVED lines=15> */
.L_x_667:
[----:B------:R-:W-:Y:S05]  /*4b60*/  BSYNC.RECONVERGENT B2 ;  /* 0x0000000000027941 */ /* 0x000fea0003800200 */
.L_x_666:
[----:B------:R0:W5:Y:S01]  /*4b70*/  LDG.E.64 R10, desc[UR8][R4.64] ;  /* 0x00000008040a7981 */ /* 0x000162000c1e1b00 */
[----:B------:R-:W-:Y:S01]  /*4b80*/  DSETP.GEU.AND P0, PT, |R8|, |R6|, PT ;  /* 0x400000060800722a */ /* 0x000fe20003f0e200 */
[----:B------:R-:W-:Y:S01]  /*4b90*/  VIADD R13, R16, 0x200 ;  /* 0x00000200100d7836 */ /* 0x000fe20000000000 */
[----:B------:R-:W-:Y:S01]  /*4ba0*/  BSSY.RECONVERGENT B2, `(.L_x_668) ;  /* 0x0000016000027945 */ /* 0x000fe20003800200 */
[----:B------:R-:W-:-:S03]  /*4bb0*/  MOV R12, R6 ;  /* 0x00000006000c7202 */ /* 0x000fc60000000f00 */
[----:B------:R-:W-:Y:S01]  /*4bc0*/  IADD3 R24, P1, PT, R13, R2, RZ ;  /* 0x000000020d187210 */ /* 0x000fe20007f3e0ff */
[----:B------:R-:W-:-:S04]  /*4bd0*/  IMAD.MOV.U32 R13, RZ, RZ, R7 ;  /* 0x000000ffff0d7224 */ /* 0x000fc800078e0007 */
[----:B------:R-:W-:Y:S02]  /*4be0*/  IMAD.X R23, RZ, RZ, R3, P1 ;  /* 0x000000ffff177224 */ /* 0x000fe400008e0603 */
        /* <DEDUP_REMOVED lines=17> */
.L_x_669:
[----:B------:R-:W-:Y:S05]  /*4d00*/  BSYNC.RECONVERGENT B2 ;  /* 0x0000000000027941 */ /* 0x000fea0003800200 */
.L_x_668:
[----:B-----5:R-:W-:Y:S01]  /*4d10*/  DSETP.GEU.AND P0, PT, |R12|, |R10|, PT ;  /* 0x4000000a0c00722a */ /* 0x020fe20003f0e200 */
[----:B------:R-:W-:Y:S01]  /*4d20*/  VIADD R7, R16, 0x300 ;  /* 0x0000030010077836 */ /* 0x000fe20000000000 */
[----:B------:R-:W-:Y:S01]  /*4d30*/  BSSY.RECONVERGENT B2, `(.L_x_670) ;  /* 0x0000016000027945 */ /* 0x000fe20003800200 */
[----:B------:R-:W-:Y:S02]  /*4d40*/  IMAD.MOV.U32 R8, RZ, RZ, R10 ;  /* 0x000000ffff087224 */ /* 0x000fe400078e000a */
[----:B------:R-:W-:Y:S01]  /*4d50*/  IMAD.MOV.U32 R9, RZ, RZ, R11 ;  /* 0x000000ffff097224 */ /* 0x000fe200078e000b */
[----:B------:R-:W-:-:S05]  /*4d60*/  IADD3 R7, P1, PT, R7, R2, RZ ;  /* 0x0000000207077210 */ /* 0x000fca0007f3e0ff */
        /* <DEDUP_REMOVED lines=18> */
.L_x_671:
[----:B------:R-:W-:Y:S05]  /*4e90*/  BSYNC.RECONVERGENT B2 ;  /* 0x0000000000027941 */ /* 0x000fea0003800200 */
.L_x_670:
[----:B------:R-:W-:Y:S01]  /*4ea0*/  VIADD R10, R22, 0x200 ;  /* 0x00000200160a7836 */ /* 0x000fe20000000000 */
[----:B------:R-:W-:Y:S01]  /*4eb0*/  IADD3 R6, P2, PT, R4, 0x2000, RZ ;  /* 0x0000200004067810 */ /* 0x000fe20007f5e0ff */
[----:B------:R-:W-:Y:S01]  /*4ec0*/  VIADD R22, R22, 0x400 ;  /* 0x0000040016167836 */ /* 0x000fe20000000000 */
[----:B------:R-:W-:Y:S01]  /*4ed0*/  IADD3 R18, P1, PT, R18, 0x400, RZ ;  /* 0x0000040012127810 */ /* 0x000fe20007f3e0ff */
[----:B------:R-:W-:Y:S01]  /*4ee0*/  VIADD R16, R16, 0x400 ;  /* 0x0000040010107836 */ /* 0x000fe20000000000 */
[----:B------:R-:W-:Y:S01]  /*4ef0*/  ISETP.GE.AND P0, PT, R10, R17, PT ;  /* 0x000000110a00720c */ /* 0x000fe20003f06270 */
[----:B------:R-:W-:Y:S01]  /*4f00*/  IMAD.X R5, RZ, RZ, R5, P2 ;  /* 0x000000ffff057224 */ /* 0x000fe200010e0605 */
[----:B------:R-:W-:Y:S02]  /*4f10*/  IADD3 R20, P2, PT, R20, 0x2000, RZ ;  /* 0x0000200014147810 */ /* 0x000fe40007f5e0ff */
[----:B------:R-:W-:-:S03]  /*4f20*/  IADD3.X R19, PT, PT, RZ, R19, RZ, P1, !PT ;  /* 0x00000013ff137210 */ /* 0x000fc60000ffe4ff */
[----:B------:R-:W-:-:S06]  /*4f30*/  IMAD.X R21, RZ, RZ, R21, P2 ;  /* 0x000000ffff157224 */ /* 0x000fcc00010e0615 */
[----:B------:R-:W-:Y:S05]  /*4f40*/  @!P0 BRA `(.L_x_672) ;  /* 0xfffffff8003c8947 */ /* 0x000fea000383ffff */
.L_x_658:
[----:B------:R-:W-:Y:S05]  /*4f50*/  BSYNC.RECONVERGENT B1 ;  /* 0x0000000000017941 */ /* 0x000fea0003800200 */
.L_x_657:
        /* <DEDUP_REMOVED lines=32> */
.L_x_674:
[----:B------:R-:W-:Y:S05]  /*5160*/  BSYNC.RECONVERGENT B1 ;  /* 0x0000000000017941 */ /* 0x000fea0003800200 */
.L_x_673:
        /* <DEDUP_REMOVED lines=31> */
.L_x_676:
[----:B------:R-:W-:Y:S05]  /*5360*/  BSYNC.RECONVERGENT B1 ;  /* 0x0000000000017941 */ /* 0x000fea0003800200 */
.L_x_675:
        /* <DEDUP_REMOVED lines=31> */
.L_x_678:
[----:B------:R-:W-:Y:S05]  /*5560*/  BSYNC.RECONVERGENT B1 ;  /* 0x0000000000017941 */ /* 0x000fea0003800200 */
.L_x_677:
[----:B------:R-:W-:Y:S01]  /*5570*/  ISETP.GT.AND P0, PT, R10, 0x17, PT ;  /* 0x000000170a00780c */ /* 0x000fe20003f04270 */
[----:B-1----:R1:W1:Y:S01]  /*5580*/  SHFL.DOWN PT, R6, R2, 0x8, 0x1f ;  /* 0x09001f0002067f89 */ /* 0x00226200000e0000 */
[----:B------:R-:W-:Y:S01]  /*5590*/  BSSY.RECONVERGENT B1, `(.L_x_679) ;  /* 0x000001d000017945 */ /* 0x000fe20003800200 */
[----:B0-----:R-:W-:Y:S01]  /*55a0*/  IMAD.MOV.U32 R8, RZ, RZ, R11 ;  /* 0x000000ffff087224 */ /* 0x001fe200078e000b */
[----:B------:R-:W-:Y:S01]  /*55b0*/  MOV R4, R2 ;  /* 0x0000000200047202 */ /* 0x000fe20000000f00 */
[----:B--2---:R0:W2:Y:S01]  /*55c0*/  SHFL.DOWN PT, R7, R3, 0x8, 0x1f ;  /* 0x09001f0003077f89 */ /* 0x0040a200000e0000 */
[----:B------:R-:W-:Y:S02]  /*55d0*/  IMAD.MOV.U32 R9, RZ, RZ, R12 ;  /* 0x000000ffff097224 */ /* 0x000fe400078e000c */
[----:B------:R-:W-:Y:S01]  /*55e0*/  IMAD.MOV.U32 R5, RZ, RZ, R3 ;  /* 0x000000ffff057224 */ /* 0x000fe200078e0003 */
[----:B---3--:R0:W3:Y:S04]  /*55f0*/  SHFL.DOWN PT, R14, R11, 0x8, 0x1f ;  /* 0x09001f000b0e7f89 */ /* 0x0080e800000e0000 */
        /* <DEDUP_REMOVED lines=22> */
.L_x_680:
[----:B------:R-:W-:Y:S05]  /*5760*/  BSYNC.RECONVERGENT B1 ;  /* 0x0000000000017941 */ /* 0x000fea0003800200 */
.L_x_679:
        /* <DEDUP_REMOVED lines=31> */
.L_x_682:
[----:B------:R-:W-:Y:S05]  /*5960*/  BSYNC.RECONVERGENT B1 ;  /* 0x0000000000017941 */ /* 0x000fea0003800200 */
.L_x_681:
        /* <DEDUP_REMOVED lines=11> */
.L_x_684:
[----:B------:R-:W-:Y:S05]  /*5a20*/  BSYNC.RECONVERGENT B1 ;  /* 0x0000000000017941 */ /* 0x000fea0003800200 */
.L_x_683:
        /* <DEDUP_REMOVED lines=31> */
.L_x_686:
[----:B------:R-:W-:Y:S05]  /*5c20*/  BSYNC.RECONVERGENT B1 ;  /* 0x0000000000017941 */ /* 0x000fea0003800200 */
.L_x_685:
        /* <DEDUP_REMOVED lines=23> */
.L_x_688:
[----:B------:R-:W-:Y:S05]  /*5da0*/  BSYNC.RECONVERGENT B1 ;  /* 0x0000000000017941 */ /* 0x000fea0003800200 */
.L_x_687:
[----:B------:R-:W-:Y:S01]  /*5db0*/  DSETP.GEU.AND P0, PT, |R4|, |R10|, PT ;  /* 0x4000000a0400722a */ /* 0x000fe20003f0e200 */
[----:B------:R-:W-:Y:S01]  /*5dc0*/  BSSY.RECONVERGENT B1, `(.L_x_689) ;  /* 0x0000014000017945 */ /* 0x000fe20003800200 */
[----:B------:R-:W-:Y:S01]  /*5dd0*/  IMAD.MOV.U32 R2, RZ, RZ, R10 ;  /* 0x000000ffff027224 */ /* 0x000fe200078e000a */
[----:B------:R-:W-:Y:S01]  /*5de0*/  MOV R3, R11 ;  /* 0x0000000b00037202 */ /* 0x000fe20000000f00 */
        /* <DEDUP_REMOVED lines=17> */
.L_x_690:
[----:B------:R-:W-:Y:S05]  /*5f00*/  BSYNC.RECONVERGENT B1 ;  /* 0x0000000000017941 */ /* 0x000fea0003800200 */
.L_x_689:
        /* <DEDUP_REMOVED lines=23> */
.L_x_692:
[----:B------:R-:W-:Y:S05]  /*6080*/  BSYNC.RECONVERGENT B1 ;  /* 0x0000000000017941 */ /* 0x000fea0003800200 */
.L_x_691:
        /* <DEDUP_REMOVED lines=21> */
.L_x_694:
[----:B------:R-:W-:Y:S05]  /*61e0*/  BSYNC.RECONVERGENT B1 ;  /* 0x0000000000017941 */ /* 0x000fea0003800200 */
.L_x_693:
        /* <DEDUP_REMOVED lines=21> */
.L_x_696:
[----:B------:R-:W-:Y:S05]  /*6340*/  BSYNC.RECONVERGENT B1 ;  /* 0x0000000000017941 */ /* 0x000fea0003800200 */
.L_x_695:
        /* <DEDUP_REMOVED lines=20> */
.L_x_616:
[----:B------:R-:W-:Y:S05]  /*6490*/  BSYNC.RECONVERGENT B0 ;  /* 0x0000000000007941 */ /* 0x000fea0003800200 */
.L_x_583:
[----:B------:R-:W-:Y:S05]  /*64a0*/  @P1 EXIT ;  /* 0x000000000000194d */ /* 0x000fea0003800000 */
[----:B012-4-:R-:W0:Y:S02]  /*64b0*/  LDC.64 R4, c[0x0][0x390] ;  /* 0x0000e400ff047b82 */ /* 0x017e240000000a00 */
[----:B0-----:R-:W-:Y:S04]  /*64c0*/  STG.E.64 desc[UR8][R4.64], R2 ;  /* 0x0000000204007986 */ /* 0x001fe8000c101b08 */
[----:B------:R-:W-:Y:S01]  /*64d0*/  STG.E.64 desc[UR8][R4.64+0x8], R14 ;  /* 0x0000080e04007986 */ /* 0x000fe2000c101b08 */
[----:B------:R-:W-:Y:S05]  /*64e0*/  EXIT ;  /* 0x000000000000794d */ /* 0x000fea0003800000 */
.L_x_697:
        /* <DEDUP_REMOVED lines=9> */
.L_x_726:


//--------------------- .text._Z6changePdii       --------------------------
	.section	.text._Z6changePdii,"ax",@progbits
	.align	128
        .global         _Z6changePdii
        .type           _Z6changePdii,@function
        .size           _Z6changePdii,(.L_x_717 - _Z6changePdii)
        .other          _Z6changePdii,@"STO_CUDA_ENTRY STV_DEFAULT"
_Z6changePdii:
.text._Z6changePdii:
[----:B------:R-:W-:Y:S01]  /*0000*/  LDC R1, c[0x0][0x37c] ;  /* 0x0000df00ff017b82 */ /* 0x000fe20000000800 */
[----:B------:R-:W0:Y:S07]  /*0010*/  S2R R0, SR_CTAID.X ;  /* 0x0000000000007919 */ /* 0x000e2e0000002500 */
[----:B------:R-:W1:Y:S01]  /*0020*/  LDC.64 R6, c[0x0][0x388] ;  /* 0x0000e200ff067b82 */ /* 0x000e620000000a00 */
[----:B------:R-:W0:Y:S01]  /*0030*/  LDCU UR6, c[0x0][0x360] ;  /* 0x00006c00ff0677ac */ /* 0x000e220008000800 */
[----:B------:R-:W0:Y:S01]  /*0040*/  S2R R3, SR_TID.X ;  /* 0x0000000000037919 */ /* 0x000e220000002100 */
[----:B------:R-:W2:Y:S05]  /*0050*/  LDCU UR4, c[0x0][0x364] ;  /* 0x00006c80ff0477ac */ /* 0x000eaa0008000800 */
[----:B------:R-:W3:Y:S01]  /*0060*/  S2UR UR7, SR_CTAID.Y ;  /* 0x00000000000779c3 */ /* 0x000ee20000002600 */
[----:B------:R-:W2:Y:S02]  /*0070*/  LDCU UR5, c[0x0][0x374] ;  /* 0x00006e80ff0577ac */ /* 0x000ea40008000800 */
[----:B--2---:R-:W-:-:S02]  /*0080*/  UIMAD UR5, UR4, UR5, URZ ;  /* 0x00000005040572a4 */ /* 0x004fc4000f8e02ff */
[----:B---3--:R-:W-:Y:S01]  /*0090*/  UIMAD UR4, UR4, UR7, URZ ;  /* 0x00000007040472a4 */ /* 0x008fe2000f8e02ff */
[----:B0-----:R-:W-:-:S04]  /*00a0*/  IMAD R0, R0, UR6, R3 ;  /* 0x0000000600007c24 */ /* 0x001fc8000f8e0203 */
[----:B-1----:R-:W-:-:S05]  /*00b0*/  IMAD.X R27, R0, 0x1, R7, PT ;  /* 0x00000001001b7824 */ /* 0x002fca00038e0607 */
[----:B------:R-:W-:-:S13]  /*00c0*/  ISETP.GE.AND P0, PT, R27, R6, PT ;  /* 0x000000061b00720c */ /* 0x000fda0003f06270 */
[----:B------:R-:W-:Y:S05]  /*00d0*/  @P0 EXIT ;  /* 0x000000000000094d */ /* 0x000fea0003800000 */
[----:B------:R-:W0:Y:S01]  /*00e0*/  I2F.U32.RP R0, UR5 ;  /* 0x0000000500007d06 */ /* 0x000e220008209000 */
[----:B------:R-:W1:Y:S01]  /*00f0*/  S2R R2, SR_TID.Y ;  /* 0x0000000000027919 */ /* 0x000e620000002200 */
[----:B------:R-:W-:Y:S01]  /*0100*/  IADD3 R9, PT, PT, R6, 0x1, RZ ;  /* 0x0000000106097810 */ /* 0x000fe20007ffe0ff */
[----:B------:R-:W-:Y:S01]  /*0110*/  IMAD R11, RZ, RZ, -UR5 ;  /* 0x80000005ff0b7e24 */ /* 0x000fe2000f8e02ff */
[----:B------:R-:W-:Y:S01]  /*0120*/  ISETP.NE.U32.AND P2, PT, RZ, UR5, PT ;  /* 0x00000005ff007c0c */ /* 0x000fe2000bf45070 */
[----:B------:R-:W2:Y:S03]  /*0130*/  LDCU.64 UR8, c[0x0][0x358] ;  /* 0x00006b00ff0877ac */ /* 0x000ea60008000a00 */
[----:B0-----:R-:W0:Y:S02]  /*0140*/  MUFU.RCP R0, R0 ;  /* 0x0000000000007308 */ /* 0x001e240000001000 */
[----:B0-----:R-:W-:Y:S01]  /*0150*/  VIADD R4, R0, 0xffffffe ;  /* 0x0ffffffe00047836 */ /* 0x001fe20000000000 */
[----:B-1----:R-:W-:Y:S01]  /*0160*/  IADD3 R3, PT, PT, R7, UR4, R2 ;  /* 0x0000000407037c10 */ /* 0x002fe2000fffe002 */
[----:B------:R-:W0:Y:S04]  /*0170*/  LDCU UR4, c[0x0][0x370] ;  /* 0x00006e00ff0477ac */ /* 0x000e280008000800 */
[----:B------:R1:W3:Y:S01]  /*0180*/  F2I.FTZ.U32.TRUNC.NTZ R5, R4 ;  /* 0x0000000400057305 */ /* 0x0002e2000021f000 */
[----:B------:R-:W-:-:S02]  /*0190*/  VIADD R2, R3, UR5 ;  /* 0x0000000503027c36 */ /* 0x000fc40008000000 */
[----:B------:R-:W-:-:S03]  /*01a0*/  IMAD R13, R3, R6, R7 ;  /* 0x00000006030d7224 */ /* 0x000fc600078e0207 */
[CC--:B------:R-:W-:Y:S01]  /*01b0*/  ISETP.GE.AND P0, PT, R2.reuse, R9.reuse, PT ;  /* 0x000000090200720c */ /* 0x0c0fe20003f06270 */
[----:B-1----:R-:W-:Y:S01]  /*01c0*/  IMAD.MOV.U32 R4, RZ, RZ, RZ ;  /* 0x000000ffff047224 */ /* 0x002fe200078e00ff */
[----:B------:R-:W-:Y:S02]  /*01d0*/  VIMNMX R9, PT, PT, R2, R9, !PT ;  /* 0x0000000902097248 */ /* 0x000fe40007fe0100 */
[----:B------:R-:W-:Y:S01]  /*01e0*/  SEL R0, RZ, 0x1, P0 ;  /* 0x00000001ff007807 */ /* 0x000fe20000000000 */
[----:B---3--:R-:W-:-:S03]  /*01f0*/  IMAD R11, R11, R5, RZ ;  /* 0x000000050b0b7224 */ /* 0x008fc600078e02ff */
[----:B------:R-:W-:Y:S01]  /*0200*/  IADD3 R9, PT, PT, R9, -R2, -R0 ;  /* 0x8000000209097210 */ /* 0x000fe20007ffe800 */
[----:B0-----:R-:W-:Y:S01]  /*0210*/  UIMAD UR4, UR6, UR4, URZ ;  /* 0x00000004060472a4 */ /* 0x001fe2000f8e02ff */
[----:B------:R-:W-:Y:S02]  /*0220*/  IMAD.HI.U32 R4, R5, R11, R4 ;  /* 0x0000000b05047227 */ /* 0x000fe400078e0004 */
[----:B------:R-:W0:Y:S04]  /*0230*/  LDC.64 R10, c[0x0][0x380] ;  /* 0x0000e000ff0a7b82 */ /* 0x000e280000000a00 */
[----:B------:R-:W-:-:S04]  /*0240*/  IMAD.HI.U32 R5, R4, R9, RZ ;  /* 0x0000000904057227 */ /* 0x000fc800078e00ff */
[----:B------:R-:W-:-:S04]  /*0250*/  IMAD.MOV R4, RZ, RZ, -R5 ;  /* 0x000000ffff047224 */ /* 0x000fc800078e0a05 */
[----:B------:R-:W-:Y:S02]  /*0260*/  IMAD R9, R4, UR5, R9 ;  /* 0x0000000504097c24 */ /* 0x000fe4000f8e0209 */
[----:B------:R-:W-:-:S03]  /*0270*/  VIADD R4, R2, UR5 ;  /* 0x0000000502047c36 */ /* 0x000fc60008000000 */
[----:B------:R-:W-:Y:S01]  /*0280*/  ISETP.GE.U32.AND P0, PT, R9, UR5, PT ;  /* 0x0000000509007c0c */ /* 0x000fe2000bf06070 */
[----:B------:R-:W-:-:S12]  /*0290*/  IMAD R15, R4, R6, R7 ;  /* 0x00000006040f7224 */ /* 0x000fd800078e0207 */
[----:B------:R-:W-:Y:S01]  /*02a0*/  @P0 IADD3 R9, PT, PT, R9, -UR5, RZ ;  /* 0x8000000509090c10 */ /* 0x000fe2000fffe0ff */
[----:B------:R-:W-:-:S03]  /*02b0*/  @P0 VIADD R5, R5, 0x1 ;  /* 0x0000000105050836 */ /* 0x000fc60000000000 */
[----:B------:R-:W-:Y:S01]  /*02c0*/  ISETP.GE.U32.AND P1, PT, R9, UR5, PT ;  /* 0x0000000509007c0c */ /* 0x000fe2000bf26070 */
[----:B------:R-:W-:-:S04]  /*02d0*/  IMAD R9, R7, R6, R7 ;  /* 0x0000000607097224 */ /* 0x000fc800078e0207 */
[----:B0-----:R-:W-:-:S04]  /*02e0*/  IMAD.WIDE R6, R9, 0x8, R10 ;  /* 0x0000000809067825 */ /* 0x001fc800078e020a */
[----:B------:R-:W-:-:S04]  /*02f0*/  IMAD.WIDE R8, R13, 0x8, R10 ;  /* 0x000000080d087825 */ /* 0x000fc800078e020a */
[----:B------:R-:W-:Y:S01]  /*0300*/  @P1 VIADD R5, R5, 0x1 ;  /* 0x0000000105051836 */ /* 0x000fe20000000000 */
[----:B------:R-:W-:Y:S01]  /*0310*/  @!P2 LOP3.LUT R5, RZ, UR5, RZ, 0x33, !PT ;  /* 0x00000005ff05ac12 */ /* 0x000fe2000f8e33ff */
[----:B------:R-:W-:-:S03]  /*0320*/  IMAD.WIDE R10, R15, 0x8, R10 ;  /* 0x000000080f0a7825 */ /* 0x000fc600078e020a */
[----:B--2---:R-:W-:-:S07]  /*0330*/  IADD3 R5, PT, PT, R0, R5, RZ ;  /* 0x0000000500057210 */ /* 0x004fce0007ffe0ff */
.L_x_705:
[----:B-12---:R-:W2:Y:S01]  /*0340*/  LDG.E.64 R16, desc[UR8][R6.64] ;  /* 0x0000000806107981 */ /* 0x006ea2000c1e1b00 */
[----:B0-----:R-:W0:Y:S08]  /*0350*/  LDC.64 R18, c[0x0][0x388] ;  /* 0x0000e200ff127b82 */ /* 0x001e300000000a00 */
[----:B------:R-:W1:Y:S01]  /*0360*/  LDC.64 R14, c[0x0][0x380] ;  /* 0x0000e000ff0e7b82 */ /* 0x000e620000000a00 */
[----:B0-----:R-:W-:-:S04]  /*0370*/  IMAD R19, R19, R18, R27 ;  /* 0x0000001213137224 */ /* 0x001fc800078e021b */
[----:B-1----:R-:W-:-:S06]  /*0380*/  IMAD.WIDE R14, R19, 0x8, R14 ;  /* 0x00000008130e7825 */ /* 0x002fcc00078e020e */
[----:B------:R-:W3:Y:S01]  /*0390*/  LDG.E.64 R14, desc[UR8][R14.64] ;  /* 0x000000080e0e7981 */ /* 0x000ee2000c1e1b00 */
[----:B------:R-:W-:Y:S01]  /*03a0*/  IMAD.MOV.U32 R12, RZ, RZ, 0x1 ;  /* 0x00000001ff0c7424 */ /* 0x000fe200078e00ff */
[----:B------:R-:W-:Y:S01]  /*03b0*/  BSSY.RECONVERGENT B0, `(.L_x_698) ;  /* 0x0000013000007945 */ /* 0x000fe20003800200 */
[----:B------:R-:W-:Y:S01]  /*03c0*/  ISETP.GT.AND P1, PT, R3, R18, PT ;  /* 0x000000120300720c */ /* 0x000fe20003f24270 */
[----:B--2---:R-:W0:Y:S03]  /*03d0*/  MUFU.RCP64H R13, R17 ;  /* 0x00000011000d7308 */ /* 0x004e260000001800 */
[----:B0-----:R-:W-:-:S08]  /*03e0*/  DFMA R20, -R16, R12, 1 ;  /* 0x3ff000001014742b */ /* 0x001fd0000000010c */
[----:B------:R-:W-:-:S08]  /*03f0*/  DFMA R20, R20, R20, R20 ;  /* 0x000000141414722b */ /* 0x000fd00000000014 */
[----:B------:R-:W-:Y:S01]  /*0400*/  DFMA R20, R12, R20, R12 ;  /* 0x000000140c14722b */ /* 0x000fe2000000000c */
[----:B---3--:R-:W-:-:S07]  /*0410*/  FSETP.GEU.AND P2, PT, |R15|, 6.5827683646048100446e-37, PT ;  /* 0x036000000f00780b */ /* 0x008fce0003f4e200 */
[----:B------:R-:W-:-:S08]  /*0420*/  DFMA R12, -R16, R20, 1 ;  /* 0x3ff00000100c742b */ /* 0x000fd00000000114 */
[----:B------:R-:W-:-:S08]  /*0430*/  DFMA R12, R20, R12, R20 ;  /* 0x0000000c140c722b */ /* 0x000fd00000000014 */
[----:B------:R-:W-:-:S08]  /*0440*/  DMUL R20, R14, R12 ;  /* 0x0000000c0e147228 */ /* 0x000fd00000000000 */
[----:B------:R-:W-:-:S08]  /*0450*/  DFMA R22, -R16, R20, R14 ;  /* 0x000000141016722b */ /* 0x000fd0000000010e */
[----:B------:R-:W-:-:S10]  /*0460*/  DFMA R12, R12, R22, R20 ;  /* 0x000000160c0c722b */ /* 0x000fd40000000014 */
[----:B------:R-:W-:-:S05]  /*0470*/  FFMA R0, RZ, R17, R13 ;  /* 0x00000011ff007223 */ /* 0x000fca000000000d */
[----:B------:R-:W-:-:S13]  /*0480*/  FSETP.GT.AND P0, PT, |R0|, 1.469367938527859385e-39, PT ;  /* 0x001000000000780b */ /* 0x000fda0003f04200 */
[----:B------:R-:W-:Y:S05]  /*0490*/  @P0 BRA P2, `(.L_x_699) ;  /* 0x0000000000100947 */ /* 0x000fea0001000000 */
[----:B------:R-:W-:-:S07]  /*04a0*/  MOV R0, 0x4c0 ;  /* 0x000004c000007802 */ /* 0x000fce0000000f00 */
[----:B------:R-:W-:Y:S05]  /*04b0*/  CALL.REL.NOINC `($__internal_0_$__cuda_sm20_div_rn_f64_full) ;  /* 0x0000000400647944 */ /* 0x000fea0003c00000 */
[----:B------:R-:W-:Y:S01]  /*04c0*/  IMAD.MOV.U32 R12, RZ, RZ, R20 ;  /* 0x000000ffff0c7224 */ /* 0x000fe200078e0014 */
[----:B------:R-:W-:-:S07]  /*04d0*/  MOV R13, R21 ;  /* 0x00000015000d7202 */ /* 0x000fce0000000f00 */
.L_x_699:
[----:B------:R-:W-:Y:S05]  /*04e0*/  BSYNC.RECONVERGENT B0 ;  /* 0x0000000000007941 */ /* 0x000fea0003800200 */
.L_x_698:
[----:B------:R-:W-:Y:S04]  /*04f0*/  BSSY.RECONVERGENT B0, `(.L_x_700) ;  /* 0x0000050000007945 */ /* 0x000fe80003800200 */
[----:B------:R-:W-:Y:S05]  /*0500*/  @P1 BRA `(.L_x_701) ;  /* 0x0000000400381947 */ /* 0x000fea0003800000 */
[----:B------:R-:W-:Y:S01]  /*0510*/  LOP3.LUT R22, R5, 0x3, RZ, 0xc0, !PT ;  /* 0x0000000305167812 */ /* 0x000fe200078ec0ff */
[----:B------:R-:W-:Y:S01]  /*0520*/  BSSY.RECONVERGENT B1, `(.L_x_702) ;  /* 0x0000022000017945 */ /* 0x000fe20003800200 */
[----:B------:R-:W-:Y:S02]  /*0530*/  IMAD.MOV.U32 R25, RZ, RZ, R3 ;  /* 0x000000ffff197224 */ /* 0x000fe400078e0003 */
[----:B------:R-:W-:-:S13]  /*0540*/  ISETP.NE.AND P0, PT, R22, 0x3, PT ;  /* 0x000000031600780c */ /* 0x000fda0003f05270 */
[----:B------:R-:W-:Y:S05]  /*0550*/  @!P0 BRA `(.L_x_703) ;  /* 0x0000000000788947 */ /* 0x000fea0003800000 */
[----:B------:R-:W0:Y:S01]  /*0560*/  LDC R0, c[0x0][0x388] ;  /* 0x0000e200ff007b82 */ /* 0x000e220000000800 */
[----:B------:R-:W2:Y:S07]  /*0570*/  LDG.E.64 R14, desc[UR8][R8.64] ;  /* 0x00000008080e7981 */ /* 0x000eae000c1e1b00 */
[----:B------:R-:W1:Y:S01]  /*0580*/  LDC.64 R18, c[0x0][0x380] ;  /* 0x0000e000ff127b82 */ /* 0x000e620000000a00 */
[----:B0-----:R-:W-:-:S04]  /*0590*/  IMAD R21, R3, R0, R27 ;  /* 0x0000000003157224 */ /* 0x001fc800078e021b */
[----:B-1----:R-:W-:-:S05]  /*05a0*/  IMAD.WIDE R20, R21, 0x8, R18 ;  /* 0x0000000815147825 */ /* 0x002fca00078e0212 */
[----:B------:R-:W2:Y:S01]  /*05b0*/  LDG.E.64 R16, desc[UR8][R20.64] ;  /* 0x0000000814107981 */ /* 0x000ea2000c1e1b00 */
[----:B------:R-:W-:Y:S01]  /*05c0*/  ISETP.NE.AND P0, PT, R22, RZ, PT ;  /* 0x000000ff1600720c */ /* 0x000fe20003f05270 */
[----:B------:R-:W-:Y:S01]  /*05d0*/  IMAD.MOV.U32 R25, RZ, RZ, R2 ;  /* 0x000000ffff197224 */ /* 0x000fe200078e0002 */
[----:B--2---:R-:W-:-:S07]  /*05e0*/  DFMA R14, R14, -R12, R16 ;  /* 0x8000000c0e0e722b */ /* 0x004fce0000000010 */
[----:B------:R0:W-:Y:S04]  /*05f0*/  STG.E.64 desc[UR8][R20.64], R14 ;  /* 0x0000000e14007986 */ /* 0x0001e8000c101b08 */
[----:B------:R-:W-:Y:S05]  /*0600*/  @!P0 BRA `(.L_x_703) ;  /* 0x00000000004c8947 */ /* 0x000fea0003800000 */
[----:B------:R-:W1:Y:S01]  /*0610*/  LDCU UR6, c[0x0][0x38c] ;  /* 0x00007180ff0677ac */ /* 0x000e620008000800 */
[----:B0-----:R-:W-:-:S04]  /*0620*/  IMAD R15, R2, R0, R27 ;  /* 0x00000000020f7224 */ /* 0x001fc800078e021b */
[----:B------:R-:W-:-:S05]  /*0630*/  IMAD.WIDE R14, R15, 0x8, R18 ;  /* 0x000000080f0e7825 */ /* 0x000fca00078e0212 */
[----:B------:R-:W2:Y:S01]  /*0640*/  LDG.E.64 R16, desc[UR8][R14.64] ;  /* 0x000000080e107981 */ /* 0x000ea2000c1e1b00 */
[----:B-1----:R-:W-:-:S04]  /*0650*/  IMAD R21, R2, R0, UR6 ;  /* 0x0000000602157e24 */ /* 0x002fc8000f8e0200 */
[----:B------:R-:W-:-:S06]  /*0660*/  IMAD.WIDE R20, R21, 0x8, R18 ;  /* 0x0000000815147825 */ /* 0x000fcc00078e0212 */
[----:B------:R-:W2:Y:S01]  /*0670*/  LDG.E.64 R20, desc[UR8][R20.64] ;  /* 0x0000000814147981 */ /* 0x000ea2000c1e1b00 */
[----:B------:R-:W-:Y:S02]  /*0680*/  ISETP.NE.AND P0, PT, R22, 0x1, PT ;  /* 0x000000011600780c */ /* 0x000fe40003f05270 */
[----:B------:R-:W-:Y:S01]  /*0690*/  MOV R25, R4 ;  /* 0x0000000400197202 */ /* 0x000fe20000000f00 */
[----:B--2---:R-:W-:-:S07]  /*06a0*/  DFMA R16, R20, -R12, R16 ;  /* 0x8000000c1410722b */ /* 0x004fce0000000010 */
[----:B------:R1:W-:Y:S03]  /*06b0*/  STG.E.64 desc[UR8][R14.64], R16 ;  /* 0x000000100e007986 */ /* 0x0003e6000c101b08 */
[----:B------:R-:W-:Y:S05]  /*06c0*/  @!P0 BRA `(.L_x_703) ;  /* 0x00000000001c8947 */ /* 0x000fea0003800000 */
[----:B-1----:R-:W-:Y:S01]  /*06d0*/  IMAD R15, R4, R0, R27 ;  /* 0x00000000040f7224 */ /* 0x002fe200078e021b */
[----:B------:R-:W2:Y:S03]  /*06e0*/  LDG.E.64 R16, desc[UR8][R10.64] ;  /* 0x000000080a107981 */ /* 0x000ea6000c1e1b00 */
[----:B------:R-:W-:-:S05]  /*06f0*/  IMAD.WIDE R18, R15, 0x8, R18 ;  /* 0x000000080f127825 */ /* 0x000fca00078e0212 */
[----:B------:R-:W2:Y:S01]  /*0700*/  LDG.E.64 R14, desc[UR8][R18.64] ;  /* 0x00000008120e7981 */ /* 0x000ea2000c1e1b00 */
[----:B------:R-:W-:Y:S01]  /*0710*/  VIADD R25, R4, UR5 ;  /* 0x0000000504197c36 */ /* 0x000fe20008000000 */
[----:B--2---:R-:W-:-:S07]  /*0720*/  DFMA R14, R16, -R12, R14 ;  /* 0x8000000c100e722b */ /* 0x004fce000000000e */
[----:B------:R2:W-:Y:S04]  /*0730*/  STG.E.64 desc[UR8][R18.64], R14 ;  /* 0x0000000e12007986 */ /* 0x0005e8000c101b08 */
.L_x_703:
[----:B------:R-:W-:Y:S05]  /*0740*/  BSYNC.RECONVERGENT B1 ;  /* 0x0000000000017941 */ /* 0x000fea0003800200 */
.L_x_702:
[----:B------:R-:W-:-:S13]  /*0750*/  ISETP.GE.U32.AND P0, PT, R5, 0x3, PT ;  /* 0x000000030500780c */ /* 0x000fda0003f06070 */
[----:B------:R-:W-:Y:S05]  /*0760*/  @!P0 BRA `(.L_x_701) ;  /* 0x0000000000a08947 */ /* 0x000fea0003800000 */
.L_x_704:
[----:B012---:R-:W0:Y:S08]  /*0770*/  LDC.64 R14, c[0x0][0x388] ;  /* 0x0000e200ff0e7b82 */ /* 0x007e300000000a00 */
[----:B------:R-:W1:Y:S01]  /*0780*/  LDC.64 R22, c[0x0][0x380] ;  /* 0x0000e000ff167b82 */ /* 0x000e620000000a00 */
[CC--:B0-----:R-:W-:Y:S02]  /*0790*/  IMAD R29, R25.reuse, R14.reuse, R15 ;  /* 0x0000000e191d7224 */ /* 0x0c1fe400078e020f */
[----:B------:R-:W-:-:S02]  /*07a0*/  IMAD R21, R25, R14, R27 ;  /* 0x0000000e19157224 */ /* 0x000fc400078e021b */
[----:B-1----:R-:W-:-:S04]  /*07b0*/  IMAD.WIDE R28, R29, 0x8, R22 ;  /* 0x000000081d1c7825 */ /* 0x002fc800078e0216 */
[----:B------:R-:W-:Y:S01]  /*07c0*/  IMAD.WIDE R20, R21, 0x8, R22 ;  /* 0x0000000815147825 */ /* 0x000fe200078e0216 */
[----:B------:R-:W2:Y:S04]  /*07d0*/  LDG.E.64 R16, desc[UR8][R28.64] ;  /* 0x000000081c107981 */ /* 0x000ea8000c1e1b00 */
[----:B------:R-:W2:Y:S01]  /*07e0*/  LDG.E.64 R18, desc[UR8][R20.64] ;  /* 0x0000000814127981 */ /* 0x000ea2000c1e1b00 */
[----:B------:R-:W-:-:S04]  /*07f0*/  VIADD R0, R25, UR5 ;  /* 0x0000000519007c36 */ /* 0x000fc80008000000 */
[----:B------:R-:W-:-:S04]  /*0800*/  IMAD R25, R0, R14, R27 ;  /* 0x0000000e00197224 */ /* 0x000fc800078e021b */
[----:B------:R-:W-:Y:S01]  /*0810*/  IMAD.WIDE R24, R25, 0x8, R22 ;  /* 0x0000000819187825 */ /* 0x000fe200078e0216 */
[----:B--2---:R-:W-:-:S03]  /*0820*/  DFMA R28, R16, -R12, R18 ;  /* 0x8000000c101c722b */ /* 0x004fc60000000012 */
[----:B------:R-:W-:-:S04]  /*0830*/  IMAD R17, R0, R14, R15 ;  /* 0x0000000e00117224 */ /* 0x000fc800078e020f */
[----:B------:R-:W-:Y:S01]  /*0840*/  IMAD.WIDE R16, R17, 0x8, R22 ;  /* 0x0000000811107825 */ /* 0x000fe200078e0216 */
[----:B------:R0:W-:Y:S04]  /*0850*/  STG.E.64 desc[UR8][R20.64], R28 ;  /* 0x0000001c14007986 */ /* 0x0001e8000c101b08 */
[----:B------:R-:W2:Y:S04]  /*0860*/  LDG.E.64 R18, desc[UR8][R24.64] ;  /* 0x0000000818127981 */ /* 0x000ea8000c1e1b00 */
[----:B------:R-:W2:Y:S01]  /*0870*/  LDG.E.64 R16, desc[UR8][R16.64] ;  /* 0x0000000810107981 */ /* 0x000ea2000c1e1b00 */
[----:B------:R-:W-:-:S05]  /*0880*/  IADD3 R0, PT, PT, R0, UR5, RZ ;  /* 0x0000000500007c10 */ /* 0x000fca000fffe0ff */
[----:B------:R-:W-:-:S04]  /*0890*/  IMAD R26, R0, R14, R27 ;  /* 0x0000000e001a7224 */ /* 0x000fc800078e021b */
[----:B0-----:R-:W-:Y:S01]  /*08a0*/  IMAD.WIDE R20, R26, 0x8, R22 ;  /* 0x000000081a147825 */ /* 0x001fe200078e0216 */
[----:B--2---:R-:W-:-:S03]  /*08b0*/  DFMA R28, R16, -R12, R18 ;  /* 0x8000000c101c722b */ /* 0x004fc60000000012 */
[----:B------:R-:W-:-:S04]  /*08c0*/  IMAD R19, R0, R14, R15 ;  /* 0x0000000e00137224 */ /* 0x000fc800078e020f */
[----:B------:R-:W-:Y:S01]  /*08d0*/  IMAD.WIDE R18, R19, 0x8, R22 ;  /* 0x0000000813127825 */ /* 0x000fe200078e0216 */
[----:B------:R0:W-:Y:S04]  /*08e0*/  STG.E.64 desc[UR8][R24.64], R28 ;  /* 0x0000001c18007986 */ /* 0x0001e8000c101b08 */
[----:B------:R-:W2:Y:S04]  /*08f0*/  LDG.E.64 R16, desc[UR8][R20.64] ;  /* 0x0000000814107981 */ /* 0x000ea8000c1e1b00 */
[----:B------:R-:W2:Y:S01]  /*0900*/  LDG.E.64 R18, desc[UR8][R18.64] ;  /* 0x0000000812127981 */ /* 0x000ea2000c1e1b00 */
[----:B------:R-:W-:-:S04]  /*0910*/  VIADD R0, R0, UR5 ;  /* 0x0000000500007c36 */ /* 0x000fc80008000000 */
[CC--:B------:R-:W-:Y:S02]  /*0920*/  IMAD R26, R0.reuse, R14.reuse, R15 ;  /* 0x0000000e001a7224 */ /* 0x0c0fe400078e020f */
[----:B------:R-:W-:Y:S01]  /*0930*/  IMAD R15, R0, R14, R27 ;  /* 0x0000000e000f7224 */ /* 0x000fe200078e021b */
[----:B--2---:R-:W-:Y:S01]  /*0940*/  DFMA R18, R18, -R12, R16 ;  /* 0x8000000c1212722b */ /* 0x004fe20000000010 */
[----:B------:R-:W-:-:S04]  /*0950*/  IMAD.WIDE R16, R26, 0x8, R22 ;  /* 0x000000081a107825 */ /* 0x000fc800078e0216 */
[----:B------:R-:W-:Y:S02]  /*0960*/  IMAD.WIDE R22, R15, 0x8, R22 ;  /* 0x000000080f167825 */ /* 0x000fe400078e0216 */
[----:B------:R3:W-:Y:S04]  /*0970*/  STG.E.64 desc[UR8][R20.64], R18 ;  /* 0x0000001214007986 */ /* 0x0007e8000c101b08 */
[----:B------:R-:W2:Y:S04]  /*0980*/  LDG.E.64 R16, desc[UR8][R16.64] ;  /* 0x0000000810107981 */ /* 0x000ea8000c1e1b00 */
[----:B0-----:R-:W2:Y:S02]  /*0990*/  LDG.E.64 R24, desc[UR8][R22.64] ;  /* 0x0000000816187981 */ /* 0x001ea4000c1e1b00 */
[----:B--2---:R-:W-:Y:S01]  /*09a0*/  DFMA R28, R16, -R12, R24 ;  /* 0x8000000c101c722b */ /* 0x004fe20000000018 */
[----:B------:R-:W-:-:S06]  /*09b0*/  VIADD R25, R0, UR5 ;  /* 0x0000000500197c36 */ /* 0x000fcc0008000000 */
[----:B------:R3:W-:Y:S01]  /*09c0*/  STG.E.64 desc[UR8][R22.64], R28 ;  /* 0x0000001c16007986 */ /* 0x0007e2000c101b08 */
[----:B------:R-:W-:-:S13]  /*09d0*/  ISETP.GT.AND P0, PT, R25, R14, PT ;  /* 0x0000000e1900720c */ /* 0x000fda0003f04270 */
[----:B---3--:R-:W-:Y:S05]  /*09e0*/  @!P0 BRA `(.L_x_704) ;  /* 0xfffffffc00608947 */ /* 0x008fea000383ffff */
.L_x_701:
[----:B------:R-:W-:Y:S05]  /*09f0*/  BSYNC.RECONVERGENT B0 ;  /* 0x0000000000007941 */ /* 0x000fea0003800200 */
.L_x_700:
[----:B------:R-:W3:Y:S01]  /*0a00*/  LDCU UR6, c[0x0][0x388] ;  /* 0x00007100ff0677ac */ /* 0x000ee20008000800 */
[----:B------:R-:W-:-:S04]  /*0a10*/  IADD3 R27, PT, PT, R27, UR4, RZ ;  /* 0x000000041b1b7c10 */ /* 0x000fc8000fffe0ff */
[----:B---3--:R-:W-:-:S13]  /*0a20*/  ISETP.GE.AND P0, PT, R27, UR6, PT ;  /* 0x000000061b007c0c */ /* 0x008fda000bf06270 */
[----:B------:R-:W-:Y:S05]  /*0a30*/  @!P0 BRA `(.L_x_705) ;  /* 0xfffffff800408947 */ /* 0x000fea000383ffff */
[----:B------:R-:W-:Y:S05]  /*0a40*/  EXIT ;  /* 0x000000000000794d */ /* 0x000fea0003800000 */
        .weak           $__internal_0_$__cuda_sm20_div_rn_f64_full
        .type           $__internal_0_$__cuda_sm20_div_rn_f64_full,@function
        .size           $__internal_0_$__cuda_sm20_div_rn_f64_full,(.L_x_717 - $__internal_0_$__cuda_sm20_div_rn_f64_full)
$__internal_0_$__cuda_sm20_div_rn_f64_full:
[----:B------:R-:W-:Y:S01]  /*0a50*/  IMAD.MOV.U32 R13, RZ, RZ, R15 ;  /* 0x000000ffff0d7224 */ /* 0x000fe200078e000f */
[C---:B------:R-:W-:Y:S01]  /*0a60*/  FSETP.GEU.AND P0, PT, |R17|.reuse, 1.469367938527859385e-39, PT ;  /* 0x001000001100780b */ /* 0x040fe20003f0e200 */
[----:B------:R-:W-:Y:S01]  /*0a70*/  IMAD.MOV.U32 R12, RZ, RZ, R14 ;  /* 0x000000ffff0c7224 */ /* 0x000fe200078e000e */
[----:B------:R-:W-:Y:S01]  /*0a80*/  LOP3.LUT R14, R17, 0x800fffff, RZ, 0xc0, !PT ;  /* 0x800fffff110e7812 */ /* 0x000fe200078ec0ff */
[----:B------:R-:W-:Y:S01]  /*0a90*/  IMAD.MOV.U32 R28, RZ, RZ, 0x1ca00000 ;  /* 0x1ca00000ff1c7424 */ /* 0x000fe200078e00ff */
[C---:B------:R-:W-:Y:S01]  /*0aa0*/  FSETP.GEU.AND P3, PT, |R13|.reuse, 1.469367938527859385e-39, PT ;  /* 0x001000000d00780b */ /* 0x040fe20003f6e200 */
[----:B------:R-:W-:Y:S01]  /*0ab0*/  IMAD.MOV.U32 R18, RZ, RZ, R12 ;  /* 0x000000ffff127224 */ /* 0x000fe200078e000c */
[----:B------:R-:W-:Y:S01]  /*0ac0*/  LOP3.LUT R15, R14, 0x3ff00000, RZ, 0xfc, !PT ;  /* 0x3ff000000e0f7812 */ /* 0x000fe200078efcff */
[----:B------:R-:W-:Y:S01]  /*0ad0*/  IMAD.MOV.U32 R20, RZ, RZ, 0x1 ;  /* 0x00000001ff147424 */ /* 0x000fe200078e00ff */
[----:B------:R-:W-:Y:S01]  /*0ae0*/  MOV R14, R16 ;  /* 0x00000010000e7202 */ /* 0x000fe20000000f00 */
[----:B------:R-:W-:Y:S01]  /*0af0*/  BSSY.RECONVERGENT B1, `(.L_x_706) ;  /* 0x000004f000017945 */ /* 0x000fe20003800200 */
[----:B------:R-:W-:-:S02]  /*0b00*/  LOP3.LUT R26, R13, 0x7ff00000, RZ, 0xc0, !PT ;  /* 0x7ff000000d1a7812 */ /* 0x000fc400078ec0ff */
[----:B------:R-:W-:Y:S01]  /*0b10*/  LOP3.LUT R29, R17, 0x7ff00000, RZ, 0xc0, !PT ;  /* 0x7ff00000111d7812 */ /* 0x000fe200078ec0ff */
[----:B------:R-:W-:-:S03]  /*0b20*/  @!P0 DMUL R14, R16, 8.98846567431157953865e+307 ;  /* 0x7fe00000100e8828 */ /* 0x000fc60000000000 */
[C---:B------:R-:W-:Y:S02]  /*0b30*/  ISETP.GE.U32.AND P2, PT, R26.reuse, R29, PT ;  /* 0x0000001d1a00720c */ /* 0x040fe40003f46070 */
[----:B------:R-:W-:Y:S01]  /*0b40*/  @!P3 LOP3.LUT R19, R17, 0x7ff00000, RZ, 0xc0, !PT ;  /* 0x7ff000001113b812 */ /* 0x000fe200078ec0ff */
[----:B------:R-:W0:Y:S01]  /*0b50*/  MUFU.RCP64H R21, R15 ;  /* 0x0000000f00157308 */ /* 0x000e220000001800 */
[----:B------:R-:W-:Y:S02]  /*0b60*/  @!P3 MOV R22, RZ ;  /* 0x000000ff0016b202 */ /* 0x000fe40000000f00 */
[----:B------:R-:W-:Y:S02]  /*0b70*/  @!P3 ISETP.GE.U32.AND P4, PT, R26, R19, PT ;  /* 0x000000131a00b20c */ /* 0x000fe40003f86070 */
[C---:B------:R-:W-:Y:S02]  /*0b80*/  SEL R19, R28.reuse, 0x63400000, !P2 ;  /* 0x634000001c137807 */ /* 0x040fe40005000000 */
[----:B------:R-:W-:-:S02]  /*0b90*/  @!P3 SEL R23, R28, 0x63400000, !P4 ;  /* 0x634000001c17b807 */ /* 0x000fc40006000000 */
[--C-:B------:R-:W-:Y:S02]  /*0ba0*/  LOP3.LUT R19, R19, 0x800fffff, R13.reuse, 0xf8, !PT ;  /* 0x800fffff13137812 */ /* 0x100fe400078ef80d */
[----:B------:R-:W-:Y:S02]  /*0bb0*/  @!P3 LOP3.LUT R23, R23, 0x80000000, R13, 0xf8, !PT ;  /* 0x800000001717b812 */ /* 0x000fe400078ef80d */
[----:B------:R-:W-:Y:S02]  /*0bc0*/  @!P0 LOP3.LUT R29, R15, 0x7ff00000, RZ, 0xc0, !PT ;  /* 0x7ff000000f1d8812 */ /* 0x000fe400078ec0ff */
[----:B------:R-:W-:-:S06]  /*0bd0*/  @!P3 LOP3.LUT R23, R23, 0x100000, RZ, 0xfc, !PT ;  /* 0x001000001717b812 */ /* 0x000fcc00078efcff */
[----:B------:R-:W-:Y:S02]  /*0be0*/  @!P3 DFMA R18, R18, 2, -R22 ;  /* 0x400000001212b82b */ /* 0x000fe40000000816 */
[----:B0-----:R-:W-:-:S08]  /*0bf0*/  DFMA R22, R20, -R14, 1 ;  /* 0x3ff000001416742b */ /* 0x001fd0000000080e */
[----:B------:R-:W-:-:S08]  /*0c00*/  DFMA R22, R22, R22, R22 ;  /* 0x000000161616722b */ /* 0x000fd00000000016 */
[----:B------:R-:W-:-:S08]  /*0c10*/  DFMA R22, R20, R22, R20 ;  /* 0x000000161416722b */ /* 0x000fd00000000014 */
[----:B------:R-:W-:-:S08]  /*0c20*/  DFMA R20, R22, -R14, 1 ;  /* 0x3ff000001614742b */ /* 0x000fd0000000080e */
[----:B------:R-:W-:-:S08]  /*0c30*/  DFMA R20, R22, R20, R22 ;  /* 0x000000141614722b */ /* 0x000fd00000000016 */
[----:B------:R-:W-:-:S08]  /*0c40*/  DMUL R22, R20, R18 ;  /* 0x0000001214167228 */ /* 0x000fd00000000000 */
[----:B------:R-:W-:-:S08]  /*0c50*/  DFMA R24, R22, -R14, R18 ;  /* 0x8000000e1618722b */ /* 0x000fd00000000012 */
[----:B------:R-:W-:Y:S01]  /*0c60*/  DFMA R24, R20, R24, R22 ;  /* 0x000000181418722b */ /* 0x000fe20000000016 */
[----:B------:R-:W-:Y:S01]  /*0c70*/  IMAD.MOV.U32 R22, RZ, RZ, R26 ;  /* 0x000000ffff167224 */ /* 0x000fe200078e001a */
[----:B------:R-:W-:-:S04]  /*0c80*/  @!P3 LOP3.LUT R22, R19, 0x7ff00000, RZ, 0xc0, !PT ;  /* 0x7ff000001316b812 */ /* 0x000fc800078ec0ff */
[----:B------:R-:W-:-:S04]  /*0c90*/  IADD3 R20, PT, PT, R22, -0x1, RZ ;  /* 0xffffffff16147810 */ /* 0x000fc80007ffe0ff */
[----:B------:R-:W-:Y:S01]  /*0ca0*/  ISETP.GT.U32.AND P0, PT, R20, 0x7feffffe, PT ;  /* 0x7feffffe1400780c */ /* 0x000fe20003f04070 */
[----:B------:R-:W-:-:S05]  /*0cb0*/  VIADD R20, R29, 0xffffffff ;  /* 0xffffffff1d147836 */ /* 0x000fca0000000000 */
[----:B------:R-:W-:-:S13]  /*0cc0*/  ISETP.GT.U32.OR P0, PT, R20, 0x7feffffe, P0 ;  /* 0x7feffffe1400780c */ /* 0x000fda0000704470 */
[----:B------:R-:W-:Y:S05]  /*0cd0*/  @P0 BRA `(.L_x_707) ;  /* 0x00000000006c0947 */ /* 0x000fea0003800000 */
[----:B------:R-:W-:-:S04]  /*0ce0*/  LOP3.LUT R13, R17, 0x7ff00000, RZ, 0xc0, !PT ;  /* 0x7ff00000110d7812 */ /* 0x000fc800078ec0ff */
[CC--:B------:R-:W-:Y:S02]  /*0cf0*/  VIADDMNMX R12, R26.reuse, -R13.reuse, 0xb9600000, !PT ;  /* 0xb96000001a0c7446 */ /* 0x0c0fe4000780090d */
[----:B------:R-:W-:Y:S02]  /*0d00*/  ISETP.GE.U32.AND P0, PT, R26, R13, PT ;  /* 0x0000000d1a00720c */ /* 0x000fe40003f06070 */
[----:B------:R-:W-:Y:S02]  /*0d10*/  VIMNMX R12, PT, PT, R12, 0x46a00000, PT ;  /* 0x46a000000c0c7848 */ /* 0x000fe40003fe0100 */
[----:B------:R-:W-:-:S05]  /*0d20*/  SEL R13, R28, 0x63400000, !P0 ;  /* 0x634000001c0d7807 */ /* 0x000fca0004000000 */
[----:B------:R-:W-:Y:S02]  /*0d30*/  IMAD.IADD R22, R12, 0x1, -R13 ;  /* 0x000000010c167824 */ /* 0x000fe400078e0a0d */
[----:B------:R-:W-:-:S03]  /*0d40*/  IMAD.MOV.U32 R12, RZ, RZ, RZ ;  /* 0x000000ffff0c7224 */ /* 0x000fc600078e00ff */
[----:B------:R-:W-:-:S06]  /*0d50*/  IADD3 R13, PT, PT, R22, 0x7fe00000, RZ ;  /* 0x7fe00000160d7810 */ /* 0x000fcc0007ffe0ff */
[----:B------:R-:W-:-:S10]  /*0d60*/  DMUL R20, R24, R12 ;  /* 0x0000000c18147228 */ /* 0x000fd40000000000 */
[----:B------:R-:W-:-:S13]  /*0d70*/  FSETP.GTU.AND P0, PT, |R21|, 1.469367938527859385e-39, PT ;  /* 0x001000001500780b */ /* 0x000fda0003f0c200 */
[----:B------:R-:W-:Y:S05]  /*0d80*/  @P0 BRA `(.L_x_708) ;  /* 0x0000000000940947 */ /* 0x000fea0003800000 */
[----:B------:R-:W-:Y:S01]  /*0d90*/  DFMA R14, R24, -R14, R18 ;  /* 0x8000000e180e722b */ /* 0x000fe20000000012 */
[----:B------:R-:W-:-:S09]  /*0da0*/  IMAD.MOV.U32 R12, RZ, RZ, RZ ;  /* 0x000000ffff0c7224 */ /* 0x000fd200078e00ff */
[C---:B------:R-:W-:Y:S02]  /*0db0*/  FSETP.NEU.AND P0, PT, R15.reuse, RZ, PT ;  /* 0x000000ff0f00720b */ /* 0x040fe40003f0d000 */
[----:B------:R-:W-:-:S04]  /*0dc0*/  LOP3.LUT R17, R15, 0x80000000, R17, 0x48, !PT ;  /* 0x800000000f117812 */ /* 0x000fc800078e4811 */
[----:B------:R-:W-:-:S07]  /*0dd0*/  LOP3.LUT R13, R17, R13, RZ, 0xfc, !PT ;  /* 0x0000000d110d7212 */ /* 0x000fce00078efcff */
[----:B------:R-:W-:Y:S05]  /*0de0*/  @!P0 BRA `(.L_x_708) ;  /* 0x00000000007c8947 */ /* 0x000fea0003800000 */
[----:B------:R-:W-:Y:S01]  /*0df0*/  IADD3 R15, PT, PT, -R22, RZ, RZ ;  /* 0x000000ff160f7210 */ /* 0x000fe20007ffe1ff */
[----:B------:R-:W-:Y:S01]  /*0e00*/  IMAD.MOV.U32 R14, RZ, RZ, RZ ;  /* 0x000000ffff0e7224 */ /* 0x000fe200078e00ff */
[----:B------:R-:W-:-:S05]  /*0e10*/  DMUL.RP R12, R24, R12 ;  /* 0x0000000c180c7228 */ /* 0x000fca0000008000 */
[----:B------:R-:W-:-:S05]  /*0e20*/  DFMA R14, R20, -R14, R24 ;  /* 0x8000000e140e722b */ /* 0x000fca0000000018 */
[----:B------:R-:W-:Y:S02]  /*0e30*/  LOP3.LUT R17, R13, R17, RZ, 0x3c, !PT ;  /* 0x000000110d117212 */ /* 0x000fe400078e3cff */
[----:B------:R-:W-:-:S04]  /*0e40*/  IADD3 R14, PT, PT, -R22, -0x43300000, RZ ;  /* 0xbcd00000160e7810 */ /* 0x000fc80007ffe1ff */
[----:B------:R-:W-:-:S04]  /*0e50*/  FSETP.NEU.AND P0, PT, |R15|, R14, PT ;  /* 0x0000000e0f00720b */ /* 0x000fc80003f0d200 */
[----:B------:R-:W-:Y:S02]  /*0e60*/  FSEL R20, R12, R20, !P0 ;  /* 0x000000140c147208 */ /* 0x000fe40004000000 */
[----:B------:R-:W-:Y:S01]  /*0e70*/  FSEL R21, R17, R21, !P0 ;  /* 0x0000001511157208 */ /* 0x000fe20004000000 */
[----:B------:R-:W-:Y:S06]  /*0e80*/  BRA `(.L_x_708) ;  /* 0x0000000000547947 */ /* 0x000fec0003800000 */
.L_x_707:
[----:B------:R-:W-:-:S14]  /*0e90*/  DSETP.NAN.AND P0, PT, R12, R12, PT ;  /* 0x0000000c0c00722a */ /* 0x000fdc0003f08000 */
[----:B------:R-:W-:Y:S05]  /*0ea0*/  @P0 BRA `(.L_x_709) ;  /* 0x0000000000440947 */ /* 0x000fea0003800000 */
[----:B------:R-:W-:-:S14]  /*0eb0*/  DSETP.NAN.AND P0, PT, R16, R16, PT ;  /* 0x000000101000722a */ /* 0x000fdc0003f08000 */
[----:B------:R-:W-:Y:S05]  /*0ec0*/  @P0 BRA `(.L_x_710) ;  /* 0x0000000000300947 */ /* 0x000fea0003800000 */
[----:B------:R-:W-:Y:S01]  /*0ed0*/  ISETP.NE.AND P0, PT, R22, R29, PT ;  /* 0x0000001d1600720c */ /* 0x000fe20003f05270 */
[----:B------:R-:W-:Y:S01]  /*0ee0*/  IMAD.MOV.U32 R20, RZ, RZ, 0x0 ;  /* 0x00000000ff147424 */ /* 0x000fe200078e00ff */
[----:B------:R-:W-:-:S11]  /*0ef0*/  MOV R21, 0xfff80000 ;  /* 0xfff8000000157802 */ /* 0x000fd60000000f00 */
[----:B------:R-:W-:Y:S05]  /*0f00*/  @!P0 BRA `(.L_x_708) ;  /* 0x0000000000348947 */ /* 0x000fea0003800000 */
[----:B------:R-:W-:Y:S02]  /*0f10*/  ISETP.NE.AND P0, PT, R22, 0x7ff00000, PT ;  /* 0x7ff000001600780c */ /* 0x000fe40003f05270 */
[----:B------:R-:W-:Y:S02]  /*0f20*/  LOP3.LUT R21, R13, 0x80000000, R17, 0x48, !PT ;  /* 0x800000000d157812 */ /* 0x000fe400078e4811 */
[----:B------:R-:W-:-:S13]  /*0f30*/  ISETP.EQ.OR P0, PT, R29, RZ, !P0 ;  /* 0x000000ff1d00720c */ /* 0x000fda0004702670 */
[----:B------:R-:W-:Y:S01]  /*0f40*/  @P0 LOP3.LUT R12, R21, 0x7ff00000, RZ, 0xfc, !PT ;  /* 0x7ff00000150c0812 */ /* 0x000fe200078efcff */
[----:B------:R-:W-:Y:S02]  /*0f50*/  @!P0 IMAD.MOV.U32 R20, RZ, RZ, RZ ;  /* 0x000000ffff148224 */ /* 0x000fe400078e00ff */
[----:B------:R-:W-:Y:S01]  /*0f60*/  @P0 IMAD.MOV.U32 R20, RZ, RZ, RZ ;  /* 0x000000ffff140224 */ /* 0x000fe200078e00ff */
[----:B------:R-:W-:Y:S01]  /*0f70*/  @P0 MOV R21, R12 ;  /* 0x0000000c00150202 */ /* 0x000fe20000000f00 */
[----:B------:R-:W-:Y:S06]  /*0f80*/  BRA `(.L_x_708) ;  /* 0x0000000000147947 */ /* 0x000fec0003800000 */
.L_x_710:
[----:B------:R-:W-:Y:S01]  /*0f90*/  LOP3.LUT R21, R17, 0x80000, RZ, 0xfc, !PT ;  /* 0x0008000011157812 */ /* 0x000fe200078efcff */
[----:B------:R-:W-:Y:S01]  /*0fa0*/  IMAD.MOV.U32 R20, RZ, RZ, R16 ;  /* 0x000000ffff147224 */ /* 0x000fe200078e0010 */
[----:B------:R-:W-:Y:S06]  /*0fb0*/  BRA `(.L_x_708) ;  /* 0x0000000000087947 */ /* 0x000fec0003800000 */
.L_x_709:
[----:B------:R-:W-:Y:S01]  /*0fc0*/  LOP3.LUT R21, R13, 0x80000, RZ, 0xfc, !PT ;  /* 0x000800000d157812 */ /* 0x000fe200078efcff */
[----:B------:R-:W-:-:S07]  /*0fd0*/  IMAD.MOV.U32 R20, RZ, RZ, R12 ;  /* 0x000000ffff147224 */ /* 0x000fce00078e000c */
.L_x_708:
[----:B------:R-:W-:Y:S05]  /*0fe0*/  BSYNC.RECONVERGENT B1 ;  /* 0x0000000000017941 */ /* 0x000fea0003800200 */
.L_x_706:
[----:B------:R-:W-:Y:S01]  /*0ff0*/  MOV R12, R0 ;  /* 0x00000000000c7202 */ /* 0x000fe20000000f00 */
[----:B------:R-:W-:-:S04]  /*1000*/  IMAD.MOV.U32 R13, RZ, RZ, 0x0 ;  /* 0x00000000ff0d7424 */ /* 0x000fc800078e00ff */
[----:B------:R-:W-:Y:S05]  /*1010*/  RET.REL.NODEC R12 `(_Z6changePdii) ;  /* 0xffffffec0cf87950 */ /* 0x000fea0003c3ffff */
.L_x_711:
        /* <DEDUP_REMOVED lines=14> */
.L_x_717:


//--------------------- .text._Z4swapPdiii        --------------------------
	.section	.text._Z4swapPdiii,"ax",@progbits
	.align	128
        .global         _Z4swapPdiii
        .type           _Z4swapPdiii,@function
        .size           _Z4swapPdiii,(.L_x_728 - _Z4swapPdiii)
        .other          _Z4swapPdiii,@"STO_CUDA_ENTRY STV_DEFAULT"
_Z4swapPdiii:
.text._Z4swapPdiii:
[----:B------:R-:W-:Y:S01]  /*0000*/  LDC R1, c[0x0][0x37c] ;  /* 0x0000df00ff017b82 */ /* 0x000fe20000000800 */
[----:B------:R-:W0:Y:S07]  /*0010*/  S2R R9, SR_CTAID.X ;  /* 0x0000000000097919 */ /* 0x000e2e0000002500 */
[----:B------:R-:W1:Y:S01]  /*0020*/  LDC R0, c[0x0][0x390] ;  /* 0x0000e400ff007b82 */ /* 0x000e620000000800 */
[----:B------:R-:W0:Y:S01]  /*0030*/  LDCU UR6, c[0x0][0x360] ;  /* 0x00006c00ff0677ac */ /* 0x000e220008000800 */
[----:B------:R-:W0:Y:S01]  /*0040*/  S2R R4, SR_TID.X ;  /* 0x0000000000047919 */ /* 0x000e220000002100 */
[----:B------:R-:W2:Y:S01]  /*0050*/  LDCU UR7, c[0x0][0x370] ;  /* 0x00006e00ff0777ac */ /* 0x000ea20008000800 */
[----:B0-----:R-:W-:-:S05]  /*0060*/  IMAD R5, R9, UR6, R4 ;  /* 0x0000000609057c24 */ /* 0x001fca000f8e0204 */
[----:B-1----:R-:W-:-:S13]  /*0070*/  ISETP.GT.AND P0, PT, R5, R0, PT ;  /* 0x000000000500720c */ /* 0x002fda0003f04270 */
[----:B--2---:R-:W-:Y:S05]  /*0080*/  @P0 EXIT ;  /* 0x000000000000094d */ /* 0x004fea0003800000 */
[----:B------:R-:W-:Y:S01]  /*0090*/  UIMAD UR4, UR6, UR7, URZ ;  /* 0x00000007060472a4 */ /* 0x000fe2000f8e02ff */
[----:B------:R-:W-:Y:S01]  /*00a0*/  IADD3 R7, PT, PT, R0, 0x1, RZ ;  /* 0x0000000100077810 */ /* 0x000fe20007ffe0ff */
[----:B------:R-:W0:Y:S01]  /*00b0*/  LDCU.64 UR12, c[0x0][0x388] ;  /* 0x00007100ff0c77ac */ /* 0x000e220008000a00 */
[----:B------:R-:W-:Y:S01]  /*00c0*/  BSSY.RECONVERGENT B0, `(.L_x_712) ;  /* 0x0000035000007945 */ /* 0x000fe20003800200 */
[----:B------:R-:W-:Y:S02]  /*00d0*/  UISETP.LT.U32.AND UP0, UPT, UR4, 0x1, UPT ;  /* 0x000000010400788c */ /* 0x000fe4000bf01070 */
[----:B------:R-:W-:Y:S01]  /*00e0*/  IADD3 R6, PT, PT, R5, UR4, RZ ;  /* 0x0000000405067c10 */ /* 0x000fe2000fffe0ff */
[----:B------:R-:W1:Y:S03]  /*00f0*/  LDCU.64 UR8, c[0x0][0x358] ;  /* 0x00006b00ff0877ac */ /* 0x000e660008000a00 */
[CC--:B------:R-:W-:Y:S01]  /*0100*/  ISETP.GE.AND P0, PT, R6.reuse, R7.reuse, PT ;  /* 0x000000070600720c */ /* 0x0c0fe20003f06270 */
[----:B------:R-:W-:Y:S01]  /*0110*/  USEL UR5, UR4, 0x1, !UP0 ;  /* 0x0000000104057887 */ /* 0x000fe2000c000000 */
[----:B------:R-:W-:-:S05]  /*0120*/  VIMNMX R7, PT, PT, R6, R7, !PT ;  /* 0x0000000706077248 */ /* 0x000fca0007fe0100 */
[----:B------:R-:W-:Y:S02]  /*0130*/  IADD3 R11, PT, PT, RZ, -UR5, RZ ;  /* 0x80000005ff0b7c10 */ /* 0x000fe4000fffe0ff */
[----:B------:R-:W-:Y:S01]  /*0140*/  ISETP.NE.U32.AND P2, PT, RZ, UR5, PT ;  /* 0x00000005ff007c0c */ /* 0x000fe2000bf45070 */
[----:B------:R-:W2:Y:S08]  /*0150*/  I2F.U32.RP R8, UR5 ;  /* 0x0000000500087d06 */ /* 0x000eb00008209000 */
[----:B--2---:R-:W2:Y:S02]  /*0160*/  MUFU.RCP R8, R8 ;  /* 0x0000000800087308 */ /* 0x004ea40000001000 */
[----:B--2---:R-:W-:-:S02]  /*0170*/  IADD3 R2, PT, PT, R8, 0xffffffe, RZ ;  /* 0x0ffffffe08027810 */ /* 0x004fc40007ffe0ff */
[----:B------:R-:W-:-:S04]  /*0180*/  SEL R8, RZ, 0x1, P0 ;  /* 0x00000001ff087807 */ /* 0x000fc80000000000 */
[----:B------:R2:W3:Y:S01]  /*0190*/  F2I.FTZ.U32.TRUNC.NTZ R3, R2 ;  /* 0x0000000200037305 */ /* 0x0004e2000021f000 */
[----:B------:R-:W-:Y:S01]  /*01a0*/  IADD3 R7, PT, PT, R7, -R6, -R8 ;  /* 0x8000000607077210 */ /* 0x000fe20007ffe808 */
[----:B--2---:R-:W-:Y:S02]  /*01b0*/  HFMA2 R2, -RZ, RZ, 0, 0 ;  /* 0x00000000ff027431 */ /* 0x004fe400000001ff */
[----:B---3--:R-:W-:-:S04]  /*01c0*/  IMAD R11, R11, R3, RZ ;  /* 0x000000030b0b7224 */ /* 0x008fc800078e02ff */
[----:B------:R-:W-:-:S06]  /*01d0*/  IMAD.HI.U32 R2, R3, R11, R2 ;  /* 0x0000000b03027227 */ /* 0x000fcc00078e0002 */
[----:B------:R-:W-:-:S05]  /*01e0*/  IMAD.HI.U32 R11, R2, R7, RZ ;  /* 0x00000007020b7227 */ /* 0x000fca00078e00ff */
[----:B------:R-:W-:-:S05]  /*01f0*/  IADD3 R2, PT, PT, -R11, RZ, RZ ;  /* 0x000000ff0b027210 */ /* 0x000fca0007ffe1ff */
[----:B------:R-:W-:Y:S02]  /*0200*/  IMAD R7, R2, UR5, R7 ;  /* 0x0000000502077c24 */ /* 0x000fe4000f8e0207 */
[----:B------:R-:W2:Y:S03]  /*0210*/  LDC.64 R2, c[0x0][0x380] ;  /* 0x0000e000ff027b82 */ /* 0x000ea60000000a00 */
[----:B------:R-:W-:-:S13]  /*0220*/  ISETP.GE.U32.AND P0, PT, R7, UR5, PT ;  /* 0x0000000507007c0c */ /* 0x000fda000bf06070 */
[----:B------:R-:W-:Y:S02]  /*0230*/  @P0 IADD3 R7, PT, PT, R7, -UR5, RZ ;  /* 0x8000000507070c10 */ /* 0x000fe4000fffe0ff */
[----:B------:R-:W-:Y:S02]  /*0240*/  @P0 IADD3 R11, PT, PT, R11, 0x1, RZ ;  /* 0x000000010b0b0810 */ /* 0x000fe40007ffe0ff */
[----:B------:R-:W-:-:S13]  /*0250*/  ISETP.GE.U32.AND P1, PT, R7, UR5, PT ;  /* 0x0000000507007c0c */ /* 0x000fda000bf26070 */
[----:B------:R-:W-:Y:S02]  /*0260*/  @P1 IADD3 R11, PT, PT, R11, 0x1, RZ ;  /* 0x000000010b0b1810 */ /* 0x000fe40007ffe0ff */
[----:B------:R-:W-:-:S04]  /*0270*/  @!P2 LOP3.LUT R11, RZ, UR5, RZ, 0x33, !PT ;  /* 0x00000005ff0bac12 */ /* 0x000fc8000f8e33ff */
[----:B------:R-:W-:-:S04]  /*0280*/  IADD3 R8, PT, PT, R8, R11, RZ ;  /* 0x0000000b08087210 */ /* 0x000fc80007ffe0ff */
[C---:B------:R-:W-:Y:S02]  /*0290*/  LOP3.LUT R6, R8.reuse, 0x3, RZ, 0xc0, !PT ;  /* 0x0000000308067812 */ /* 0x040fe400078ec0ff */
[----:B------:R-:W-:Y:S02]  /*02a0*/  ISETP.GE.U32.AND P1, PT, R8, 0x3, PT ;  /* 0x000000030800780c */ /* 0x000fe40003f26070 */
[----:B------:R-:W-:-:S13]  /*02b0*/  ISETP.NE.AND P0, PT, R6, 0x3, PT ;  /* 0x000000030600780c */ /* 0x000fda0003f05270 */
[----:B012---:R-:W-:Y:S05]  /*02c0*/  @!P0 BRA `(.L_x_713) ;  /* 0x0000000000508947 */ /* 0x007fea0003800000 */
[----:B------:R-:W0:Y:S01]  /*02d0*/  LDC.64 R6, c[0x0][0x380] ;  /* 0x0000e000ff067b82 */ /* 0x000e220000000a00 */
[----:B------:R-:W1:Y:S01]  /*02e0*/  LDCU.64 UR10, c[0x0][0x388] ;  /* 0x00007100ff0a77ac */ /* 0x000e620008000a00 */
[----:B------:R-:W-:-:S04]  /*02f0*/  IADD3 R8, PT, PT, R8, 0x1, RZ ;  /* 0x0000000108087810 */ /* 0x000fc80007ffe0ff */
[----:B------:R-:W-:-:S04]  /*0300*/  LOP3.LUT R8, R8, 0x3, RZ, 0xc0, !PT ;  /* 0x0000000308087812 */ /* 0x000fc800078ec0ff */
[C---:B------:R-:W-:Y:S01]  /*0310*/  IADD3 R16, PT, PT, -R8.reuse, RZ, RZ ;  /* 0x000000ff08107210 */ /* 0x040fe20007ffe1ff */
[----:B------:R-:W-:Y:S02]  /*0320*/  IMAD R9, R8, UR7, R9 ;  /* 0x0000000708097c24 */ /* 0x000fe4000f8e0209 */
[CC--:B-1----:R-:W-:Y:S02]  /*0330*/  IMAD R19, R5.reuse, R0.reuse, UR10 ;  /* 0x0000000a05137e24 */ /* 0x0c2fe4000f8e0200 */
[----:B------:R-:W-:Y:S02]  /*0340*/  IMAD R17, R5, R0, UR11 ;  /* 0x0000000b05117e24 */ /* 0x000fe4000f8e0200 */
[----:B------:R-:W-:-:S07]  /*0350*/  IMAD R5, R9, UR6, R4 ;  /* 0x0000000609057c24 */ /* 0x000fce000f8e0204 */
.L_x_714:
[----:B01----:R-:W-:-:S04]  /*0360*/  IMAD.WIDE R12, R17, 0x8, R6 ;  /* 0x00000008110c7825 */ /* 0x003fc800078e0206 */
[----:B------:R-:W-:Y:S01]  /*0370*/  IMAD.WIDE R8, R19, 0x8, R6 ;  /* 0x0000000813087825 */ /* 0x000fe200078e0206 */
[----:B------:R-:W2:Y:S04]  /*0380*/  LDG.E.64 R14, desc[UR8][R12.64] ;  /* 0x000000080c0e7981 */ /* 0x000ea8000c1e1b00 */
[----:B------:R-:W3:Y:S01]  /*0390*/  LDG.E.64 R10, desc[UR8][R8.64] ;  /* 0x00000008080a7981 */ /* 0x000ee2000c1e1b00 */
[----:B------:R-:W-:Y:S01]  /*03a0*/  IADD3 R16, PT, PT, R16, 0x1, RZ ;  /* 0x0000000110107810 */ /* 0x000fe20007ffe0ff */
[C---:B------:R-:W-:Y:S02]  /*03b0*/  IMAD R17, R0.reuse, UR4, R17 ;  /* 0x0000000400117c24 */ /* 0x040fe4000f8e0211 */
[----:B------:R-:W-:Y:S01]  /*03c0*/  IMAD R19, R0, UR4, R19 ;  /* 0x0000000400137c24 */ /* 0x000fe2000f8e0213 */
[----:B------:R-:W-:Y:S01]  /*03d0*/  ISETP.NE.AND P0, PT, R16, RZ, PT ;  /* 0x000000ff1000720c */ /* 0x000fe20003f05270 */
[----:B--2---:R1:W-:Y:S04]  /*03e0*/  STG.E.64 desc[UR8][R8.64], R14 ;  /* 0x0000000e08007986 */ /* 0x0043e8000c101b08 */
[----:B---3--:R1:W-:Y:S08]  /*03f0*/  STG.E.64 desc[UR8][R12.64], R10 ;  /* 0x0000000a0c007986 */ /* 0x0083f0000c101b08 */
[----:B------:R-:W-:Y:S05]  /*0400*/  @P0 BRA `(.L_x_714) ;  /* 0xfffffffc00d40947 */ /* 0x000fea000383ffff */
.L_x_713:
[----:B------:R-:W-:Y:S05]  /*0410*/  BSYNC.RECONVERGENT B0 ;  /* 0x0000000000007941 */ /* 0x000fea0003800200 */
.L_x_712:
[----:B------:R-:W-:Y:S05]  /*0420*/  @!P1 EXIT ;  /* 0x000000000000994d */ /* 0x000fea0003800000 */
.L_x_715:
[CC--:B0-----:R-:W-:Y:S02]  /*0430*/  IMAD R17, R5.reuse, R0.reuse, UR13 ;  /* 0x0000000d05117e24 */ /* 0x0c1fe4000f8e0200 */
[----:B-1----:R-:W-:Y:S02]  /*0440*/  IMAD R13, R5, R0, UR12 ;  /* 0x0000000c050d7e24 */ /* 0x002fe4000f8e0200 */
[----:B------:R-:W-:-:S04]  /*0450*/  IMAD.WIDE R16, R17, 0x8, R2 ;  /* 0x0000000811107825 */ /* 0x000fc800078e0202 */
[----:B------:R-:W-:Y:S01]  /*0460*/  IMAD.WIDE R12, R13, 0x8, R2 ;  /* 0x000000080d0c7825 */ /* 0x000fe200078e0202 */
[----:B------:R-:W2:Y:S04]  /*0470*/  LDG.E.64 R18, desc[UR8][R16.64] ;  /* 0x0000000810127981 */ /* 0x000ea8000c1e1b00 */
[----:B------:R-:W3:Y:S01]  /*0480*/  LDG.E.64 R14, desc[UR8][R12.64] ;  /* 0x000000080c0e7981 */ /* 0x000ee2000c1e1b00 */
[----:B------:R-:W-:-:S05]  /*0490*/  IADD3 R9, PT, PT, R5, UR4, RZ ;  /* 0x0000000405097c10 */ /* 0x000fca000fffe0ff */
[CC--:B------:R-:W-:Y:S02]  /*04a0*/  IMAD R5, R9.reuse, R0.reuse, UR13 ;  /* 0x0000000d09057e24 */ /* 0x0c0fe4000f8e0200 */
[----:B------:R-:W-:Y:S02]  /*04b0*/  IMAD R7, R9, R0, UR12 ;  /* 0x0000000c09077e24 */ /* 0x000fe4000f8e0200 */
[----:B------:R-:W-:-:S04]  /*04c0*/  IMAD.WIDE R4, R5, 0x8, R2 ;  /* 0x0000000805047825 */ /* 0x000fc800078e0202 */
[----:B------:R-:W-:Y:S01]  /*04d0*/  IMAD.WIDE R6, R7, 0x8, R2 ;  /* 0x0000000807067825 */ /* 0x000fe200078e0202 */
[----:B--2---:R0:W-:Y:S04]  /*04e0*/  STG.E.64 desc[UR8][R12.64], R18 ;  /* 0x000000120c007986 */ /* 0x0041e8000c101b08 */
[----:B---3--:R1:W-:Y:S04]  /*04f0*/  STG.E.64 desc[UR8][R16.64], R14 ;  /* 0x0000000e10007986 */ /* 0x0083e8000c101b08 */
        /* <DEDUP_REMOVED lines=9> */
[----:B0-----:R-:W4:Y:S04]  /*0590*/  LDG.E.64 R18, desc[UR8][R8.64] ;  /* 0x0000000808127981 */ /* 0x001f28000c1e1b00 */
[----:B------:R-:W5:Y:S01]  /*05a0*/  LDG.E.64 R12, desc[UR8][R10.64] ;  /* 0x000000080a0c7981 */ /* 0x000f62000c1e1b00 */
[----:B------:R-:W-:-:S05]  /*05b0*/  IADD3 R25, PT, PT, R25, UR4, RZ ;  /* 0x0000000419197c10 */ /* 0x000fca000fffe0ff */
[CC--:B-1----:R-:W-:Y:S02]  /*05c0*/  IMAD R17, R25.reuse, R0.reuse, UR13 ;  /* 0x0000000d19117e24 */ /* 0x0c2fe4000f8e0200 */
[----:B------:R-:W-:Y:S02]  /*05d0*/  IMAD R15, R25, R0, UR12 ;  /* 0x0000000c190f7e24 */ /* 0x000fe4000f8e0200 */
[----:B------:R-:W-:-:S04]  /*05e0*/  IMAD.WIDE R16, R17, 0x8, R2 ;  /* 0x0000000811107825 */ /* 0x000fc800078e0202 */
[----:B------:R-:W-:Y:S01]  /*05f0*/  IMAD.WIDE R14, R15, 0x8, R2 ;  /* 0x000000080f0e7825 */ /* 0x000fe200078e0202 */
[----:B----4-:R0:W-:Y:S04]  /*0600*/  STG.E.64 desc[UR8][R10.64], R18 ;  /* 0x000000120a007986 */ /* 0x0101e8000c101b08 */
[----:B-----5:R0:W-:Y:S04]  /*0610*/  STG.E.64 desc[UR8][R8.64], R12 ;  /* 0x0000000c08007986 */ /* 0x0201e8000c101b08 */
[----:B--2---:R-:W2:Y:S04]  /*0620*/  LDG.E.64 R22, desc[UR8][R16.64] ;  /* 0x0000000810167981 */ /* 0x004ea8000c1e1b00 */
[----:B------:R-:W4:Y:S01]  /*0630*/  LDG.E.64 R6, desc[UR8][R14.64] ;  /* 0x000000080e067981 */ /* 0x000f22000c1e1b00 */
[----:B---3--:R-:W-:-:S04]  /*0640*/  IADD3 R5, PT, PT, R25, UR4, RZ ;  /* 0x0000000419057c10 */ /* 0x008fc8000fffe0ff */
[----:B------:R-:W-:Y:S01]  /*0650*/  ISETP.GT.AND P0, PT, R5, R0, PT ;  /* 0x000000000500720c */ /* 0x000fe20003f04270 */
[----:B--2---:R0:W-:Y:S04]  /*0660*/  STG.E.64 desc[UR8][R14.64], R22 ;  /* 0x000000160e007986 */ /* 0x0041e8000c101b08 */
[----:B----4-:R0:W-:Y:S08]  /*0670*/  STG.E.64 desc[UR8][R16.64], R6 ;  /* 0x0000000610007986 */ /* 0x0101f0000c101b08 */
[----:B------:R-:W-:Y:S05]  /*0680*/  @!P0 BRA `(.L_x_715) ;  /* 0xfffffffc00688947 */ /* 0x000fea000383ffff */
[----:B------:R-:W-:Y:S05]  /*0690*/  EXIT ;  /* 0x000000000000794d */ /* 0x000fea0003800000 */
.L_x_716:
        /* <DEDUP_REMOVED lines=14> */
.L_x_728:


//--------------------- .nv.shared._ZN3cub18CUB_300001_SM_10006detail11EmptyKernelIvEEvv --------------------------
	.section	.nv.shared._ZN3cub18CUB_300001_SM_10006detail11EmptyKernelIvEEvv,"aw",@nobits
	.sectionflags	@""
	.align	16
	.zero		1024


//--------------------- .nv.shared.reserved.0     --------------------------
	.section	.nv.shared.reserved.0,"aw",@nobits
	.weak		__nv_reservedSMEM_offset_0_alias
	.size		__nv_reservedSMEM_offset_0_alias, 0, 64
	.other		__nv_reservedSMEM_offset_0_alias,@"STO_CUDA_RESERVED_SHARED STV_DEFAULT"
__nv_reservedSMEM_offset_0_alias:
	.zero		0
	.zero		64


//--------------------- .nv.global                --------------------------
	.section	.nv.global,"aw",@nobits
.nv.global:
	.type		_ZN34_INTERNAL_4608a524_4_k_cu_cc6bdfdb6thrust24THRUST_300001_SM_1000_NS12placeholders2_8E,@object
	.size		_ZN34_INTERNAL_4608a524_4_k_cu_cc6bdfdb6thrust24THRUST_300001_SM_1000_NS12placeholders2_8E,(_ZN34_INTERNAL_4608a524_4_k_cu_cc6bdfdb4cuda3std3__436_GLOBAL__N__4608a524_4_k_cu_cc6bdfdb6ignoreE - _ZN34_INTERNAL_4608a524_4_k_cu_cc6bdfdb6thrust24THRUST_300001_SM_1000_NS12placeholders2_8E)
_ZN34_INTERNAL_4608a524_4_k_cu_cc6bdfdb6thrust24THRUST_300001_SM_1000_NS12placeholders2_8E:
	.zero		1
	.type		_ZN34_INTERNAL_4608a524_4_k_cu_cc6bdfdb4cuda3std3__436_GLOBAL__N__4608a524_4_k_cu_cc6bdfdb6ignoreE,@object
	.size		_ZN34_INTERNAL_4608a524_4_k_cu_cc6bdfdb4cuda3std3__436_GLOBAL__N__4608a524_4_k_cu_cc6bdfdb6ignoreE,(_ZN34_INTERNAL_4608a524_4_k_cu_cc6bdfdb4cuda3std6ranges3__45__cpo4dataE - _ZN34_INTERNAL_4608a524_4_k_cu_cc6bdfdb4cuda3std3__436_GLOBAL__N__4608a524_4_k_cu_cc6bdfdb6ignoreE)
_ZN34_INTERNAL_4608a524_4_k_cu_cc6bdfdb4cuda3std3__436_GLOBAL__N__4608a524_4_k_cu_cc6bdfdb6ignoreE:
	.zero		1
	.type		_ZN34_INTERNAL_4608a524_4_k_cu_cc6bdfdb4cuda3std6ranges3__45__cpo4dataE,@object
	.size		_ZN34_INTERNAL_4608a524_4_k_cu_cc6bdfdb4cuda3std6ranges3__45__cpo4dataE,(_ZN34_INTERNAL_4608a524_4_k_cu_cc6bdfdb6thrust24THRUST_300001_SM_1000_NS6system3cpp3parE - _ZN34_INTERNAL_4608a524_4_k_cu_cc6bdfdb4cuda3std6ranges3__45__cpo4dataE)
_ZN34_INTERNAL_4608a524_4_k_cu_cc6bdfdb4cuda3std6ranges3__45__cpo4dataE:
	.zero		1
	.type		_ZN34_INTERNAL_4608a524_4_k_cu_cc6bdfdb6thrust24THRUST_300001_SM_1000_NS6system3cpp3parE,@object
	.size		_ZN34_INTERNAL_4608a524_4_k_cu_cc6bdfdb6thrust24THRUST_300001_SM_1000_NS6system3cpp3parE,(_ZN34_INTERNAL_4608a524_4_k_cu_cc6bdfdb4cuda3std3__45__cpo5beginE - _ZN34_INTERNAL_4608a524_4_k_cu_cc6bdfdb6thrust24THRUST_300001_SM_1000_NS6system3cpp3parE)
_ZN34_INTERNAL_4608a524_4_k_cu_cc6bdfdb6thrust24THRUST_300001_SM_1000_NS6system3cpp3parE:
	.zero		1
	.type		_ZN34_INTERNAL_4608a524_4_k_cu_cc6bdfdb4cuda3std3__45__cpo5beginE,@object
	.size		_ZN34_INTERNAL_4608a524_4_k_cu_cc6bdfdb4cuda3std3__45__cpo5beginE,(_ZN34_INTERNAL_4608a524_4_k_cu_cc6bdfdb4cuda3std6ranges3__45__cpo5beginE - _ZN34_INTERNAL_4608a524_4_k_cu_cc6bdfdb4cuda3std3__45__cpo5beginE)
_ZN34_INTERNAL_4608a524_4_k_cu_cc6bdfdb4cuda3std3__45__cpo5beginE:
	.zero		1
	.type		_ZN34_INTERNAL_4608a524_4_k_cu_cc6bdfdb4cuda3std6ranges3__45__cpo5beginE,@object
	.size		_ZN34_INTERNAL_4608a524_4_k_cu_cc6bdfdb4cuda3std6ranges3__45__cpo5beginE,(_ZN34_INTERNAL_4608a524_4_k_cu_cc6bdfdb6thrust24THRUST_300001_SM_1000_NS6deviceE - _ZN34_INTERNAL_4608a524_4_k_cu_cc6bdfdb4cuda3std6ranges3__45__cpo5beginE)
_ZN34_INTERNAL_4608a524_4_k_cu_cc6bdfdb4cuda3std6ranges3__45__cpo5beginE:
	.zero		1
	.type		_ZN34_INTERNAL_4608a524_4_k_cu_cc6bdfdb6thrust24THRUST_300001_SM_1000_NS6deviceE,@object
	.size		_ZN34_INTERNAL_4608a524_4_k_cu_cc6bdfdb6thrust24THRUST_300001_SM_1000_NS6deviceE,(_ZN34_INTERNAL_4608a524_4_k_cu_cc6bdfdb4cuda3std3__47nulloptE - _ZN34_INTERNAL_4608a524_4_k_cu_cc6bdfdb6thrust24THRUST_300001_SM_1000_NS6deviceE)
_ZN34_INTERNAL_4608a524_4_k_cu_cc6bdfdb6thrust24THRUST_300001_SM_1000_NS6deviceE:
	.zero		1
	.type		_ZN34_INTERNAL_4608a524_4_k_cu_cc6bdfdb4cuda3std3__47nulloptE,@object
	.size		_ZN34_INTERNAL_4608a524_4_k_cu_cc6bdfdb4cuda3std3__47nulloptE,(_ZN34_INTERNAL_4608a524_4_k_cu_cc6bdfdb4cuda3std6ranges3__45__cpo8distanceE - _ZN34_INTERNAL_4608a524_4_k_cu_cc6bdfdb4cuda3std3__47nulloptE)
_ZN34_INTERNAL_4608a524_4_k_cu_cc6bdfdb4cuda3std3__47nulloptE:
	.zero		1
	.type		_ZN34_INTERNAL_4608a524_4_k_cu_cc6bdfdb4cuda3std6ranges3__45__cpo8distanceE,@object
	.size		_ZN34_INTERNAL_4608a524_4_k_cu_cc6bdfdb4cuda3std6ranges3__45__cpo8distanceE,(_ZN34_INTERNAL_4608a524_4_k_cu_cc6bdfdb6thrust24THRUST_300001_SM_1000_NS12placeholders2_4E - _ZN34_INTERNAL_4608a524_4_k_cu_cc6bdfdb4cuda3std6ranges3__45__cpo8distanceE)
_ZN34_INTERNAL_4608a524_4_k_cu_cc6bdfdb4cuda3std6ranges3__45__cpo8distanceE:
	.zero		1
	.type		_ZN34_INTERNAL_4608a524_4_k_cu_cc6bdfdb6thrust24THRUST_300001_SM_1000_NS12placeholders2_4E,@object
	.size		_ZN34_INTERNAL_4608a524_4_k_cu_cc6bdfdb6thrust24THRUST_300001_SM_1000_NS12placeholders2_4E,(_ZN34_INTERNAL_4608a524_4_k_cu_cc6bdfdb4cuda3std3__45__cpo6rbeginE - _ZN34_INTERNAL_4608a524_4_k_cu_cc6bdfdb6thrust24THRUST_300001_SM_1000_NS12placeholders2_4E)
_ZN34_INTERNAL_4608a524_4_k_cu_cc6bdfdb6thrust24THRUST_300001_SM_1000_NS12placeholders2_4E:
	.zero		1
	.type		_ZN34_INTERNAL_4608a524_4_k_cu_cc6bdfdb4cuda3std3__45__cpo6rbeginE,@object
	.size		_ZN34_INTERNAL_4608a524_4_k_cu_cc6bdfdb4cuda3std3__45__cpo6rbeginE,(_ZN34_INTERNAL_4608a524_4_k_cu_cc6bdfdb4cuda3std6ranges3__45__cpo7advanceE - _ZN34_INTERNAL_4608a524_4_k_cu_cc6bdfdb4cuda3std3__45__cpo6rbeginE)
_ZN34_INTERNAL_4608a524_4_k_cu_cc6bdfdb4cuda3std3__45__cpo6rbeginE:
	.zero		1
	.type		_ZN34_INTERNAL_4608a524_4_k_cu_cc6bdfdb4cuda3std6ranges3__45__cpo7advanceE,@object
	.size		_ZN34_INTERNAL_4608a524_4_k_cu_cc6bdfdb4cuda3std6ranges3__45__cpo7advanceE,(_ZN34_INTERNAL_4608a524_4_k_cu_cc6bdfdb6thrust24THRUST_300001_SM_1000_NS12placeholders3_10E - _ZN34_INTERNAL_4608a524_4_k_cu_cc6bdfdb4cuda3std6ranges3__45__cpo7advanceE)
_ZN34_INTERNAL_4608a524_4_k_cu_cc6bdfdb4cuda3std6ranges3__45__cpo7advanceE:
	.zero		1
	.type		_ZN34_INTERNAL_4608a524_4_k_cu_cc6bdfdb6thrust24THRUST_300001_SM_1000_NS12placeholders3_10E,@object
	.size		_ZN34_INTERNAL_4608a524_4_k_cu_cc6bdfdb6thrust24THRUST_300001_SM_1000_NS12placeholders3_10E,(_ZN34_INTERNAL_4608a524_4_k_cu_cc6bdfdb4cuda3std3__48in_placeE - _ZN34_INTERNAL_4608a524_4_k_cu_cc6bdfdb6thrust24THRUST_300001_SM_1000_NS12placeholders3_10E)
_ZN34_INTERNAL_4608a524_4_k_cu_cc6bdfdb6thrust24THRUST_300001_SM_1000_NS12placeholders3_10E:
	.zero		1
	.type		_ZN34_INTERNAL_4608a524_4_k_cu_cc6bdfdb4cuda3std3__48in_placeE,@object
	.size		_ZN34_INTERNAL_4608a524_4_k_cu_cc6bdfdb4cuda3std3__48in_placeE,(_ZN34_INTERNAL_4608a524_4_k_cu_cc6bdfdb4cuda3std6ranges3__45__cpo4sizeE - _ZN34_INTERNAL_4608a524_4_k_cu_cc6bdfdb4cuda3std3__48in_placeE)
_ZN34_INTERNAL_4608a524_4_k_cu_cc6bdfdb4cuda3std3__48in_placeE:
	.zero		1
	.type		_ZN34_INTERNAL_4608a524_4_k_cu_cc6bdfdb4cuda3std6ranges3__45__cpo4sizeE,@object
	.size		_ZN34_INTERNAL_4608a524_4_k_cu_cc6bdfdb4cuda3std6ranges3__45__cpo4sizeE,(_ZN34_INTERNAL_4608a524_4_k_cu_cc6bdfdb6thrust24THRUST_300001_SM_1000_NS12placeholders2_2E - _ZN34_INTERNAL_4608a524_4_k_cu_cc6bdfdb4cuda3std6ranges3__45__cpo4sizeE)
_ZN34_INTERNAL_4608a524_4_k_cu_cc6bdfdb4cuda3std6ranges3__45__cpo4sizeE:
	.zero		1
	.type		_ZN34_INTERNAL_4608a524_4_k_cu_cc6bdfdb6thrust24THRUST_300001_SM_1000_NS12placeholders2_2E,@object
	.size		_ZN34_INTERNAL_4608a524_4_k_cu_cc6bdfdb6thrust24THRUST_300001_SM_1000_NS12placeholders2_2E,(_ZN34_INTERNAL_4608a524_4_k_cu_cc6bdfdb4cuda3std3__45__cpo6cbeginE - _ZN34_INTERNAL_4608a524_4_k_cu_cc6bdfdb6thrust24THRUST_300001_SM_1000_NS12placeholders2_2E)
_ZN34_INTERNAL_4608a524_4_k_cu_cc6bdfdb6thrust24THRUST_300001_SM_1000_NS12placeholders2_2E:
	.zero		1
	.type		_ZN34_INTERNAL_4608a524_4_k_cu_cc6bdfdb4cuda3std3__45__cpo6cbeginE,@object
	.size		_ZN34_INTERNAL_4608a524_4_k_cu_cc6bdfdb4cuda3std3__45__cpo6cbeginE,(_ZN34_INTERNAL_4608a524_4_k_cu_cc6bdfdb4cuda3std6ranges3__45__cpo6cbeginE - _ZN34_INTERNAL_4608a524_4_k_cu_cc6bdfdb4cuda3std3__45__cpo6cbeginE)
_ZN34_INTERNAL_4608a524_4_k_cu_cc6bdfdb4cuda3std3__45__cpo6cbeginE:
	.zero		1
	.type		_ZN34_INTERNAL_4608a524_4_k_cu_cc6bdfdb4cuda3std6ranges3__45__cpo6cbeginE,@object
	.size		_ZN34_INTERNAL_4608a524_4_k_cu_cc6bdfdb4cuda3std6ranges3__45__cpo6cbeginE,(_ZN34_INTERNAL_4608a524_4_k_cu_cc6bdfdb6thrust24THRUST_300001_SM_1000_NS12placeholders2_6E - _ZN34_INTERNAL_4608a524_4_k_cu_cc6bdfdb4cuda3std6ranges3__45__cpo6cbeginE)
_ZN34_INTERNAL_4608a524_4_k_cu_cc6bdfdb4cuda3std6ranges3__45__cpo6cbeginE:
	.zero		1
	.type		_ZN34_INTERNAL_4608a524_4_k_cu_cc6bdfdb6thrust24THRUST_300001_SM_1000_NS12placeholders2_6E,@object
	.size		_ZN34_INTERNAL_4608a524_4_k_cu_cc6bdfdb6thrust24THRUST_300001_SM_1000_NS12placeholders2_6E,(_ZN34_INTERNAL_4608a524_4_k_cu_cc6bdfdb4cuda3std3__45__cpo7crbeginE - _ZN34_INTERNAL_4608a524_4_k_cu_cc6bdfdb6thrust24THRUST_300001_SM_1000_NS12placeholders2_6E)
_ZN34_INTERNAL_4608a524_4_k_cu_cc6bdfdb6thrust24THRUST_300001_SM_1000_NS12placeholders2_6E:
	.zero		1
	.type		_ZN34_INTERNAL_4608a524_4_k_cu_cc6bdfdb4cuda3std3__45__cpo7crbeginE,@object
	.size		_ZN34_INTERNAL_4608a524_4_k_cu_cc6bdfdb4cuda3std3__45__cpo7crbeginE,(_ZN34_INTERNAL_4608a524_4_k_cu_cc6bdfdb4cuda3std6ranges3__45__cpo4nextE - _ZN34_INTERNAL_4608a524_4_k_cu_cc6bdfdb4cuda3std3__45__cpo7crbeginE)
_ZN34_INTERNAL_4608a524_4_k_cu_cc6bdfdb4cuda3std3__45__cpo7crbeginE:
	.zero		1
	.type		_ZN34_INTERNAL_4608a524_4_k_cu_cc6bdfdb4cuda3std6ranges3__45__cpo4nextE,@object
	.size		_ZN34_INTERNAL_4608a524_4_k_cu_cc6bdfdb4cuda3std6ranges3__45__cpo4nextE,(_ZN34_INTERNAL_4608a524_4_k_cu_cc6bdfdb4cuda3std6ranges3__45__cpo4swapE - _ZN34_INTERNAL_4608a524_4_k_cu_cc6bdfdb4cuda3std6ranges3__45__cpo4nextE)
_ZN34_INTERNAL_4608a524_4_k_cu_cc6bdfdb4cuda3std6ranges3__45__cpo4nextE:
	.zero		1
	.type		_ZN34_INTERNAL_4608a524_4_k_cu_cc6bdfdb4cuda3std6ranges3__45__cpo4swapE,@object
	.size		_ZN34_INTERNAL_4608a524_4_k_cu_cc6bdfdb4cuda3std6ranges3__45__cpo4swapE,(_ZN34_INTERNAL_4608a524_4_k_cu_cc6bdfdb6thrust24THRUST_300001_SM_1000_NS8cuda_cub10par_nosyncE - _ZN34_INTERNAL_4608a524_4_k_cu_cc6bdfdb4cuda3std6ranges3__45__cpo4swapE)
_ZN34_INTERNAL_4608a524_4_k_cu_cc6bdfdb4cuda3std6ranges3__45__cpo4swapE:
	.zero		1
	.type		_ZN34_INTERNAL_4608a524_4_k_cu_cc6bdfdb6thrust24THRUST_300001_SM_1000_NS8cuda_cub10par_nosyncE,@object
	.size		_ZN34_INTERNAL_4608a524_4_k_cu_cc6bdfdb6thrust24THRUST_300001_SM_1000_NS8cuda_cub10par_nosyncE,(_ZN34_INTERNAL_4608a524_4_k_cu_cc6bdfdb6thrust24THRUST_300001_SM_1000_NS3seqE - _ZN34_INTERNAL_4608a524_4_k_cu_cc6bdfdb6thrust24THRUST_300001_SM_1000_NS8cuda_cub10par_nosyncE)
_ZN34_INTERNAL_4608a524_4_k_cu_cc6bdfdb6thrust24THRUST_300001_SM_1000_NS8cuda_cub10par_nosyncE:
	.zero		1
	.type		_ZN34_INTERNAL_4608a524_4_k_cu_cc6bdfdb6thrust24THRUST_300001_SM_1000_NS3seqE,@object
	.size		_ZN34_INTERNAL_4608a524_4_k_cu_cc6bdfdb6thrust24THRUST_300001_SM_1000_NS3seqE,(_ZN34_INTERNAL_4608a524_4_k_cu_cc6bdfdb4cuda3std3__420unreachable_sentinelE - _ZN34_INTERNAL_4608a524_4_k_cu_cc6bdfdb6thrust24THRUST_300001_SM_1000_NS3seqE)
_ZN34_INTERNAL_4608a524_4_k_cu_cc6bdfdb6thrust24THRUST_300001_SM_1000_NS3seqE:
	.zero		1
	.type		_ZN34_INTERNAL_4608a524_4_k_cu_cc6bdfdb4cuda3std3__420unreachable_sentinelE,@object
	.size		_ZN34_INTERNAL_4608a524_4_k_cu_cc6bdfdb4cuda3std3__420unreachable_sentinelE,(_ZN34_INTERNAL_4608a524_4_k_cu_cc6bdfdb4cuda3std6ranges3__45__cpo5ssizeE - _ZN34_INTERNAL_4608a524_4_k_cu_cc6bdfdb4cuda3std3__420unreachable_sentinelE)
_ZN34_INTERNAL_4608a524_4_k_cu_cc6bdfdb4cuda3std3__420unreachable_sentinelE:
	.zero		1
	.type		_ZN34_INTERNAL_4608a524_4_k_cu_cc6bdfdb4cuda3std6ranges3__45__cpo5ssizeE,@object
	.size		_ZN34_INTERNAL_4608a524_4_k_cu_cc6bdfdb4cuda3std6ranges3__45__cpo5ssizeE,(_ZN34_INTERNAL_4608a524_4_k_cu_cc6bdfdb6thrust24THRUST_300001_SM_1000_NS12placeholders2_3E - _ZN34_INTERNAL_4608a524_4_k_cu_cc6bdfdb4cuda3std6ranges3__45__cpo5ssizeE)
_ZN34_INTERNAL_4608a524_4_k_cu_cc6bdfdb4cuda3std6ranges3__45__cpo5ssizeE:
	.zero		1
	.type		_ZN34_INTERNAL_4608a524_4_k_cu_cc6bdfdb6thrust24THRUST_300001_SM_1000_NS12placeholders2_3E,@object
	.size		_ZN34_INTERNAL_4608a524_4_k_cu_cc6bdfdb6thrust24THRUST_300001_SM_1000_NS12placeholders2_3E,(_ZN34_INTERNAL_4608a524_4_k_cu_cc6bdfdb4cuda3std3__45__cpo4cendE - _ZN34_INTERNAL_4608a524_4_k_cu_cc6bdfdb6thrust24THRUST_300001_SM_1000_NS12placeholders2_3E)
_ZN34_INTERNAL_4608a524_4_k_cu_cc6bdfdb6thrust24THRUST_300001_SM_1000_NS12placeholders2_3E:
	.zero		1
	.type		_ZN34_INTERNAL_4608a524_4_k_cu_cc6bdfdb4cuda3std3__45__cpo4cendE,@object
	.size		_ZN34_INTERNAL_4608a524_4_k_cu_cc6bdfdb4cuda3std3__45__cpo4cendE,(_ZN34_INTERNAL_4608a524_4_k_cu_cc6bdfdb4cuda3std6ranges3__45__cpo4cendE - _ZN34_INTERNAL_4608a524_4_k_cu_cc6bdfdb4cuda3std3__45__cpo4cendE)
_ZN34_INTERNAL_4608a524_4_k_cu_cc6bdfdb4cuda3std3__45__cpo4cendE:
	.zero		1
	.type		_ZN34_INTERNAL_4608a524_4_k_cu_cc6bdfdb4cuda3std6ranges3__45__cpo4cendE,@object
	.size		_ZN34_INTERNAL_4608a524_4_k_cu_cc6bdfdb4cuda3std6ranges3__45__cpo4cendE,(_ZN34_INTERNAL_4608a524_4_k_cu_cc6bdfdb6thrust24THRUST_300001_SM_1000_NS12placeholders2_7E - _ZN34_INTERNAL_4608a524_4_k_cu_cc6bdfdb4cuda3std6ranges3__45__cpo4cendE)
_ZN34_INTERNAL_4608a524_4_k_cu_cc6bdfdb4cuda3std6ranges3__45__cpo4cendE:
	.zero		1
	.type		_ZN34_INTERNAL_4608a524_4_k_cu_cc6bdfdb6thrust24THRUST_300001_SM_1000_NS12placeholders2_7E,@object
	.size		_ZN34_INTERNAL_4608a524_4_k_cu_cc6bdfdb6thrust24THRUST_300001_SM_1000_NS12placeholders2_7E,(_ZN34_INTERNAL_4608a524_4_k_cu_cc6bdfdb4cuda3std3__45__cpo5crendE - _ZN34_INTERNAL_4608a524_4_k_cu_cc6bdfdb6thrust24THRUST_300001_SM_1000_NS12placeholders2_7E)
_ZN34_INTERNAL_4608a524_4_k_cu_cc6bdfdb6thrust24THRUST_300001_SM_1000_NS12placeholders2_7E:
	.zero		1
	.type		_ZN34_INTERNAL_4608a524_4_k_cu_cc6bdfdb4cuda3std3__45__cpo5crendE,@object
	.size		_ZN34_INTERNAL_4608a524_4_k_cu_cc6bdfdb4cuda3std3__45__cpo5crendE,(_ZN34_INTERNAL_4608a524_4_k_cu_cc6bdfdb4cuda3std6ranges3__45__cpo4prevE - _ZN34_INTERNAL_4608a524_4_k_cu_cc6bdfdb4cuda3std3__45__cpo5crendE)
_ZN34_INTERNAL_4608a524_4_k_cu_cc6bdfdb4cuda3std3__45__cpo5crendE:
	.zero		1
	.type		_ZN34_INTERNAL_4608a524_4_k_cu_cc6bdfdb4cuda3std6ranges3__45__cpo4prevE,@object
	.size		_ZN34_INTERNAL_4608a524_4_k_cu_cc6bdfdb4cuda3std6ranges3__45__cpo4prevE,(_ZN34_INTERNAL_4608a524_4_k_cu_cc6bdfdb4cuda3std6ranges3__45__cpo9iter_moveE - _ZN34_INTERNAL_4608a524_4_k_cu_cc6bdfdb4cuda3std6ranges3__45__cpo4prevE)
_ZN34_INTERNAL_4608a524_4_k_cu_cc6bdfdb4cuda3std6ranges3__45__cpo4prevE:
	.zero		1
	.type		_ZN34_INTERNAL_4608a524_4_k_cu_cc6bdfdb4cuda3std6ranges3__45__cpo9iter_moveE,@object
	.size		_ZN34_INTERNAL_4608a524_4_k_cu_cc6bdfdb4cuda3std6ranges3__45__cpo9iter_moveE,(_ZN34_INTERNAL_4608a524_4_k_cu_cc6bdfdb6thrust24THRUST_300001_SM_1000_NS6system6detail10sequential3seqE - _ZN34_INTERNAL_4608a524_4_k_cu_cc6bdfdb4cuda3std6ranges3__45__cpo9iter_moveE)
_ZN34_INTERNAL_4608a524_4_k_cu_cc6bdfdb4cuda3std6ranges3__45__cpo9iter_moveE:
	.zero		1
	.type		_ZN34_INTERNAL_4608a524_4_k_cu_cc6bdfdb6thrust24THRUST_300001_SM_1000_NS6system6detail10sequential3seqE,@object
	.size		_ZN34_INTERNAL_4608a524_4_k_cu_cc6bdfdb6thrust24THRUST_300001_SM_1000_NS6system6detail10sequential3seqE,(_ZN34_INTERNAL_4608a524_4_k_cu_cc6bdfdb6thrust24THRUST_300001_SM_1000_NS12placeholders2_9E - _ZN34_INTERNAL_4608a524_4_k_cu_cc6bdfdb6thrust24THRUST_300001_SM_1000_NS6system6detail10sequential3seqE)
_ZN34_INTERNAL_4608a524_4_k_cu_cc6bdfdb6thrust24THRUST_300001_SM_1000_NS6system6detail10sequential3seqE:
	.zero		1
	.type		_ZN34_INTERNAL_4608a524_4_k_cu_cc6bdfdb6thrust24THRUST_300001_SM_1000_NS12placeholders2_9E,@object
	.size		_ZN34_INTERNAL_4608a524_4_k_cu_cc6bdfdb6thrust24THRUST_300001_SM_1000_NS12placeholders2_9E,(_ZN34_INTERNAL_4608a524_4_k_cu_cc6bdfdb4cuda3std3__419piecewise_constructE - _ZN34_INTERNAL_4608a524_4_k_cu_cc6bdfdb6thrust24THRUST_300001_SM_1000_NS12placeholders2_9E)
_ZN34_INTERNAL_4608a524_4_k_cu_cc6bdfdb6thrust24THRUST_300001_SM_1000_NS12placeholders2_9E:
	.zero		1
	.type		_ZN34_INTERNAL_4608a524_4_k_cu_cc6bdfdb4cuda3std3__419piecewise_constructE,@object
	.size		_ZN34_INTERNAL_4608a524_4_k_cu_cc6bdfdb4cuda3std3__419piecewise_constructE,(_ZN34_INTERNAL_4608a524_4_k_cu_cc6bdfdb4cuda3std6ranges3__45__cpo5cdataE - _ZN34_INTERNAL_4608a524_4_k_cu_cc6bdfdb4cuda3std3__419piecewise_constructE)
_ZN34_INTERNAL_4608a524_4_k_cu_cc6bdfdb4cuda3std3__419piecewise_constructE:
	.zero		1
	.type		_ZN34_INTERNAL_4608a524_4_k_cu_cc6bdfdb4cuda3std6ranges3__45__cpo5cdataE,@object
	.size		_ZN34_INTERNAL_4608a524_4_k_cu_cc6bdfdb4cuda3std6ranges3__45__cpo5cdataE,(_ZN34_INTERNAL_4608a524_4_k_cu_cc6bdfdb6thrust24THRUST_300001_SM_1000_NS12placeholders2_1E - _ZN34_INTERNAL_4608a524_4_k_cu_cc6bdfdb4cuda3std6ranges3__45__cpo5cdataE)
_ZN34_INTERNAL_4608a524_4_k_cu_cc6bdfdb4cuda3std6ranges3__45__cpo5cdataE:
	.zero		1
	.type		_ZN34_INTERNAL_4608a524_4_k_cu_cc6bdfdb6thrust24THRUST_300001_SM_1000_NS12placeholders2_1E,@object
	.size		_ZN34_INTERNAL_4608a524_4_k_cu_cc6bdfdb6thrust24THRUST_300001_SM_1000_NS12placeholders2_1E,(_ZN34_INTERNAL_4608a524_4_k_cu_cc6bdfdb4cuda3std3__45__cpo3endE - _ZN34_INTERNAL_4608a524_4_k_cu_cc6bdfdb6thrust24THRUST_300001_SM_1000_NS12placeholders2_1E)
_ZN34_INTERNAL_4608a524_4_k_cu_cc6bdfdb6thrust24THRUST_300001_SM_1000_NS12placeholders2_1E:
	.zero		1
	.type		_ZN34_INTERNAL_4608a524_4_k_cu_cc6bdfdb4cuda3std3__45__cpo3endE,@object
	.size		_ZN34_INTERNAL_4608a524_4_k_cu_cc6bdfdb4cuda3std3__45__cpo3endE,(_ZN34_INTERNAL_4608a524_4_k_cu_cc6bdfdb4cuda3std6ranges3__45__cpo3endE - _ZN34_INTERNAL_4608a524_4_k_cu_cc6bdfdb4cuda3std3__45__cpo3endE)
_ZN34_INTERNAL_4608a524_4_k_cu_cc6bdfdb4cuda3std3__45__cpo3endE:
	.zero		1
	.type		_ZN34_INTERNAL_4608a524_4_k_cu_cc6bdfdb4cuda3std6ranges3__45__cpo3endE,@object
	.size		_ZN34_INTERNAL_4608a524_4_k_cu_cc6bdfdb4cuda3std6ranges3__45__cpo3endE,(_ZN34_INTERNAL_4608a524_4_k_cu_cc6bdfdb6thrust24THRUST_300001_SM_1000_NS12placeholders2_5E - _ZN34_INTERNAL_4608a524_4_k_cu_cc6bdfdb4cuda3std6ranges3__45__cpo3endE)
_ZN34_INTERNAL_4608a524_4_k_cu_cc6bdfdb4cuda3std6ranges3__45__cpo3endE:
	.zero		1
	.type		_ZN34_INTERNAL_4608a524_4_k_cu_cc6bdfdb6thrust24THRUST_300001_SM_1000_NS12placeholders2_5E,@object
	.size		_ZN34_INTERNAL_4608a524_4_k_cu_cc6bdfdb6thrust24THRUST_300001_SM_1000_NS12placeholders2_5E,(_ZN34_INTERNAL_4608a524_4_k_cu_cc6bdfdb4cuda3std3__45__cpo4rendE - _ZN34_INTERNAL_4608a524_4_k_cu_cc6bdfdb6thrust24THRUST_300001_SM_1000_NS12placeholders2_5E)
_ZN34_INTERNAL_4608a524_4_k_cu_cc6bdfdb6thrust24THRUST_300001_SM_1000_NS12placeholders2_5E:
	.zero		1
	.type		_ZN34_INTERNAL_4608a524_4_k_cu_cc6bdfdb4cuda3std3__45__cpo4rendE,@object
	.size		_ZN34_INTERNAL_4608a524_4_k_cu_cc6bdfdb4cuda3std3__45__cpo4rendE,(_ZN34_INTERNAL_4608a524_4_k_cu_cc6bdfdb4cuda3std6ranges3__45__cpo9iter_swapE - _ZN34_INTERNAL_4608a524_4_k_cu_cc6bdfdb4cuda3std3__45__cpo4rendE)
_ZN34_INTERNAL_4608a524_4_k_cu_cc6bdfdb4cuda3std3__45__cpo4rendE:
	.zero		1
	.type		_ZN34_INTERNAL_4608a524_4_k_cu_cc6bdfdb4cuda3std6ranges3__45__cpo9iter_swapE,@object
	.size		_ZN34_INTERNAL_4608a524_4_k_cu_cc6bdfdb4cuda3std6ranges3__45__cpo9iter_swapE,(_ZN34_INTERNAL_4608a524_4_k_cu_cc6bdfdb4cuda3std3__48unexpectE - _ZN34_INTERNAL_4608a524_4_k_cu_cc6bdfdb4cuda3std6ranges3__45__cpo9iter_swapE)
_ZN34_INTERNAL_4608a524_4_k_cu_cc6bdfdb4cuda3std6ranges3__45__cpo9iter_swapE:
	.zero		1
	.type		_ZN34_INTERNAL_4608a524_4_k_cu_cc6bdfdb4cuda3std3__48unexpectE,@object
	.size		_ZN34_INTERNAL_4608a524_4_k_cu_cc6bdfdb4cuda3std3__48unexpectE,(_ZN34_INTERNAL_4608a524_4_k_cu_cc6bdfdb6thrust24THRUST_300001_SM_1000_NS8cuda_cub3parE - _ZN34_INTERNAL_4608a524_4_k_cu_cc6bdfdb4cuda3std3__48unexpectE)
_ZN34_INTERNAL_4608a524_4_k_cu_cc6bdfdb4cuda3std3__48unexpectE:
	.zero		1
	.type		_ZN34_INTERNAL_4608a524_4_k_cu_cc6bdfdb6thrust24THRUST_300001_SM_1000_NS8cuda_cub3parE,@object
	.size		_ZN34_INTERNAL_4608a524_4_k_cu_cc6bdfdb6thrust24THRUST_300001_SM_1000_NS8cuda_cub3parE,(.L_29 - _ZN34_INTERNAL_4608a524_4_k_cu_cc6bdfdb6thrust24THRUST_300001_SM_1000_NS8cuda_cub3parE)
_ZN34_INTERNAL_4608a524_4_k_cu_cc6bdfdb6thrust24THRUST_300001_SM_1000_NS8cuda_cub3parE:
	.zero		1
.L_29:


//--------------------- .nv.shared._ZN6thrust24THRUST_300001_SM_1000_NS8cuda_cub4core6detail13_kernel_agentINS1_8__reduce11ReduceAgentIPN4cuda3std3__45tupleIJdlEEESC_SB_lNS1_9__extrema9arg_max_fIdl6actionEEEEJSC_SC_iSG_EEEvDpT0_ --------------------------
	.section	.nv.shared._ZN6thrust24THRUST_300001_SM_1000_NS8cuda_cub4core6detail13_kernel_agentINS1_8__reduce11ReduceAgentIPN4cuda3std3__45tupleIJdlEEESC_SB_lNS1_9__extrema9arg_max_fIdl6actionEEEEJSC_SC_iSG_EEEvDpT0_,"aw",@nobits
	.sectionflags	@""
	.align	16
	.zero		1024


//--------------------- .nv.shared._ZN6thrust24THRUST_300001_SM_1000_NS8cuda_cub4core6detail13_kernel_agentINS1_8__reduce10DrainAgentIlEEJN3cub18CUB_300001_SM_10009GridQueueIyEElEEEvDpT0_ --------------------------
	.section	.nv.shared._ZN6thrust24THRUST_300001_SM_1000_NS8cuda_cub4core6detail13_kernel_agentINS1_8__reduce10DrainAgentIlEEJN3cub18CUB_300001_SM_10009GridQueueIyEElEEEvDpT0_,"aw",@nobits
	.sectionflags	@""
	.align	16
	.zero		1024


//--------------------- .nv.shared._ZN6thrust24THRUST_300001_SM_1000_NS8cuda_cub4core6detail13_kernel_agentINS1_8__reduce11ReduceAgentINS0_12zip_iteratorIN4cuda3std3__45tupleIJNS0_10device_ptrIdEENS0_17counting_iteratorIlNS0_11use_defaultESF_SF_EEEEEEEPNSB_IJdlEEESJ_lNS1_9__extrema9arg_max_fIdl6actionEEEEJSI_SK_lN3cub18CUB_300001_SM_100013GridEvenShareIlEENSR_9GridQueueIyEESO_EEEvDpT0_ --------------------------
	.section	.nv.shared._ZN6thrust24THRUST_300001_SM_1000_NS8cuda_cub4core6detail13_kernel_agentINS1_8__reduce11ReduceAgentINS0_12zip_iteratorIN4cuda3std3__45tupleIJNS0_10device_ptrIdEENS0_17counting_iteratorIlNS0_11use_defaultESF_SF_EEEEEEEPNSB_IJdlEEESJ_lNS1_9__extrema9arg_max_fIdl6actionEEEEJSI_SK_lN3cub18CUB_300001_SM_100013GridEvenShareIlEENSR_9GridQueueIyEESO_EEEvDpT0_,"aw",@nobits
	.sectionflags	@""
	.align	16
	.zero		1024


//--------------------- .nv.shared._ZN6thrust24THRUST_300001_SM_1000_NS8cuda_cub4core6detail13_kernel_agentINS1_8__reduce11ReduceAgentINS0_12zip_iteratorIN4cuda3std3__45tupleIJNS0_10device_ptrIdEENS0_17counting_iteratorIlNS0_11use_defaultESF_SF_EEEEEEEPNSB_IJdlEEESJ_lNS1_9__extrema9arg_max_fIdl6actionEEEEJSI_SK_lSO_EEEvDpT0_ --------------------------
	.section	.nv.shared._ZN6thrust24THRUST_300001_SM_1000_NS8cuda_cub4core6detail13_kernel_agentINS1_8__reduce11ReduceAgentINS0_12zip_iteratorIN4cuda3std3__45tupleIJNS0_10device_ptrIdEENS0_17counting_iteratorIlNS0_11use_defaultESF_SF_EEEEEEEPNSB_IJdlEEESJ_lNS1_9__extrema9arg_max_fIdl6actionEEEEJSI_SK_lSO_EEEvDpT0_,"aw",@nobits
	.sectionflags	@""
	.align	16
	.zero		1024


//--------------------- .nv.shared._ZN6thrust24THRUST_300001_SM_1000_NS8cuda_cub4core6detail13_kernel_agentINS1_8__reduce11ReduceAgentIPN4cuda3std3__45tupleIJdlEEESC_SB_iNS1_9__extrema9arg_max_fIdl6actionEEEEJSC_SC_iSG_EEEvDpT0_ --------------------------
	.section	.nv.shared._ZN6thrust24THRUST_300001_SM_1000_NS8cuda_cub4core6detail13_kernel_agentINS1_8__reduce11ReduceAgentIPN4cuda3std3__45tupleIJdlEEESC_SB_iNS1_9__extrema9arg_max_fIdl6actionEEEEJSC_SC_iSG_EEEvDpT0_,"aw",@nobits
	.sectionflags	@""
	.align	16
	.zero		1024


//--------------------- .nv.shared._ZN6thrust24THRUST_300001_SM_1000_NS8cuda_cub4core6detail13_kernel_agentINS1_8__reduce10DrainAgentIiEEJN3cub18CUB_300001_SM_10009GridQueueIjEEiEEEvDpT0_ --------------------------
	.section	.nv.shared._ZN6thrust24THRUST_300001_SM_1000_NS8cuda_cub4core6detail13_kernel_agentINS1_8__reduce10DrainAgentIiEEJN3cub18CUB_300001_SM_10009GridQueueIjEEiEEEvDpT0_,"aw",@nobits
	.sectionflags	@""
	.align	16
	.zero		1024


//--------------------- .nv.shared._ZN6thrust24THRUST_300001_SM_1000_NS8cuda_cub4core6detail13_kernel_agentINS1_8__reduce11ReduceAgentINS0_12zip_iteratorIN4cuda3std3__45tupleIJNS0_10device_ptrIdEENS0_17counting_iteratorIlNS0_11use_defaultESF_SF_EEEEEEEPNSB_IJdlEEESJ_iNS1_9__extrema9arg_max_fIdl6actionEEEEJSI_SK_iN3cub18CUB_300001_SM_100013GridEvenShareIiEENSR_9GridQueueIjEESO_EEEvDpT0_ --------------------------
	.section	.nv.shared._ZN6thrust24THRUST_300001_SM_1000_NS8cuda_cub4core6detail13_kernel_agentINS1_8__reduce11ReduceAgentINS0_12zip_iteratorIN4cuda3std3__45tupleIJNS0_10device_ptrIdEENS0_17counting_iteratorIlNS0_11use_defaultESF_SF_EEEEEEEPNSB_IJdlEEESJ_iNS1_9__extrema9arg_max_fIdl6actionEEEEJSI_SK_iN3cub18CUB_300001_SM_100013GridEvenShareIiEENSR_9GridQueueIjEESO_EEEvDpT0_,"aw",@nobits
	.sectionflags	@""
	.align	16
	.zero		1024


//--------------------- .nv.shared._ZN6thrust24THRUST_300001_SM_1000_NS8cuda_cub4core6detail13_kernel_agentINS1_8__reduce11ReduceAgentINS0_12zip_iteratorIN4cuda3std3__45tupleIJNS0_10device_ptrIdEENS0_17counting_iteratorIlNS0_11use_defaultESF_SF_EEEEEEEPNSB_IJdlEEESJ_iNS1_9__extrema9arg_max_fIdl6actionEEEEJSI_SK_iSO_EEEvDpT0_ --------------------------
	.section	.nv.shared._ZN6thrust24THRUST_300001_SM_1000_NS8cuda_cub4core6detail13_kernel_agentINS1_8__reduce11ReduceAgentINS0_12zip_iteratorIN4cuda3std3__45tupleIJNS0_10device_ptrIdEENS0_17counting_iteratorIlNS0_11use_defaultESF_SF_EEEEEEEPNSB_IJdlEEESJ_iNS1_9__extrema9arg_max_fIdl6actionEEEEJSI_SK_iSO_EEEvDpT0_,"aw",@nobits
	.sectionflags	@""
	.align	16
	.zero		1024


//--------------------- .nv.shared._Z6changePdii  --------------------------
	.section	.nv.shared._Z6changePdii,"aw",@nobits
	.sectionflags	@""
	.align	16
	.zero		1024


//--------------------- .nv.shared._Z4swapPdiii   --------------------------
	.section	.nv.shared._Z4swapPdiii,"aw",@nobits
	.sectionflags	@""
	.align	16
	.zero		1024


//--------------------- .nv.constant0._ZN3cub18CUB_300001_SM_10006detail11EmptyKernelIvEEvv --------------------------
	.section	.nv.constant0._ZN3cub18CUB_300001_SM_10006detail11EmptyKernelIvEEvv,"a",@progbits
	.sectionflags	@""
	.align	4
.nv.constant0._ZN3cub18CUB_300001_SM_10006detail11EmptyKernelIvEEvv:
	.zero		896


//--------------------- .nv.constant0._ZN6thrust24THRUST_300001_SM_1000_NS8cuda_cub4core6detail13_kernel_agentINS1_8__reduce11ReduceAgentIPN4cuda3std3__45tupleIJdlEEESC_SB_lNS1_9__extrema9arg_max_fIdl6actionEEEEJSC_SC_iSG_EEEvDpT0_ --------------------------
	.section	.nv.constant0._ZN6thrust24THRUST_300001_SM_1000_NS8cuda_cub4core6detail13_kernel_agentINS1_8__reduce11ReduceAgentIPN4cuda3std3__45tupleIJdlEEESC_SB_lNS1_9__extrema9arg_max_fIdl6actionEEEEJSC_SC_iSG_EEEvDpT0_,"a",@progbits
	.sectionflags	@""
	.align	4
.nv.constant0._ZN6thrust24THRUST_300001_SM_1000_NS8cuda_cub4core6detail13_kernel_agentINS1_8__reduce11ReduceAgentIPN4cuda3std3__45tupleIJdlEEESC_SB_lNS1_9__extrema9arg_max_fIdl6actionEEEEJSC_SC_iSG_EEEvDpT0_:
	.zero		917


//--------------------- .nv.constant0._ZN6thrust24THRUST_300001_SM_1000_NS8cuda_cub4core6detail13_kernel_agentINS1_8__reduce10DrainAgentIlEEJN3cub18CUB_300001_SM_10009GridQueueIyEElEEEvDpT0_ --------------------------
	.section	.nv.constant0._ZN6thrust24THRUST_300001_SM_1000_NS8cuda_cub4core6detail13_kernel_agentINS1_8__reduce10DrainAgentIlEEJN3cub18CUB_300001_SM_10009GridQueueIyEElEEEvDpT0_,"a",@progbits
	.sectionflags	@""
	.align	4
.nv.constant0._ZN6thrust24THRUST_300001_SM_1000_NS8cuda_cub4core6detail13_kernel_agentINS1_8__reduce10DrainAgentIlEEJN3cub18CUB_300001_SM_10009GridQueueIyEElEEEvDpT0_:
	.zero		912


//--------------------- .nv.constant0._ZN6thrust24THRUST_300001_SM_1000_NS8cuda_cub4core6detail13_kernel_agentINS1_8__reduce11ReduceAgentINS0_12zip_iteratorIN4cuda3std3__45tupleIJNS0_10device_ptrIdEENS0_17counting_iteratorIlNS0_11use_defaultESF_SF_EEEEEEEPNSB_IJdlEEESJ_lNS1_9__extrema9arg_max_fIdl6actionEEEEJSI_SK_lN3cub18CUB_300001_SM_100013GridEvenShareIlEENSR_9GridQueueIyEESO_EEEvDpT0_ --------------------------
	.section	.nv.constant0._ZN6thrust24THRUST_300001_SM_1000_NS8cuda_cub4core6detail13_kernel_agentINS1_8__reduce11ReduceAgentINS0_12zip_iteratorIN4cuda3std3__45tupleIJNS0_10device_ptrIdEENS0_17counting_iteratorIlNS0_11use_defaultESF_SF_EEEEEEEPNSB_IJdlEEESJ_lNS1_9__extrema9arg_max_fIdl6actionEEEEJSI_SK_lN3cub18CUB_300001_SM_100013GridEvenShareIlEENSR_9GridQueueIyEESO_EEEvDpT0_,"a",@progbits
	.sectionflags	@""
	.align	4
.nv.constant0._ZN6thrust24THRUST_300001_SM_1000_NS8cuda_cub4core6detail13_kernel_agentINS1_8__reduce11ReduceAgentINS0_12zip_iteratorIN4cuda3std3__45tupleIJNS0_10device_ptrIdEENS0_17counting_iteratorIlNS0_11use_defaultESF_SF_EEEEEEEPNSB_IJdlEEESJ_lNS1_9__extrema9arg_max_fIdl6actionEEEEJSI_SK_lN3cub18CUB_300001_SM_100013GridEvenShareIlEENSR_9GridQueueIyEESO_EEEvDpT0_:
	.zero		1009


//--------------------- .nv.constant0._ZN6thrust24THRUST_300001_SM_1000_NS8cuda_cub4core6detail13_kernel_agentINS1_8__reduce11ReduceAgentINS0_12zip_iteratorIN4cuda3std3__45tupleIJNS0_10device_ptrIdEENS0_17counting_iteratorIlNS0_11use_defaultESF_SF_EEEEEEEPNSB_IJdlEEESJ_lNS1_9__extrema9arg_max_fIdl6actionEEEEJSI_SK_lSO_EEEvDpT0_ --------------------------
	.section	.nv.constant0._ZN6thrust24THRUST_300001_SM_1000_NS8cuda_cub4core6detail13_kernel_agentINS1_8__reduce11ReduceAgentINS0_12zip_iteratorIN4cuda3std3__45tupleIJNS0_10device_ptrIdEENS0_17counting_iteratorIlNS0_11use_defaultESF_SF_EEEEEEEPNSB_IJdlEEESJ_lNS1_9__extrema9arg_max_fIdl6actionEEEEJSI_SK_lSO_EEEvDpT0_,"a",@progbits
	.sectionflags	@""
	.align	4
.nv.constant0._ZN6thrust24THRUST_300001_SM_1000_NS8cuda_cub4core6detail13_kernel_agentINS1_8__reduce11ReduceAgentINS0_12zip_iteratorIN4cuda3std3__45tupleIJNS0_10device_ptrIdEENS0_17counting_iteratorIlNS0_11use_defaultESF_SF_EEEEEEEPNSB_IJdlEEESJ_lNS1_9__extrema9arg_max_fIdl6actionEEEEJSI_SK_lSO_EEEvDpT0_:
	.zero		929


//--------------------- .nv.constant0._ZN6thrust24THRUST_300001_SM_1000_NS8cuda_cub4core6detail13_kernel_agentINS1_8__reduce11ReduceAgentIPN4cuda3std3__45tupleIJdlEEESC_SB_iNS1_9__extrema9arg_max_fIdl6actionEEEEJSC_SC_iSG_EEEvDpT0_ --------------------------
	.section	.nv.constant0._ZN6thrust24THRUST_300001_SM_1000_NS8cuda_cub4core6detail13_kernel_agentINS1_8__reduce11ReduceAgentIPN4cuda3std3__45tupleIJdlEEESC_SB_iNS1_9__extrema9arg_max_fIdl6actionEEEEJSC_SC_iSG_EEEvDpT0_,"a",@progbits
	.sectionflags	@""
	.align	4
.nv.constant0._ZN6thrust24THRUST_300001_SM_1000_NS8cuda_cub4core6detail13_kernel_agentINS1_8__reduce11ReduceAgentIPN4cuda3std3__45tupleIJdlEEESC_SB_iNS1_9__extrema9arg_max_fIdl6actionEEEEJSC_SC_iSG_EEEvDpT0_:
	.zero		917


//--------------------- .nv.constant0._ZN6thrust24THRUST_300001_SM_1000_NS8cuda_cub4core6detail13_kernel_agentINS1_8__reduce10DrainAgentIiEEJN3cub18CUB_300001_SM_10009GridQueueIjEEiEEEvDpT0_ --------------------------
	.section	.nv.constant0._ZN6thrust24THRUST_300001_SM_1000_NS8cuda_cub4core6detail13_kernel_agentINS1_8__reduce10DrainAgentIiEEJN3cub18CUB_300001_SM_10009GridQueueIjEEiEEEvDpT0_,"a",@progbits
	.sectionflags	@""
	.align	4
.nv.constant0._ZN6thrust24THRUST_300001_SM_1000_NS8cuda_cub4core6detail13_kernel_agentINS1_8__reduce10DrainAgentIiEEJN3cub18CUB_300001_SM_10009GridQueueIjEEiEEEvDpT0_:
	.zero		908


//--------------------- .nv.constant0._ZN6thrust24THRUST_300001_SM_1000_NS8cuda_cub4core6detail13_kernel_agentINS1_8__reduce11ReduceAgentINS0_12zip_iteratorIN4cuda3std3__45tupleIJNS0_10device_ptrIdEENS0_17counting_iteratorIlNS0_11use_defaultESF_SF_EEEEEEEPNSB_IJdlEEESJ_iNS1_9__extrema9arg_max_fIdl6actionEEEEJSI_SK_iN3cub18CUB_300001_SM_100013GridEvenShareIiEENSR_9GridQueueIjEESO_EEEvDpT0_ --------------------------
	.section	.nv.constant0._ZN6thrust24THRUST_300001_SM_1000_NS8cuda_cub4core6detail13_kernel_agentINS1_8__reduce11ReduceAgentINS0_12zip_iteratorIN4cuda3std3__45tupleIJNS0_10device_ptrIdEENS0_17counting_iteratorIlNS0_11use_defaultESF_SF_EEEEEEEPNSB_IJdlEEESJ_iNS1_9__extrema9arg_max_fIdl6actionEEEEJSI_SK_iN3cub18CUB_300001_SM_100013GridEvenShareIiEENSR_9GridQueueIjEESO_EEEvDpT0_,"a",@progbits
	.sectionflags	@""
	.align	4
.nv.constant0._ZN6thrust24THRUST_300001_SM_1000_NS8cuda_cub4core6detail13_kernel_agentINS1_8__reduce11ReduceAgentINS0_12zip_iteratorIN4cuda3std3__45tupleIJNS0_10device_ptrIdEENS0_17counting_iteratorIlNS0_11use_defaultESF_SF_EEEEEEEPNSB_IJdlEEESJ_iNS1_9__extrema9arg_max_fIdl6actionEEEEJSI_SK_iN3cub18CUB_300001_SM_100013GridEvenShareIiEENSR_9GridQueueIjEESO_EEEvDpT0_:
	.zero		977


//--------------------- .nv.constant0._ZN6thrust24THRUST_300001_SM_1000_NS8cuda_cub4core6detail13_kernel_agentINS1_8__reduce11ReduceAgentINS0_12zip_iteratorIN4cuda3std3__45tupleIJNS0_10device_ptrIdEENS0_17counting_iteratorIlNS0_11use_defaultESF_SF_EEEEEEEPNSB_IJdlEEESJ_iNS1_9__extrema9arg_max_fIdl6actionEEEEJSI_SK_iSO_EEEvDpT0_ --------------------------
	.section	.nv.constant0._ZN6thrust24THRUST_300001_SM_1000_NS8cuda_cub4core6detail13_kernel_agentINS1_8__reduce11ReduceAgentINS0_12zip_iteratorIN4cuda3std3__45tupleIJNS0_10device_ptrIdEENS0_17counting_iteratorIlNS0_11use_defaultESF_SF_EEEEEEEPNSB_IJdlEEESJ_iNS1_9__extrema9arg_max_fIdl6actionEEEEJSI_SK_iSO_EEEvDpT0_,"a",@progbits
	.sectionflags	@""
	.align	4
.nv.constant0._ZN6thrust24THRUST_300001_SM_1000_NS8cuda_cub4core6detail13_kernel_agentINS1_8__reduce11ReduceAgentINS0_12zip_iteratorIN4cuda3std3__45tupleIJNS0_10device_ptrIdEENS0_17counting_iteratorIlNS0_11use_defaultESF_SF_EEEEEEEPNSB_IJdlEEESJ_iNS1_9__extrema9arg_max_fIdl6actionEEEEJSI_SK_iSO_EEEvDpT0_:
	.zero		925


//--------------------- .nv.constant0._Z6changePdii --------------------------
	.section	.nv.constant0._Z6changePdii,"a",@progbits
	.sectionflags	@""
	.align	4
.nv.constant0._Z6changePdii:
	.zero		912


//--------------------- .nv.constant0._Z4swapPdiii --------------------------
	.section	.nv.constant0._Z4swapPdiii,"a",@progbits
	.sectionflags	@""
	.align	4
.nv.constant0._Z4swapPdiii:
	.zero		916


//--------------------- SYMBOLS --------------------------

	.type		.nv.reservedSmem.offset0,@object
	.size		.nv.reservedSmem.offset0,0x4
	.type		.nv.reservedSmem.cap,@object
	.size		.nv.reservedSmem.cap,0x4
